def matmul_kernel(
    a_ptr,
    b_ptr,
    c_ptr,
    M,
    N,
    K,
    stride_am,
    stride_ak,
    stride_bk,
    stride_bn,
    stride_cm,
    stride_cn,
    BLOCK_M: tl.constexpr,
    BLOCK_N: tl.constexpr,
    BLOCK_K: tl.constexpr,
    GROUP_M: tl.constexpr,
):
    pid = tl.program_id(axis=0)
    num_pid_m = tl.cdiv(M, BLOCK_M)
    num_pid_n = tl.cdiv(N, BLOCK_N)
    num_pid_in_group = GROUP_M * num_pid_n
    group_id = pid // num_pid_in_group
    first_pid_m = group_id * GROUP_M
    group_size_m = min(num_pid_m - first_pid_m, GROUP_M)
    pid_m = first_pid_m + ((pid % num_pid_in_group) % group_size_m)
    pid_n = (pid % num_pid_in_group) // group_size_m

    offs_am = (pid_m * BLOCK_M + tl.arange(0, BLOCK_M)) % M
    offs_bn = (pid_n * BLOCK_N + tl.arange(0, BLOCK_N)) % N
    offs_k = tl.arange(0, BLOCK_K)
    a_ptrs = a_ptr + offs_am[:, None] * stride_am + offs_k[None, :] * stride_ak
    b_ptrs = b_ptr + offs_k[:, None] * stride_bk + offs_bn[None, :] * stride_bn

    acc = tl.zeros((BLOCK_M, BLOCK_N), dtype=tl.float32)
    for kk in range(0, tl.cdiv(K, BLOCK_K)):
        a = tl.load(a_ptrs, mask=offs_k[None, :] < K - kk * BLOCK_K, other=0.0)
        b = tl.load(b_ptrs, mask=offs_k[:, None] < K - kk * BLOCK_K, other=0.0)
        acc = tl.dot(a, b, acc)
        a_ptrs += BLOCK_K * stride_ak
        b_ptrs += BLOCK_K * stride_bk

    c = acc.to(c_ptr.dtype.element_ty)
    offs_cm = pid_m * BLOCK_M + tl.arange(0, BLOCK_M)
    offs_cn = pid_n * BLOCK_N + tl.arange(0, BLOCK_N)
    c_ptrs = c_ptr + offs_cm[:, None] * stride_cm + offs_cn[None, :] * stride_cn
    mask = (offs_cm[:, None] < M) & (offs_cn[None, :] < N)
    tl.store(c_ptrs, c, mask=mask)

# config = {"BLOCK_K": 128, "BLOCK_M": 16, "BLOCK_N": 256, "GROUP_M": 8, "arch": "sm_100", "dtype": "bf16", "num_ctas": 1, "num_stages": 2, "num_warps": 8}
# arch = sm_100


// ===== COMPILED SASS (sm_100a) =====

	.target	sm_100a

	.elftype	@"ET_EXEC"


//--------------------- .note.nv.tkinfo           --------------------------
	.section	.note.nv.tkinfo,"",@"SHT_NOTE"
	.sectionflags	@"SHF_NOTE_NV_TKINFO"
	.tkinfo
        /*0018*/ 	.word	0x00000081
        /*0030*/ 	.string	""
        /*0030*/ 	.string	"ptxas-blackwell"
        /*0030*/ 	.string	"Cuda compilation tools, release 12.9, V12.9.86"
        /*0030*/ 	.string	"Build cuda_12.9.r12.9/compiler.36037853_0"
        /*0030*/ 	.string	"-v  -suppress-debug-info  -lineinfo  -arch sm_100a "



//--------------------- .note.nv.cuver            --------------------------
	.section	.note.nv.cuver,"",@"SHT_NOTE"
	.sectionflags	@"SHF_NOTE_NV_CUVER"
        /*0018*/ 	.short	0x0001
        /*001a*/ 	.short	0x0064
        /*001c*/ 	.short	0x0001
        /*001e*/ 	.short	0x0000
        /*0020*/ 	.short	0x0001
        /*0022*/ 	.short	0x0000


//--------------------- .nv.info                  --------------------------
	.section	.nv.info,"",@"SHT_CUDA_INFO"
	.align	4


	//----- nvinfo : EIATTR_REGCOUNT
	.align		4
        /*0000*/ 	.byte	0x04, 0x2f
        /*0002*/ 	.short	(.L_1 - .L_0)
	.align		4
.L_0:
        /*0004*/ 	.word	index@(matmul_kernel)
        /*0008*/ 	.word	0x00000020


	//----- nvinfo : EIATTR_FRAME_SIZE
	.align		4
.L_1:
        /*000c*/ 	.byte	0x04, 0x11
        /*000e*/ 	.short	(.L_3 - .L_2)
	.align		4
.L_2:
        /*0010*/ 	.word	index@(matmul_kernel)
        /*0014*/ 	.word	0x00000a98


	//----- nvinfo : EIATTR_MIN_STACK_SIZE
	.align		4
.L_3:
        /*0018*/ 	.byte	0x04, 0x12
        /*001a*/ 	.short	(.L_5 - .L_4)
	.align		4
.L_4:
        /*001c*/ 	.word	index@(matmul_kernel)
        /*0020*/ 	.word	0x00000a98
.L_5:


//--------------------- .nv.info.matmul_kernel    --------------------------
	.section	.nv.info.matmul_kernel,"",@"SHT_CUDA_INFO"
	.sectionflags	@""
	.align	4


	//----- nvinfo : EIATTR_CUDA_API_VERSION
	.align		4
        /*0000*/ 	.byte	0x04, 0x37
        /*0002*/ 	.short	(.L_7 - .L_6)
.L_6:
        /*0004*/ 	.word	0x00000081


	//----- nvinfo : EIATTR_KPARAM_INFO
	.align		4
.L_7:
        /*0008*/ 	.byte	0x04, 0x17
        /*000a*/ 	.short	(.L_9 - .L_8)
.L_8:
        /*000c*/ 	.word	0x00000000
        /*0010*/ 	.short	0x000d
        /*0012*/ 	.short	0x0048
        /*0014*/ 	.byte	0x00, 0xf4, 0x21, 0x00


	//----- nvinfo : EIATTR_KPARAM_INFO
	.align		4
.L_9:
        /*0018*/ 	.byte	0x04, 0x17
        /*001a*/ 	.short	(.L_11 - .L_10)
.L_10:
        /*001c*/ 	.word	0x00000000
        /*0020*/ 	.short	0x000c
        /*0022*/ 	.short	0x0040
        /*0024*/ 	.byte	0x00, 0xf4, 0x21, 0x00


	//----- nvinfo : EIATTR_KPARAM_INFO
	.align		4
.L_11:
        /*0028*/ 	.byte	0x04, 0x17
        /*002a*/ 	.short	(.L_13 - .L_12)
.L_12:
        /*002c*/ 	.word	0x00000000
        /*0030*/ 	.short	0x000b
        /*0032*/ 	.short	0x0038
        /*0034*/ 	.byte	0x00, 0xf0, 0x11, 0x00


	//----- nvinfo : EIATTR_KPARAM_INFO
	.align		4
.L_13:
        /*0038*/ 	.byte	0x04, 0x17
        /*003a*/ 	.short	(.L_15 - .L_14)
.L_14:
        /*003c*/ 	.word	0x00000000
        /*0040*/ 	.short	0x000a
        /*0042*/ 	.short	0x0034
        /*0044*/ 	.byte	0x00, 0xf0, 0x11, 0x00


	//----- nvinfo : EIATTR_KPARAM_INFO
	.align		4
.L_15:
        /*0048*/ 	.byte	0x04, 0x17
        /*004a*/ 	.short	(.L_17 - .L_16)
.L_16:
        /*004c*/ 	.word	0x00000000
        /*0050*/ 	.short	0x0009
        /*0052*/ 	.short	0x0030
        /*0054*/ 	.byte	0x00, 0xf0, 0x11, 0x00


	//----- nvinfo : EIATTR_KPARAM_INFO
	.align		4
.L_17:
        /*0058*/ 	.byte	0x04, 0x17
        /*005a*/ 	.short	(.L_19 - .L_18)
.L_18:
        /*005c*/ 	.word	0x00000000
        /*0060*/ 	.short	0x0008
        /*0062*/ 	.short	0x002c
        /*0064*/ 	.byte	0x00, 0xf0, 0x11, 0x00


	//----- nvinfo : EIATTR_KPARAM_INFO
	.align		4
.L_19:
        /*0068*/ 	.byte	0x04, 0x17
        /*006a*/ 	.short	(.L_21 - .L_20)
.L_20:
        /*006c*/ 	.word	0x00000000
        /*0070*/ 	.short	0x0007
        /*0072*/ 	.short	0x0028
        /*0074*/ 	.byte	0x00, 0xf0, 0x11, 0x00


	//----- nvinfo : EIATTR_KPARAM_INFO
	.align		4
.L_21:
        /*0078*/ 	.byte	0x04, 0x17
        /*007a*/ 	.short	(.L_23 - .L_22)
.L_22:
        /*007c*/ 	.word	0x00000000
        /*0080*/ 	.short	0x0006
        /*0082*/ 	.short	0x0024
        /*0084*/ 	.byte	0x00, 0xf0, 0x11, 0x00


	//----- nvinfo : EIATTR_KPARAM_INFO
	.align		4
.L_23:
        /*0088*/ 	.byte	0x04, 0x17
        /*008a*/ 	.short	(.L_25 - .L_24)
.L_24:
        /*008c*/ 	.word	0x00000000
        /*0090*/ 	.short	0x0005
        /*0092*/ 	.short	0x0020
        /*0094*/ 	.byte	0x00, 0xf0, 0x11, 0x00


	//----- nvinfo : EIATTR_KPARAM_INFO
	.align		4
.L_25:
        /*0098*/ 	.byte	0x04, 0x17
        /*009a*/ 	.short	(.L_27 - .L_26)
.L_26:
        /*009c*/ 	.word	0x00000000
        /*00a0*/ 	.short	0x0004
        /*00a2*/ 	.short	0x001c
        /*00a4*/ 	.byte	0x00, 0xf0, 0x11, 0x00


	//----- nvinfo : EIATTR_KPARAM_INFO
	.align		4
.L_27:
        /*00a8*/ 	.byte	0x04, 0x17
        /*00aa*/ 	.short	(.L_29 - .L_28)
.L_28:
        /*00ac*/ 	.word	0x00000000
        /*00b0*/ 	.short	0x0003
        /*00b2*/ 	.short	0x0018
        /*00b4*/ 	.byte	0x00, 0xf0, 0x11, 0x00


	//----- nvinfo : EIATTR_KPARAM_INFO
	.align		4
.L_29:
        /*00b8*/ 	.byte	0x04, 0x17
        /*00ba*/ 	.short	(.L_31 - .L_30)
.L_30:
        /*00bc*/ 	.word	0x00000000
        /*00c0*/ 	.short	0x0002
        /*00c2*/ 	.short	0x0010
        /*00c4*/ 	.byte	0x00, 0xf4, 0x21, 0x00


	//----- nvinfo : EIATTR_KPARAM_INFO
	.align		4
.L_31:
        /*00c8*/ 	.byte	0x04, 0x17
        /*00ca*/ 	.short	(.L_33 - .L_32)
.L_32:
        /*00cc*/ 	.word	0x00000000
        /*00d0*/ 	.short	0x0001
        /*00d2*/ 	.short	0x0008
        /*00d4*/ 	.byte	0x00, 0xf4, 0x21, 0x00


	//----- nvinfo : EIATTR_KPARAM_INFO
	.align		4
.L_33:
        /*00d8*/ 	.byte	0x04, 0x17
        /*00da*/ 	.short	(.L_35 - .L_34)
.L_34:
        /*00dc*/ 	.word	0x00000000
        /*00e0*/ 	.short	0x0000
        /*00e2*/ 	.short	0x0000
        /*00e4*/ 	.byte	0x00, 0xf4, 0x21, 0x00


	//----- nvinfo : EIATTR_SPARSE_MMA_MASK
	.align		4
.L_35:
        /*00e8*/ 	.byte	0x03, 0x50
        /*00ea*/ 	.short	0x0000


	//----- nvinfo : EIATTR_MAXREG_COUNT
	.align		4
        /*00ec*/ 	.byte	0x03, 0x1b
        /*00ee*/ 	.short	0x00ff


	//----- nvinfo : EIATTR_NUM_BARRIERS
	.align		4
        /*00f0*/ 	.byte	0x02, 0x4c
        /*00f2*/ 	.byte	0x01
	.zero		1


	//----- nvinfo : EIATTR_ANNOTATIONS
	.align		4
        /*00f4*/ 	.byte	0x04, 0x55
        /*00f6*/ 	.short	(.L_37 - .L_36)


	//   ....[0]....
.L_36:
        /*00f8*/ 	.word	0x00000001
        /*00fc*/ 	.byte	0x30, 0x05, 0x00, 0x00, 0x01, 0x00, 0x00, 0x00, 0x60, 0x05, 0x00, 0x00, 0x01, 0x00, 0x00, 0x00
        /* <DEDUP_REMOVED lines=1342> */
        /*54ec*/ 	.byte	0xb0, 0x8c, 0x01, 0x00


	//----- nvinfo : EIATTR_VRC_CTA_INIT_COUNT
	.align		4
.L_37:
        /*54f0*/ 	.byte	0x02, 0x4a
	.zero		1
	.zero		1


	//----- nvinfo : EIATTR_EXIT_INSTR_OFFSETS
	.align		4
        /*54f4*/ 	.byte	0x04, 0x1c
        /*54f6*/ 	.short	(.L_39 - .L_38)


	//   ....[0]....
.L_38:
        /*54f8*/ 	.word	0x00019570


	//   ....[1]....
        /*54fc*/ 	.word	0x000195a0


	//----- nvinfo : EIATTR_REQNTID
	.align		4
.L_39:
        /*5500*/ 	.byte	0x04, 0x10
        /*5502*/ 	.short	(.L_41 - .L_40)
.L_40:
        /*5504*/ 	.word	0x00000100
        /*5508*/ 	.word	0x00000001
        /*550c*/ 	.word	0x00000001


	//----- nvinfo : EIATTR_CBANK_PARAM_SIZE
	.align		4
.L_41:
        /*5510*/ 	.byte	0x03, 0x19
        /*5512*/ 	.short	0x0050


	//----- nvinfo : EIATTR_PARAM_CBANK
	.align		4
        /*5514*/ 	.byte	0x04, 0x0a
        /*5516*/ 	.short	(.L_43 - .L_42)
	.align		4
.L_42:
        /*5518*/ 	.word	index@(.nv.constant0.matmul_kernel)
        /*551c*/ 	.short	0x0380
        /*551e*/ 	.short	0x0050


	//----- nvinfo : EIATTR_SW_WAR
	.align		4
.L_43:
        /*5520*/ 	.byte	0x04, 0x36
        /*5522*/ 	.short	(.L_45 - .L_44)
.L_44:
        /*5524*/ 	.word	0x00000008
.L_45:


//--------------------- .nv.compat                --------------------------
	.section	.nv.compat,"",@"SHT_CUDA_COMPAT_INFO"
	.align	4
        /*0000*/ 	.byte	0x02, 0x02, 0x01, 0x00, 0x02, 0x05, 0x05, 0x00, 0x02, 0x03, 0x00, 0x00, 0x02, 0x06, 0x01, 0x00


//--------------------- .nv.callgraph             --------------------------
	.section	.nv.callgraph,"",@"SHT_CUDA_CALLGRAPH"
	.align	4
	.sectionentsize	8
	.align		4
        /*0000*/ 	.word	0x00000000
	.align		4
        /*0004*/ 	.word	0xffffffff
	.align		4
        /*0008*/ 	.word	0x00000000
	.align		4
        /*000c*/ 	.word	0xfffffffe
	.align		4
        /*0010*/ 	.word	0x00000000
	.align		4
        /*0014*/ 	.word	0xfffffffd
	.align		4
        /*0018*/ 	.word	0x00000000
	.align		4
        /*001c*/ 	.word	0xfffffffc


//--------------------- .text.matmul_kernel       --------------------------
	.section	.text.matmul_kernel,"ax",@progbits
	.align	128
        .global         matmul_kernel
        .type           matmul_kernel,@function
        .size           matmul_kernel,(.L_x_4 - matmul_kernel)
        .other          matmul_kernel,@"STO_CUDA_ENTRY STV_DEFAULT"
matmul_kernel:
.text.matmul_kernel:
[----:B------:R-:W0:Y:S08]  /*0000*/  LDC R1, c[0x0][0x37c] ;  /* 0x0000df00ff017b82 */ /* 0x000e300000000800 */
[----:B------:R-:W1:Y:S01]  /*0010*/  LDC.64 R4, c[0x0][0x398] ;  /* 0x0000e600ff047b82 */ /* 0x000e620000000a00 */
[----:B------:R-:W2:Y:S01]  /*0020*/  S2R R14, SR_TID.X ;  /* 0x00000000000e7919 */ /* 0x000ea20000002100 */
[----:B------:R-:W3:Y:S01]  /*0030*/  LDCU UR4, c[0x0][0x3a0] ;  /* 0x00007400ff0477ac */ /* 0x000ee20008000800 */
[----:B0-----:R-:W-:Y:S01]  /*0040*/  VIADD R1, R1, 0xfffff568 ;  /* 0xfffff56801017836 */ /* 0x001fe20000000000 */
[----:B------:R-:W0:Y:S01]  /*0050*/  LDCU.64 UR8, c[0x0][0x358] ;  /* 0x00006b00ff0877ac */ /* 0x000e220008000a00 */
[----:B------:R-:W4:Y:S01]  /*0060*/  LDCU UR7, c[0x0][0x3a0] ;  /* 0x00007400ff0777ac */ /* 0x000f220008000800 */
[----:B---3--:R-:W-:Y:S01]  /*0070*/  UIADD3 UR4, UPT, UPT, UR4, 0x7f, URZ ;  /* 0x0000007f04047890 */ /* 0x008fe2000fffe0ff */
[----:B-1----:R-:W-:-:S03]  /*0080*/  VIADD R0, R5, 0xff ;  /* 0x000000ff05007836 */ /* 0x002fc60000000000 */
[----:B------:R-:W-:Y:S02]  /*0090*/  UISETP.GT.AND UP0, UPT, UR4, 0x7f, UPT ;  /* 0x0000007f0400788c */ /* 0x000fe4000bf04270 */
[----:B------:R-:W-:-:S04]  /*00a0*/  SHF.R.S32.HI R3, RZ, 0x1f, R0 ;  /* 0x0000001fff037819 */ /* 0x000fc80000011400 */
[----:B------:R-:W-:-:S04]  /*00b0*/  LEA.HI R3, R3, R0, RZ, 0x8 ;  /* 0x0000000003037211 */ /* 0x000fc800078f40ff */
[----:B------:R-:W-:Y:S02]  /*00c0*/  SHF.R.S32.HI R0, RZ, 0x8, R3 ;  /* 0x00000008ff007819 */ /* 0x000fe40000011403 */
[----:B------:R-:W1:Y:S03]  /*00d0*/  S2R R3, SR_CTAID.X ;  /* 0x0000000000037919 */ /* 0x000e660000002500 */
[----:B------:R-:W-:-:S05]  /*00e0*/  IMAD.SHL.U32 R0, R0, 0x8, RZ ;  /* 0x0000000800007824 */ /* 0x000fca00078e00ff */
[-C--:B------:R-:W-:Y:S02]  /*00f0*/  IABS R9, R0.reuse ;  /* 0x0000000000097213 */ /* 0x080fe40000000000 */
[----:B------:R-:W-:Y:S02]  /*0100*/  IABS R12, R0 ;  /* 0x00000000000c7213 */ /* 0x000fe40000000000 */
[----:B------:R-:W3:Y:S08]  /*0110*/  I2F.RP R2, R9 ;  /* 0x0000000900027306 */ /* 0x000ef00000209400 */
[----:B---3--:R-:W3:Y:S01]  /*0120*/  MUFU.RCP R2, R2 ;  /* 0x0000000200027308 */ /* 0x008ee20000001000 */
[----:B-1----:R-:W-:Y:S01]  /*0130*/  IABS R10, R3 ;  /* 0x00000003000a7213 */ /* 0x002fe20000000000 */
[----:B---3--:R-:W-:-:S02]  /*0140*/  VIADD R6, R2, 0xffffffe ;  /* 0x0ffffffe02067836 */ /* 0x008fc40000000000 */
[----:B------:R-:W-:-:S04]  /*0150*/  IMAD.MOV R2, RZ, RZ, -R12 ;  /* 0x000000ffff027224 */ /* 0x000fc800078e0a0c */
[----:B------:R1:W3:Y:S02]  /*0160*/  F2I.FTZ.U32.TRUNC.NTZ R7, R6 ;  /* 0x0000000600077305 */ /* 0x0002e4000021f000 */
[----:B-1----:R-:W-:Y:S02]  /*0170*/  IMAD.MOV.U32 R6, RZ, RZ, RZ ;  /* 0x000000ffff067224 */ /* 0x002fe400078e00ff */
[----:B---3--:R-:W-:-:S04]  /*0180*/  IMAD.MOV R8, RZ, RZ, -R7 ;  /* 0x000000ffff087224 */ /* 0x008fc800078e0a07 */
[----:B------:R-:W-:Y:S02]  /*0190*/  IMAD R11, R8, R9, RZ ;  /* 0x00000009080b7224 */ /* 0x000fe400078e02ff */
[----:B------:R-:W-:Y:S02]  /*01a0*/  IMAD.MOV.U32 R8, RZ, RZ, R10 ;  /* 0x000000ffff087224 */ /* 0x000fe400078e000a */
[----:B------:R-:W-:-:S06]  /*01b0*/  IMAD.HI.U32 R7, R7, R11, R6 ;  /* 0x0000000b07077227 */ /* 0x000fcc00078e0006 */
[----:B------:R-:W-:-:S04]  /*01c0*/  IMAD.HI.U32 R7, R7, R8, RZ ;  /* 0x0000000807077227 */ /* 0x000fc800078e00ff */
[----:B------:R-:W-:-:S05]  /*01d0*/  IMAD R2, R7, R2, R8 ;  /* 0x0000000207027224 */ /* 0x000fca00078e0208 */
[----:B------:R-:W-:-:S13]  /*01e0*/  ISETP.GT.U32.AND P1, PT, R9, R2, PT ;  /* 0x000000020900720c */ /* 0x000fda0003f24070 */
[----:B------:R-:W-:Y:S02]  /*01f0*/  @!P1 IMAD.IADD R2, R2, 0x1, -R9 ;  /* 0x0000000102029824 */ /* 0x000fe400078e0a09 */
[----:B------:R-:W-:Y:S01]  /*0200*/  @!P1 VIADD R7, R7, 0x1 ;  /* 0x0000000107079836 */ /* 0x000fe20000000000 */
[----:B------:R-:W-:Y:S02]  /*0210*/  ISETP.NE.AND P1, PT, R0, RZ, PT ;  /* 0x000000ff0000720c */ /* 0x000fe40003f25270 */
[----:B------:R-:W-:Y:S02]  /*0220*/  ISETP.GE.U32.AND P0, PT, R2, R9, PT ;  /* 0x000000090200720c */ /* 0x000fe40003f06070 */
[----:B------:R-:W-:-:S04]  /*0230*/  LOP3.LUT R2, R3, R0, RZ, 0x3c, !PT ;  /* 0x0000000003027212 */ /* 0x000fc800078e3cff */
[----:B------:R-:W-:Y:S02]  /*0240*/  ISETP.GE.AND P2, PT, R2, RZ, PT ;  /* 0x000000ff0200720c */ /* 0x000fe40003f46270 */
[----:B------:R-:W-:-:S05]  /*0250*/  IADD3 R2, PT, PT, R4, 0xf, RZ ;  /* 0x0000000f04027810 */ /* 0x000fca0007ffe0ff */
[----:B------:R-:W-:-:S04]  /*0260*/  @P0 VIADD R7, R7, 0x1 ;  /* 0x0000000107070836 */ /* 0x000fc80000000000 */
[----:B------:R-:W-:Y:S01]  /*0270*/  IMAD.MOV.U32 R6, RZ, RZ, R7 ;  /* 0x000000ffff067224 */ /* 0x000fe200078e0007 */
[----:B------:R-:W-:-:S03]  /*0280*/  SHF.R.S32.HI R7, RZ, 0x1f, R2 ;  /* 0x0000001fff077819 */ /* 0x000fc60000011402 */
[----:B------:R-:W-:Y:S01]  /*0290*/  @!P2 IMAD.MOV R6, RZ, RZ, -R6 ;  /* 0x000000ffff06a224 */ /* 0x000fe200078e0a06 */
[----:B------:R-:W-:Y:S02]  /*02a0*/  @!P1 LOP3.LUT R6, RZ, R0, RZ, 0x33, !PT ;  /* 0x00000000ff069212 */ /* 0x000fe400078e33ff */
[----:B------:R-:W-:-:S03]  /*02b0*/  LEA.HI R7, R7, R2, RZ, 0x4 ;  /* 0x0000000207077211 */ /* 0x000fc600078f20ff */
[----:B------:R-:W-:Y:S02]  /*02c0*/  IMAD.SHL.U32 R2, R6, 0x8, RZ ;  /* 0x0000000806027824 */ /* 0x000fe400078e00ff */
[----:B------:R-:W-:-:S03]  /*02d0*/  IMAD.MOV R6, RZ, RZ, -R6 ;  /* 0x000000ffff067224 */ /* 0x000fc600078e0a06 */
[----:B------:R-:W-:Y:S01]  /*02e0*/  LEA.HI.SX32 R7, R7, -R2, 0x1c ;  /* 0x8000000207077211 */ /* 0x000fe200078fe2ff */
[----:B------:R-:W-:Y:S02]  /*02f0*/  IMAD R15, R0, R6, R3 ;  /* 0x00000006000f7224 */ /* 0x000fe400078e0203 */
[----:B------:R-:W-:Y:S01]  /*0300*/  IMAD.MOV.U32 R6, RZ, RZ, RZ ;  /* 0x000000ffff067224 */ /* 0x000fe200078e00ff */
[----:B------:R-:W-:Y:S02]  /*0310*/  VIMNMX R8, PT, PT, R7, 0x8, PT ;  /* 0x0000000807087848 */ /* 0x000fe40003fe0100 */
[----:B------:R-:W-:Y:S02]  /*0320*/  IABS R13, R15 ;  /* 0x0000000f000d7213 */ /* 0x000fe40000000000 */
[----:B------:R-:W-:-:S04]  /*0330*/  IABS R11, R8 ;  /* 0x00000008000b7213 */ /* 0x000fc80000000000 */
[----:B------:R-:W1:Y:S08]  /*0340*/  I2F.RP R9, R11 ;  /* 0x0000000b00097306 */ /* 0x000e700000209400 */
[----:B-1----:R-:W1:Y:S02]  /*0350*/  MUFU.RCP R9, R9 ;  /* 0x0000000900097308 */ /* 0x002e640000001000 */
[----:B-1----:R-:W-:-:S06]  /*0360*/  VIADD R7, R9, 0xffffffe ;  /* 0x0ffffffe09077836 */ /* 0x002fcc0000000000 */
[----:B------:R-:W1:Y:S02]  /*0370*/  F2I.FTZ.U32.TRUNC.NTZ R7, R7 ;  /* 0x0000000700077305 */ /* 0x000e64000021f000 */
[----:B-1----:R-:W-:-:S04]  /*0380*/  IMAD.MOV R10, RZ, RZ, -R7 ;  /* 0x000000ffff0a7224 */ /* 0x002fc800078e0a07 */
[----:B------:R-:W-:-:S04]  /*0390*/  IMAD.MOV.U32 R0, RZ, RZ, R10 ;  /* 0x000000ffff007224 */ /* 0x000fc800078e000a */
[----:B------:R-:W-:Y:S01]  /*03a0*/  IMAD R3, R0, R11, RZ ;  /* 0x0000000b00037224 */ /* 0x000fe200078e02ff */
[----:B------:R-:W-:-:S03]  /*03b0*/  IABS R0, R8 ;  /* 0x0000000800007213 */ /* 0x000fc60000000000 */
[----:B------:R-:W-:-:S04]  /*03c0*/  IMAD.HI.U32 R6, R7, R3, R6 ;  /* 0x0000000307067227 */ /* 0x000fc800078e0006 */
[----:B------:R-:W-:Y:S02]  /*03d0*/  IMAD.MOV R0, RZ, RZ, -R0 ;  /* 0x000000ffff007224 */ /* 0x000fe400078e0a00 */
        /* <DEDUP_REMOVED lines=9> */
[----:B--2---:R-:W-:-:S05]  /*0470*/  LOP3.LUT R0, R14, 0xf, RZ, 0xc0, !PT ;  /* 0x0000000f0e007812 */ /* 0x004fca00078ec0ff */
[----:B------:R-:W-:-:S06]  /*0480*/  @P0 VIADD R6, R6, 0x1 ;  /* 0x0000000106060836 */ /* 0x000fcc0000000000 */
[----:B------:R-:W-:Y:S01]  /*0490*/  @!P2 IMAD.MOV R6, RZ, RZ, -R6 ;  /* 0x000000ffff06a224 */ /* 0x000fe200078e0a06 */
[----:B------:R-:W-:-:S04]  /*04a0*/  @!P1 LOP3.LUT R6, RZ, R8, RZ, 0x33, !PT ;  /* 0x00000008ff069212 */ /* 0x000fc800078e33ff */
[C---:B------:R-:W-:Y:S01]  /*04b0*/  IADD3 R3, PT, PT, -R6.reuse, RZ, RZ ;  /* 0x000000ff06037210 */ /* 0x040fe20007ffe1ff */
[----:B------:R-:W-:-:S04]  /*04c0*/  IMAD.SHL.U32 R12, R6, 0x100, RZ ;  /* 0x00000100060c7824 */ /* 0x000fc800078e00ff */
[----:B------:R-:W-:-:S04]  /*04d0*/  IMAD R3, R8, R3, R15 ;  /* 0x0000000308037224 */ /* 0x000fc800078e020f */
[----:B------:R-:W-:Y:S01]  /*04e0*/  IMAD.IADD R3, R2, 0x1, R3 ;  /* 0x0000000102037824 */ /* 0x000fe200078e0203 */
[----:B------:R-:W-:-:S03]  /*04f0*/  SHF.R.U32.HI R2, RZ, 0x4, R14 ;  /* 0x00000004ff027819 */ /* 0x000fc6000001160e */
[----:B------:R-:W-:Y:S01]  /*0500*/  IMAD R18, R3, 0x10, R0 ;  /* 0x0000001003127824 */ /* 0x000fe200078e0200 */
[----:B------:R-:W-:Y:S02]  /*0510*/  SGXT.U32 R2, R2, 0x4 ;  /* 0x000000040202781a */ /* 0x000fe40000000000 */
[----:B------:R-:W-:Y:S02]  /*0520*/  LOP3.LUT R3, R14, 0x80, RZ, 0xc0, !PT ;  /* 0x000000800e037812 */ /* 0x000fe400078ec0ff */
[----:B------:R1:W-:Y:S01]  /*0530*/  STL [R1+0x5f8], R18 ;  /* 0x0005f81201007387 */ /* 0x0003e20000100800 */
[C---:B------:R-:W-:Y:S02]  /*0540*/  LOP3.LUT R0, R2.reuse, 0x10, RZ, 0xfc, !PT ;  /* 0x0000001002007812 */ /* 0x040fe400078efcff */
[C---:B------:R-:W-:Y:S01]  /*0550*/  LOP3.LUT R7, R2.reuse, 0x20, RZ, 0xfc, !PT ;  /* 0x0000002002077812 */ /* 0x040fe200078efcff */
[----:B------:R1:W-:Y:S01]  /*0560*/  STL [R1+0x5ec], R12 ;  /* 0x0005ec0c01007387 */ /* 0x0003e20000100800 */
[----:B------:R-:W-:Y:S01]  /*0570*/  LOP3.LUT R0, R2, 0x40, RZ, 0xfc, !PT ;  /* 0x0000004002007812 */ /* 0x000fe200078efcff */
[----:B0---4-:R-:W-:Y:S06]  /*0580*/  BRA.U UP0, `(.L_x_0) ;  /* 0x0000000100207547 */ /* 0x011fec000b800000 */
[----:B------:R-:W-:Y:S01]  /*0590*/  IMAD.SHL.U32 R0, R14, 0x20, RZ ;  /* 0x000000200e007824 */ /* 0x000fe200078e00ff */
[----:B------:R-:W-:Y:S02]  /*05a0*/  CS2R R2, SRZ ;  /* 0x0000000000027805 */ /* 0x000fe4000001ff00 */
[----:B------:R-:W-:Y:S02]  /*05b0*/  CS2R R8, SRZ ;  /* 0x0000000000087805 */ /* 0x000fe4000001ff00 */
[----:B------:R-:W-:Y:S02]  /*05c0*/  CS2R R6, SRZ ;  /* 0x0000000000067805 */ /* 0x000fe4000001ff00 */
[----:B------:R-:W-:Y:S02]  /*05d0*/  CS2R R4, SRZ ;  /* 0x0000000000047805 */ /* 0x000fe4000001ff00 */
[----:B------:R-:W-:-:S05]  /*05e0*/  LOP3.LUT R0, R0, 0x60, RZ, 0xc0, !PT ;  /* 0x0000006000007812 */ /* 0x000fca00078ec0ff */
[----:B------:R0:W-:Y:S01]  /*05f0*/  STL [R1+0x5f4], R0 ;  /* 0x0005f40001007387 */ /* 0x0001e20000100800 */
[----:B------:R-:W-:Y:S05]  /*0600*/  BRA `(.L_x_1) ;  /* 0x0000018400847947 */ /* 0x000fea0003800000 */
.L_x_0:
[----:B------:R-:W-:Y:S01]  /*0610*/  IABS R0, R4 ;  /* 0x0000000400007213 */ /* 0x000fe20000000000 */
[----:B------:R-:W-:Y:S01]  /*0620*/  STL [R1+0x758], R5 ;  /* 0x0007580501007387 */ /* 0x000fe20000100800 */
[----:B------:R-:W-:Y:S01]  /*0630*/  IABS R2, R5 ;  /* 0x0000000500027213 */ /* 0x000fe20000000000 */
[----:B------:R-:W0:Y:S01]  /*0640*/  LDCU UR12, c[0x0][0x3a4] ;  /* 0x00007480ff0c77ac */ /* 0x000e220008000800 */
[----:B------:R-:W2:Y:S01]  /*0650*/  I2F.RP R11, R0 ;  /* 0x00000000000b7306 */ /* 0x000ea20000209400 */
[----:B------:R-:W-:Y:S02]  /*0660*/  ISETP.GE.AND P5, PT, R18, RZ, PT ;  /* 0x000000ff1200720c */ /* 0x000fe40003fa6270 */
[----:B------:R-:W-:Y:S01]  /*0670*/  ISETP.NE.AND P4, PT, R4, RZ, PT ;  /* 0x000000ff0400720c */ /* 0x000fe20003f85270 */
[----:B------:R-:W3:Y:S04]  /*0680*/  LDCU UR10, c[0x0][0x3b0] ;  /* 0x00007600ff0a77ac */ /* 0x000ee80008000800 */
[----:B------:R-:W4:Y:S01]  /*0690*/  I2F.RP R10, R2 ;  /* 0x00000002000a7306 */ /* 0x000f220000209400 */
[----:B------:R-:W1:Y:S01]  /*06a0*/  LDCU UR11, c[0x0][0x3a8] ;  /* 0x00007500ff0b77ac */ /* 0x000e620008000800 */
[----:B------:R-:W0:Y:S06]  /*06b0*/  LDCU UR6, c[0x0][0x3ac] ;  /* 0x00007580ff0677ac */ /* 0x000e2c0008000800 */
[----:B--2---:R-:W2:Y:S08]  /*06c0*/  MUFU.RCP R11, R11 ;  /* 0x0000000b000b7308 */ /* 0x004eb00000001000 */
[----:B----4-:R-:W4:Y:S01]  /*06d0*/  MUFU.RCP R10, R10 ;  /* 0x0000000a000a7308 */ /* 0x010f220000001000 */
[----:B--2---:R-:W-:-:S07]  /*06e0*/  VIADD R6, R11, 0xffffffe ;  /* 0x0ffffffe0b067836 */ /* 0x004fce0000000000 */
[----:B------:R2:W0:Y:S01]  /*06f0*/  F2I.FTZ.U32.TRUNC.NTZ R7, R6 ;  /* 0x0000000600077305 */ /* 0x000422000021f000 */
[----:B----4-:R-:W-:Y:S01]  /*0700*/  VIADD R8, R10, 0xffffffe ;  /* 0x0ffffffe0a087836 */ /* 0x010fe20000000000 */
[----:B------:R-:W-:-:S06]  /*0710*/  IABS R10, R18 ;  /* 0x00000012000a7213 */ /* 0x000fcc0000000000 */
[----:B------:R4:W1:Y:S01]  /*0720*/  F2I.FTZ.U32.TRUNC.NTZ R9, R8 ;  /* 0x0000000800097305 */ /* 0x000862000021f000 */
[----:B--2---:R-:W-:Y:S02]  /*0730*/  IMAD.MOV.U32 R6, RZ, RZ, RZ ;  /* 0x000000ffff067224 */ /* 0x004fe400078e00ff */
[----:B0-----:R-:W-:Y:S02]  /*0740*/  IMAD.MOV R13, RZ, RZ, -R7 ;  /* 0x000000ffff0d7224 */ /* 0x001fe400078e0a07 */
[----:B----4-:R-:W-:Y:S02]  /*0750*/  IMAD.MOV.U32 R8, RZ, RZ, RZ ;  /* 0x000000ffff087224 */ /* 0x010fe400078e00ff */
[----:B------:R-:W-:-:S04]  /*0760*/  IMAD R13, R13, R0, RZ ;  /* 0x000000000d0d7224 */ /* 0x000fc800078e02ff */
[----:B------:R-:W-:Y:S01]  /*0770*/  IMAD.HI.U32 R7, R7, R13, R6 ;  /* 0x0000000d07077227 */ /* 0x000fe200078e0006 */
[----:B------:R-:W-:-:S03]  /*0780*/  LEA.HI R6, R3, R12, RZ, 0x19 ;  /* 0x0000000c03067211 */ /* 0x000fc600078fc8ff */
[----:B-1----:R-:W-:Y:S01]  /*0790*/  IMAD.MOV R11, RZ, RZ, -R9 ;  /* 0x000000ffff0b7224 */ /* 0x002fe200078e0a09 */
[----:B------:R-:W-:Y:S01]  /*07a0*/  IABS R14, R6 ;  /* 0x00000006000e7213 */ /* 0x000fe20000000000 */
[----:B------:R-:W-:Y:S01]  /*07b0*/  IMAD.HI.U32 R7, R7, R10, RZ ;  /* 0x0000000a07077227 */ /* 0x000fe200078e00ff */
[----:B------:R-:W-:-:S03]  /*07c0*/  IADD3 R12, PT, PT, R6, 0xfc, RZ ;  /* 0x000000fc060c7810 */ /* 0x000fc60007ffe0ff */
[----:B------:R-:W-:Y:S01]  /*07d0*/  IMAD.MOV R7, RZ, RZ, -R7 ;  /* 0x000000ffff077224 */ /* 0x000fe200078e0a07 */
[----:B------:R-:W-:Y:S01]  /*07e0*/  IABS R15, R12 ;  /* 0x0000000c000f7213 */ /* 0x000fe20000000000 */
[----:B------:R-:W-:Y:S02]  /*07f0*/  IMAD R3, R11, R2, RZ ;  /* 0x000000020b037224 */ /* 0x000fe400078e02ff */
[----:B------:R-:W-:Y:S02]  /*0800*/  IMAD R7, R0, R7, R10 ;  /* 0x0000000700077224 */ /* 0x000fe400078e020a */
[----:B------:R-:W-:-:S03]  /*0810*/  IMAD.HI.U32 R3, R9, R3, R8 ;  /* 0x0000000309037227 */ /* 0x000fc600078e0008 */
[----:B------:R-:W-:Y:S01]  /*0820*/  ISETP.GT.U32.AND P0, PT, R0, R7, PT ;  /* 0x000000070000720c */ /* 0x000fe20003f04070 */
[----:B------:R-:W-:Y:S02]  /*0830*/  VIADD R11, R6, 0xfa ;  /* 0x000000fa060b7836 */ /* 0x000fe40000000000 */
[----:B------:R-:W-:-:S03]  /*0840*/  IMAD.HI.U32 R8, R3, R14, RZ ;  /* 0x0000000e03087227 */ /* 0x000fc600078e00ff */
[----:B------:R-:W-:Y:S01]  /*0850*/  IABS R13, R11 ;  /* 0x0000000b000d7213 */ /* 0x000fe20000000000 */
[----:B------:R-:W-:Y:S02]  /*0860*/  VIADD R16, R6, 0xfe ;  /* 0x000000fe06107836 */ /* 0x000fe40000000000 */
[----:B------:R-:W-:Y:S02]  /*0870*/  IMAD.MOV R9, RZ, RZ, -R8 ;  /* 0x000000ffff097224 */ /* 0x000fe400078e0a08 */
[----:B------:R-:W-:Y:S01]  /*0880*/  IMAD.HI.U32 R10, R3, R13, RZ ;  /* 0x0000000d030a7227 */ /* 0x000fe200078e00ff */
[----:B------:R-:W-:Y:S02]  /*0890*/  IABS R17, R16 ;  /* 0x0000001000117213 */ /* 0x000fe40000000000 */
[----:B------:R-:W-:Y:S01]  /*08a0*/  ISETP.GE.AND P1, PT, R16, RZ, PT ;  /* 0x000000ff1000720c */ /* 0x000fe20003f26270 */
[----:B------:R-:W-:Y:S02]  /*08b0*/  @!P0 IMAD.IADD R7, R7, 0x1, -R0 ;  /* 0x0000000107078824 */ /* 0x000fe400078e0a00 */
[----:B------:R-:W-:-:S02]  /*08c0*/  IMAD R14, R2, R9, R14 ;  /* 0x00000009020e7224 */ /* 0x000fc400078e020e */
[C---:B------:R-:W-:Y:S01]  /*08d0*/  IMAD.HI.U32 R9, R3.reuse, R15, RZ ;  /* 0x0000000f03097227 */ /* 0x040fe200078e00ff */
[----:B------:R-:W-:Y:S02]  /*08e0*/  ISETP.GT.U32.AND P2, PT, R0, R7, PT ;  /* 0x000000070000720c */ /* 0x000fe40003f44070 */
[----:B------:R-:W-:Y:S01]  /*08f0*/  ISETP.GT.U32.AND P0, PT, R2, R14, PT ;  /* 0x0000000e0200720c */ /* 0x000fe20003f04070 */
[----:B------:R-:W-:Y:S02]  /*0900*/  IMAD.MOV R10, RZ, RZ, -R10 ;  /* 0x000000ffff0a7224 */ /* 0x000fe400078e0a0a */
[----:B------:R-:W-:-:S04]  /*0910*/  IMAD.HI.U32 R8, R3, R17, RZ ;  /* 0x0000001103087227 */ /* 0x000fc800078e00ff */
[----:B------:R-:W-:Y:S02]  /*0920*/  IMAD.MOV R9, RZ, RZ, -R9 ;  /* 0x000000ffff097224 */ /* 0x000fe400078e0a09 */
[C---:B------:R-:W-:Y:S02]  /*0930*/  IMAD R13, R2.reuse, R10, R13 ;  /* 0x0000000a020d7224 */ /* 0x040fe400078e020d */
[----:B------:R-:W-:Y:S02]  /*0940*/  @!P2 IMAD.IADD R7, R7, 0x1, -R0 ;  /* 0x000000010707a824 */ /* 0x000fe400078e0a00 */
[----:B------:R-:W-:Y:S02]  /*0950*/  IMAD.MOV R8, RZ, RZ, -R8 ;  /* 0x000000ffff087224 */ /* 0x000fe400078e0a08 */
[----:B------:R-:W-:Y:S02]  /*0960*/  IMAD.MOV.U32 R0, RZ, RZ, R7 ;  /* 0x000000ffff007224 */ /* 0x000fe400078e0007 */
[----:B------:R-:W-:-:S02]  /*0970*/  IMAD R15, R2, R9, R15 ;  /* 0x00000009020f7224 */ /* 0x000fc400078e020f */
[----:B------:R-:W-:Y:S01]  /*0980*/  @!P5 IMAD.MOV R0, RZ, RZ, -R0 ;  /* 0x000000ffff00d224 */ /* 0x000fe200078e0a00 */
[C---:B------:R-:W-:Y:S01]  /*0990*/  ISETP.GT.U32.AND P5, PT, R2.reuse, R13, PT ;  /* 0x0000000d0200720c */ /* 0x040fe20003fa4070 */
[C---:B------:R-:W-:Y:S01]  /*09a0*/  IMAD R17, R2.reuse, R8, R17 ;  /* 0x0000000802117224 */ /* 0x040fe200078e0211 */
[----:B------:R-:W-:Y:S01]  /*09b0*/  ISETP.GT.U32.AND P6, PT, R2, R15, PT ;  /* 0x0000000f0200720c */ /* 0x000fe20003fc4070 */
[C---:B------:R-:W-:Y:S01]  /*09c0*/  VIADD R16, R6.reuse, 0xf8 ;  /* 0x000000f806107836 */ /* 0x040fe20000000000 */
[----:B------:R-:W-:Y:S01]  /*09d0*/  @!P4 LOP3.LUT R0, RZ, R4, RZ, 0x33, !PT ;  /* 0x00000004ff00c212 */ /* 0x000fe200078e33ff */
[----:B------:R-:W-:Y:S01]  /*09e0*/  VIADD R8, R6, 0xf6 ;  /* 0x000000f606087836 */ /* 0x000fe20000000000 */
[----:B------:R-:W-:Y:S01]  /*09f0*/  ISETP.GT.U32.AND P3, PT, R2, R17, PT ;  /* 0x000000110200720c */ /* 0x000fe20003f64070 */
[--C-:B------:R-:W-:Y:S01]  /*0a00*/  @!P0 IMAD.IADD R14, R14, 0x1, -R2.reuse ;  /* 0x000000010e0e8824 */ /* 0x100fe200078e0a02 */
[----:B------:R-:W-:Y:S01]  /*0a10*/  IABS R9, R16 ;  /* 0x0000001000097213 */ /* 0x000fe20000000000 */
[----:B------:R-:W-:Y:S01]  /*0a20*/  VIADD R18, R6, 0xf4 ;  /* 0x000000f406127836 */ /* 0x000fe20000000000 */
[----:B------:R-:W-:Y:S01]  /*0a30*/  IABS R10, R8 ;  /* 0x00000008000a7213 */ /* 0x000fe20000000000 */
[----:B------:R0:W-:Y:S01]  /*0a40*/  STL [R1+0x6c4], R0 ;  /* 0x0006c40001007387 */ /* 0x0001e20000100800 */
[----:B------:R-:W-:Y:S01]  /*0a50*/  ISETP.GT.U32.AND P2, PT, R2, R14, PT ;  /* 0x0000000e0200720c */ /* 0x000fe20003f44070 */
[--C-:B------:R-:W-:Y:S01]  /*0a60*/  @!P5 IMAD.IADD R13, R13, 0x1, -R2.reuse ;  /* 0x000000010d0dd824 */ /* 0x100fe200078e0a02 */
[----:B------:R-:W-:Y:S01]  /*0a70*/  ISETP.GE.AND P4, PT, R11, RZ, PT ;  /* 0x000000ff0b00720c */ /* 0x000fe20003f86270 */
[----:B------:R-:W-:Y:S01]  /*0a80*/  @!P6 IMAD.IADD R15, R15, 0x1, -R2 ;  /* 0x000000010f0fe824 */ /* 0x000fe200078e0a02 */
[----:B------:R-:W-:Y:S01]  /*0a90*/  ISETP.GE.AND P0, PT, R12, RZ, PT ;  /* 0x000000ff0c00720c */ /* 0x000fe20003f06270 */
[----:B------:R-:W-:Y:S01]  /*0aa0*/  IMAD.HI.U32 R7, R3, R9, RZ ;  /* 0x0000000903077227 */ /* 0x000fe200078e00ff */
[----:B------:R-:W-:-:S02]  /*0ab0*/  ISETP.GT.U32.AND P5, PT, R2, R13, PT ;  /* 0x0000000d0200720c */ /* 0x000fc40003fa4070 */
[----:B------:R-:W-:Y:S01]  /*0ac0*/  @!P3 IADD3 R17, PT, PT, R17, -R2, RZ ;  /* 0x800000021111b210 */ /* 0x000fe20007ffe0ff */
[----:B------:R-:W-:Y:S01]  /*0ad0*/  IMAD.HI.U32 R4, R3, R10, RZ ;  /* 0x0000000a03047227 */ /* 0x000fe200078e00ff */
[C---:B------:R-:W-:Y:S02]  /*0ae0*/  ISETP.GT.U32.AND P3, PT, R2.reuse, R15, PT ;  /* 0x0000000f0200720c */ /* 0x040fe40003f64070 */
[C---:B------:R-:W-:Y:S01]  /*0af0*/  ISETP.GT.U32.AND P6, PT, R2.reuse, R17, PT ;  /* 0x000000110200720c */ /* 0x040fe20003fc4070 */
[----:B------:R-:W-:Y:S02]  /*0b00*/  IMAD.MOV R7, RZ, RZ, -R7 ;  /* 0x000000ffff077224 */ /* 0x000fe400078e0a07 */
[----:B------:R-:W-:Y:S02]  /*0b10*/  IMAD.MOV R19, RZ, RZ, -R4 ;  /* 0x000000ffff137224 */ /* 0x000fe400078e0a04 */
[C---:B------:R-:W-:Y:S02]  /*0b20*/  IMAD R11, R2.reuse, R7, R9 ;  /* 0x00000007020b7224 */ /* 0x040fe400078e0209 */
[----:B------:R-:W-:Y:S01]  /*0b30*/  IMAD R7, R2, R19, R10 ;  /* 0x0000001302077224 */ /* 0x000fe200078e020a */
[----:B------:R-:W-:Y:S01]  /*0b40*/  IABS R19, R18 ;  /* 0x0000001200137213 */ /* 0x000fe20000000000 */
[----:B------:R-:W-:-:S02]  /*0b50*/  VIADD R12, R6, 0xf2 ;  /* 0x000000f2060c7836 */ /* 0x000fc40000000000 */
[--C-:B------:R-:W-:Y:S01]  /*0b60*/  @!P5 IMAD.IADD R13, R13, 0x1, -R2.reuse ;  /* 0x000000010d0dd824 */ /* 0x100fe200078e0a02 */
[----:B------:R-:W-:Y:S01]  /*0b70*/  ISETP.GT.U32.AND P5, PT, R2, R7, PT ;  /* 0x000000070200720c */ /* 0x000fe20003fa4070 */
[--C-:B------:R-:W-:Y:S01]  /*0b80*/  @!P2 IMAD.IADD R14, R14, 0x1, -R2.reuse ;  /* 0x000000010e0ea824 */ /* 0x100fe200078e0a02 */
[----:B------:R-:W-:Y:S01]  /*0b90*/  IABS R9, R12 ;  /* 0x0000000c00097213 */ /* 0x000fe20000000000 */
[--C-:B------:R-:W-:Y:S01]  /*0ba0*/  @!P3 IMAD.IADD R15, R15, 0x1, -R2.reuse ;  /* 0x000000010f0fb824 */ /* 0x100fe200078e0a02 */
[----:B------:R-:W-:Y:S01]  /*0bb0*/  ISETP.GE.AND P2, PT, R16, RZ, PT ;  /* 0x000000ff1000720c */ /* 0x000fe20003f46270 */
[C---:B------:R-:W-:Y:S01]  /*0bc0*/  VIADD R16, R6.reuse, 0xf0 ;  /* 0x000000f006107836 */ /* 0x040fe20000000000 */
[----:B------:R-:W-:Y:S01]  /*0bd0*/  ISETP.GE.AND P3, PT, R6, RZ, PT ;  /* 0x000000ff0600720c */ /* 0x000fe20003f66270 */
[----:B------:R-:W-:Y:S01]  /*0be0*/  @!P6 IMAD.IADD R17, R17, 0x1, -R2 ;  /* 0x000000011111e824 */ /* 0x000fe200078e0a02 */
[----:B------:R-:W-:Y:S01]  /*0bf0*/  ISETP.GT.U32.AND P6, PT, R2, R11, PT ;  /* 0x0000000b0200720c */ /* 0x000fe20003fc4070 */
[----:B------:R-:W-:Y:S01]  /*0c00*/  IMAD.HI.U32 R10, R3, R9, RZ ;  /* 0x00000009030a7227 */ /* 0x000fe200078e00ff */
[----:B------:R-:W-:-:S03]  /*0c10*/  IABS R21, R16 ;  /* 0x0000001000157213 */ /* 0x000fc60000000000 */
[----:B------:R-:W-:Y:S01]  /*0c20*/  @!P5 IMAD.IADD R7, R7, 0x1, -R2 ;  /* 0x000000010707d824 */ /* 0x000fe200078e0a02 */
[----:B------:R-:W-:Y:S01]  /*0c30*/  IADD3 R20, PT, PT, -R10, RZ, RZ ;  /* 0x000000ff0a147210 */ /* 0x000fe20007ffe1ff */
[----:B------:R-:W-:Y:S02]  /*0c40*/  IMAD.MOV.U32 R10, RZ, RZ, R21 ;  /* 0x000000ffff0a7224 */ /* 0x000fe400078e0015 */
[----:B------:R-:W-:-:S04]  /*0c50*/  IMAD.HI.U32 R4, R3, R19, RZ ;  /* 0x0000001303047227 */ /* 0x000fc800078e00ff */
[----:B------:R-:W-:Y:S01]  /*0c60*/  @!P3 IMAD.MOV R14, RZ, RZ, -R14 ;  /* 0x000000ffff0eb224 */ /* 0x000fe200078e0a0e */
[C---:B------:R-:W-:Y:S01]  /*0c70*/  ISETP.GT.U32.AND P3, PT, R2.reuse, R7, PT ;  /* 0x000000070200720c */ /* 0x040fe20003f64070 */
[----:B------:R-:W-:Y:S02]  /*0c80*/  IMAD R9, R2, R20, R9 ;  /* 0x0000001402097224 */ /* 0x000fe400078e0209 */
[----:B------:R-:W-:Y:S01]  /*0c90*/  IMAD.HI.U32 R20, R3, R10, RZ ;  /* 0x0000000a03147227 */ /* 0x000fe200078e00ff */
[----:B------:R-:W-:Y:S03]  /*0ca0*/  STL [R1+0x75c], R14 ;  /* 0x00075c0e01007387 */ /* 0x000fe60000100800 */
[----:B------:R-:W-:Y:S01]  /*0cb0*/  @!P6 IMAD.IADD R11, R11, 0x1, -R2 ;  /* 0x000000010b0be824 */ /* 0x000fe200078e0a02 */
[----:B------:R-:W-:Y:S01]  /*0cc0*/  ISETP.GE.AND P6, PT, R8, RZ, PT ;  /* 0x000000ff0800720c */ /* 0x000fe20003fc6270 */
[----:B------:R-:W-:-:S02]  /*0cd0*/  IMAD.MOV R4, RZ, RZ, -R4 ;  /* 0x000000ffff047224 */ /* 0x000fc400078e0a04 */
[----:B------:R-:W-:Y:S01]  /*0ce0*/  IMAD.MOV.U32 R22, RZ, RZ, R17 ;  /* 0x000000ffff167224 */ /* 0x000fe200078e0011 */
[C---:B------:R-:W-:Y:S01]  /*0cf0*/  ISETP.GT.U32.AND P5, PT, R2.reuse, R11, PT ;  /* 0x0000000b0200720c */ /* 0x040fe20003fa4070 */
[----:B------:R-:W-:Y:S02]  /*0d00*/  IMAD.MOV R17, RZ, RZ, -R20 ;  /* 0x000000ffff117224 */ /* 0x000fe400078e0a14 */
[C---:B------:R-:W-:Y:S02]  /*0d10*/  IMAD R19, R2.reuse, R4, R19 ;  /* 0x0000000402137224 */ /* 0x040fe400078e0213 */
[----:B0-----:R-:W-:Y:S02]  /*0d20*/  IMAD.MOV.U32 R0, RZ, RZ, R13 ;  /* 0x000000ffff007224 */ /* 0x001fe400078e000d */
[C---:B------:R-:W-:Y:S02]  /*0d30*/  IMAD R13, R2.reuse, R17, R10 ;  /* 0x00000011020d7224 */ /* 0x040fe400078e020a */
[----:B------:R-:W-:Y:S01]  /*0d40*/  @!P1 IMAD.MOV R22, RZ, RZ, -R22 ;  /* 0x000000ffff169224 */ /* 0x000fe200078e0a16 */
[C---:B------:R-:W-:Y:S01]  /*0d50*/  ISETP.GT.U32.AND P1, PT, R2.reuse, R19, PT ;  /* 0x000000130200720c */ /* 0x040fe20003f24070 */
[----:B------:R-:W-:Y:S01]  /*0d60*/  @!P3 IMAD.IADD R7, R7, 0x1, -R2 ;  /* 0x000000010707b824 */ /* 0x000fe200078e0a02 */
[----:B------:R-:W-:Y:S01]  /*0d70*/  ISETP.GT.U32.AND P3, PT, R2, R13, PT ;  /* 0x0000000d0200720c */ /* 0x000fe20003f64070 */
[----:B------:R-:W-:Y:S01]  /*0d80*/  VIADD R8, R6, 0xee ;  /* 0x000000ee06087836 */ /* 0x000fe20000000000 */
[----:B------:R-:W-:Y:S01]  /*0d90*/  @!P5 IADD3 R11, PT, PT, R11, -R2, RZ ;  /* 0x800000020b0bd210 */ /* 0x000fe20007ffe0ff */
[----:B------:R-:W-:Y:S01]  /*0da0*/  IMAD.MOV.U32 R5, RZ, RZ, R15 ;  /* 0x000000ffff057224 */ /* 0x000fe200078e000f */
[----:B------:R-:W-:Y:S01]  /*0db0*/  STL [R1+0x30], R22 ;  /* 0x0000301601007387 */ /* 0x000fe20000100800 */
[----:B------:R-:W-:Y:S01]  /*0dc0*/  @!P4 IMAD.MOV R0, RZ, RZ, -R0 ;  /* 0x000000ffff00c224 */ /* 0x000fe200078e0a00 */
[----:B------:R-:W-:Y:S01]  /*0dd0*/  IABS R4, R8 ;  /* 0x0000000800047213 */ /* 0x000fe20000000000 */
[----:B------:R-:W-:Y:S01]  /*0de0*/  @!P0 IMAD.MOV R5, RZ, RZ, -R5 ;  /* 0x000000ffff058224 */ /* 0x000fe200078e0a05 */
[----:B------:R-:W-:Y:S01]  /*0df0*/  ISETP.GT.U32.AND P4, PT, R2, R9, PT ;  /* 0x000000090200720c */ /* 0x000fe20003f84070 */
[----:B------:R-:W-:Y:S01]  /*0e00*/  VIADD R10, R6, 0xec ;  /* 0x000000ec060a7836 */ /* 0x000fe20000000000 */
[----:B------:R-:W-:Y:S01]  /*0e10*/  ISETP.GE.AND P5, PT, R12, RZ, PT ;  /* 0x000000ff0c00720c */ /* 0x000fe20003fa6270 */
[----:B------:R-:W-:Y:S01]  /*0e20*/  IMAD.HI.U32 R12, R3, R4, RZ ;  /* 0x00000004030c7227 */ /* 0x000fe200078e00ff */
[----:B------:R-:W-:Y:S01]  /*0e30*/  STL [R1+0x20], R5 ;  /* 0x0000200501007387 */ /* 0x000fe20000100800 */
[----:B------:R-:W-:-:S02]  /*0e40*/  ISETP.GE.AND P0, PT, R18, RZ, PT ;  /* 0x000000ff1200720c */ /* 0x000fc40003f06270 */
[--C-:B------:R-:W-:Y:S01]  /*0e50*/  @!P1 IMAD.IADD R19, R19, 0x1, -R2.reuse ;  /* 0x0000000113139824 */ /* 0x100fe200078e0a02 */
[----:B------:R0:W-:Y:S01]  /*0e60*/  STL [R1+0x1c], R0 ;  /* 0x00001c0001007387 */ /* 0x0001e20000100800 */
[----:B------:R-:W-:Y:S01]  /*0e70*/  ISETP.GE.AND P1, PT, R16, RZ, PT ;  /* 0x000000ff1000720c */ /* 0x000fe20003f26270 */
[--C-:B------:R-:W-:Y:S01]  /*0e80*/  @!P3 IMAD.IADD R13, R13, 0x1, -R2.reuse ;  /* 0x000000010d0db824 */ /* 0x100fe200078e0a02 */
[----:B------:R-:W-:Y:S01]  /*0e90*/  IABS R16, R10 ;  /* 0x0000000a00107213 */ /* 0x000fe20000000000 */
[----:B------:R-:W-:Y:S02]  /*0ea0*/  VIADD R17, R6, 0xea ;  /* 0x000000ea06117836 */ /* 0x000fe40000000000 */
[----:B------:R-:W-:Y:S01]  /*0eb0*/  @!P4 IMAD.IADD R9, R9, 0x1, -R2 ;  /* 0x000000010909c824 */ /* 0x000fe200078e0a02 */
[----:B------:R-:W-:Y:S01]  /*0ec0*/  ISETP.GT.U32.AND P3, PT, R2, R13, PT ;  /* 0x0000000d0200720c */ /* 0x000fe20003f64070 */
[----:B------:R-:W-:Y:S01]  /*0ed0*/  VIADD R18, R6, 0xde ;  /* 0x000000de06127836 */ /* 0x000fe20000000000 */
[----:B------:R-:W-:Y:S01]  /*0ee0*/  ISETP.GT.U32.AND P4, PT, R2, R19, PT ;  /* 0x000000130200720c */ /* 0x000fe20003f84070 */
[----:B0-----:R-:W-:Y:S01]  /*0ef0*/  IMAD.MOV.U32 R0, RZ, RZ, R11 ;  /* 0x000000ffff007224 */ /* 0x001fe200078e000b */
[----:B------:R-:W-:Y:S01]  /*0f00*/  IABS R15, R17 ;  /* 0x00000011000f7213 */ /* 0x000fe20000000000 */
[----:B------:R-:W-:-:S02]  /*0f10*/  IMAD.MOV R11, RZ, RZ, -R12 ;  /* 0x000000ffff0b7224 */ /* 0x000fc400078e0a0c */
[----:B------:R-:W-:Y:S01]  /*0f20*/  @!P2 IMAD.MOV R0, RZ, RZ, -R0 ;  /* 0x000000ffff00a224 */ /* 0x000fe200078e0a00 */
[C---:B------:R-:W-:Y:S01]  /*0f30*/  ISETP.GT.U32.AND P2, PT, R2.reuse, R9, PT ;  /* 0x000000090200720c */ /* 0x040fe20003f44070 */
[----:B------:R-:W-:Y:S02]  /*0f40*/  IMAD R12, R2, R11, R4 ;  /* 0x0000000b020c7224 */ /* 0x000fe400078e0204 */
[----:B------:R-:W-:Y:S01]  /*0f50*/  IMAD.HI.U32 R4, R3, R16, RZ ;  /* 0x0000001003047227 */ /* 0x000fe200078e00ff */
[----:B------:R0:W-:Y:S03]  /*0f60*/  STL [R1+0x18], R0 ;  /* 0x0000180001007387 */ /* 0x0001e60000100800 */
[----:B------:R-:W-:Y:S01]  /*0f70*/  @!P3 IMAD.IADD R13, R13, 0x1, -R2 ;  /* 0x000000010d0db824 */ /* 0x000fe200078e0a02 */
[----:B------:R-:W-:Y:S01]  /*0f80*/  @!P4 IADD3 R19, PT, PT, R19, -R2, RZ ;  /* 0x800000021313c210 */ /* 0x000fe20007ffe0ff */
[----:B------:R-:W-:Y:S01]  /*0f90*/  VIADD R11, R6, 0xe8 ;  /* 0x000000e8060b7836 */ /* 0x000fe20000000000 */
[----:B------:R-:W-:Y:S01]  /*0fa0*/  ISETP.GT.U32.AND P4, PT, R2, R12, PT ;  /* 0x0000000c0200720c */ /* 0x000fe20003f84070 */
[----:B------:R-:W-:-:S02]  /*0fb0*/  VIADD R21, R6, 0xc4 ;  /* 0x000000c406157836 */ /* 0x000fc40000000000 */
[----:B------:R-:W-:Y:S01]  /*0fc0*/  @!P2 IMAD.IADD R9, R9, 0x1, -R2 ;  /* 0x000000010909a824 */ /* 0x000fe200078e0a02 */
[----:B------:R-:W-:Y:S01]  /*0fd0*/  ISETP.GE.AND P2, PT, R10, RZ, PT ;  /* 0x000000ff0a00720c */ /* 0x000fe20003f46270 */
[----:B0-----:R-:W-:Y:S01]  /*0fe0*/  IMAD.MOV.U32 R0, RZ, RZ, R7 ;  /* 0x000000ffff007224 */ /* 0x001fe200078e0007 */
[----:B------:R-:W-:Y:S01]  /*0ff0*/  IABS R22, R21 ;  /* 0x0000001500167213 */ /* 0x000fe20000000000 */
[----:B------:R-:W-:Y:S01]  /*1000*/  IMAD.MOV R7, RZ, RZ, -R4 ;  /* 0x000000ffff077224 */ /* 0x000fe200078e0a04 */
[----:B------:R-:W-:Y:S01]  /*1010*/  IABS R4, R11 ;  /* 0x0000000b00047213 */ /* 0x000fe20000000000 */
[----:B------:R-:W-:Y:S01]  /*1020*/  @!P6 IMAD.MOV R0, RZ, RZ, -R0 ;  /* 0x000000ffff00e224 */ /* 0x000fe200078e0a00 */
[----:B------:R-:W-:Y:S01]  /*1030*/  ISETP.GE.AND P6, PT, R8, RZ, PT ;  /* 0x000000ff0800720c */ /* 0x000fe20003fc6270 */
[C---:B------:R-:W-:Y:S02]  /*1040*/  IMAD R16, R2.reuse, R7, R16 ;  /* 0x0000000702107224 */ /* 0x040fe400078e0210 */
[----:B------:R-:W-:Y:S01]  /*1050*/  IMAD.HI.U32 R7, R3, R15, RZ ;  /* 0x0000000f03077227 */ /* 0x000fe200078e00ff */
[----:B------:R0:W-:Y:S02]  /*1060*/  STL [R1+0xa4], R0 ;  /* 0x0000a40001007387 */ /* 0x0001e40000100800 */
[----:B------:R-:W-:Y:S01]  /*1070*/  ISETP.GT.U32.AND P3, PT, R2, R16, PT ;  /* 0x000000100200720c */ /* 0x000fe20003f64070 */
[----:B------:R-:W-:-:S02]  /*1080*/  IMAD.MOV R7, RZ, RZ, -R7 ;  /* 0x000000ffff077224 */ /* 0x000fc400078e0a07 */
[--C-:B------:R-:W-:Y:S01]  /*1090*/  @!P4 IMAD.IADD R12, R12, 0x1, -R2.reuse ;  /* 0x000000010c0cc824 */ /* 0x100fe200078e0a02 */
[----:B------:R-:W-:Y:S01]  /*10a0*/  ISETP.GE.AND P4, PT, R17, RZ, PT ;  /* 0x000000ff1100720c */ /* 0x000fe20003f86270 */
[----:B------:R-:W-:Y:S02]  /*10b0*/  IMAD R15, R2, R7, R15 ;  /* 0x00000007020f7224 */ /* 0x000fe400078e020f */
[----:B------:R-:W-:Y:S02]  /*10c0*/  IMAD.MOV.U32 R5, RZ, RZ, R9 ;  /* 0x000000ffff057224 */ /* 0x000fe400078e0009 */
[----:B0-----:R-:W-:Y:S02]  /*10d0*/  IMAD.MOV.U32 R0, RZ, RZ, R19 ;  /* 0x000000ffff007224 */ /* 0x001fe400078e0013 */
[----:B------:R-:W-:Y:S02]  /*10e0*/  VIADD R8, R6, 0xe6 ;  /* 0x000000e606087836 */ /* 0x000fe40000000000 */
[----:B------:R-:W-:-:S02]  /*10f0*/  @!P3 IMAD.IADD R16, R16, 0x1, -R2 ;  /* 0x000000011010b824 */ /* 0x000fc400078e0a02 */
[----:B------:R-:W-:Y:S01]  /*1100*/  @!P0 IMAD.MOV R0, RZ, RZ, -R0 ;  /* 0x000000ffff008224 */ /* 0x000fe200078e0a00 */
[C---:B------:R-:W-:Y:S01]  /*1110*/  ISETP.GT.U32.AND P0, PT, R2.reuse, R12, PT ;  /* 0x0000000c0200720c */ /* 0x040fe20003f04070 */
[C---:B------:R-:W-:Y:S01]  /*1120*/  IMAD.HI.U32 R7, R3.reuse, R4, RZ ;  /* 0x0000000403077227 */ /* 0x040fe200078e00ff */
[C---:B------:R-:W-:Y:S02]  /*1130*/  ISETP.GT.U32.AND P3, PT, R2.reuse, R16, PT ;  /* 0x000000100200720c */ /* 0x040fe40003f64070 */
[----:B------:R-:W-:Y:S01]  /*1140*/  IABS R10, R8 ;  /* 0x00000008000a7213 */ /* 0x000fe20000000000 */
[----:B------:R-:W-:Y:S01]  /*1150*/  @!P5 IMAD.MOV R5, RZ, RZ, -R5 ;  /* 0x000000ffff05d224 */ /* 0x000fe200078e0a05 */
[----:B------:R-:W-:Y:S01]  /*1160*/  ISETP.GT.U32.AND P5, PT, R2, R15, PT ;  /* 0x0000000f0200720c */ /* 0x000fe20003fa4070 */
[----:B------:R-:W-:Y:S01]  /*1170*/  IMAD.MOV R7, RZ, RZ, -R7 ;  /* 0x000000ffff077224 */ /* 0x000fe200078e0a07 */
[----:B------:R0:W-:Y:S01]  /*1180*/  STL [R1+0xa8], R0 ;  /* 0x0000a80001007387 */ /* 0x0001e20000100800 */
[----:B------:R-:W-:-:S03]  /*1190*/  IMAD.HI.U32 R9, R3, R10, RZ ;  /* 0x0000000a03097227 */ /* 0x000fc600078e00ff */
[----:B------:R1:W-:Y:S01]  /*11a0*/  STL [R1+0xac], R5 ;  /* 0x0000ac0501007387 */ /* 0x0003e20000100800 */
[----:B------:R-:W-:Y:S02]  /*11b0*/  IMAD R4, R2, R7, R4 ;  /* 0x0000000702047224 */ /* 0x000fe400078e0204 */
[--C-:B------:R-:W-:Y:S02]  /*11c0*/  @!P3 IMAD.IADD R16, R16, 0x1, -R2.reuse ;  /* 0x000000011010b824 */ /* 0x100fe400078e0a02 */
[----:B------:R-:W-:Y:S01]  /*11d0*/  IMAD.MOV R9, RZ, RZ, -R9 ;  /* 0x000000ffff097224 */ /* 0x000fe200078e0a09 */
[----:B------:R-:W-:Y:S01]  /*11e0*/  ISETP.GT.U32.AND P3, PT, R2, R4, PT ;  /* 0x000000040200720c */ /* 0x000fe20003f64070 */
[--C-:B------:R-:W-:Y:S01]  /*11f0*/  @!P0 IMAD.IADD R12, R12, 0x1, -R2.reuse ;  /* 0x000000010c0c8824 */ /* 0x100fe200078e0a02 */
[----:B------:R-:W-:Y:S01]  /*1200*/  ISETP.GE.AND P0, PT, R8, RZ, PT ;  /* 0x000000ff0800720c */ /* 0x000fe20003f06270 */
[----:B------:R-:W-:Y:S02]  /*1210*/  @!P5 IMAD.IADD R15, R15, 0x1, -R2 ;  /* 0x000000010f0fd824 */ /* 0x000fe400078e0a02 */
[----:B0-----:R-:W-:-:S02]  /*1220*/  IMAD.MOV.U32 R0, RZ, RZ, R13 ;  /* 0x000000ffff007224 */ /* 0x001fc400078e000d */
[C---:B------:R-:W-:Y:S01]  /*1230*/  IMAD R10, R2.reuse, R9, R10 ;  /* 0x00000009020a7224 */ /* 0x040fe200078e020a */
[----:B------:R-:W-:Y:S01]  /*1240*/  ISETP.GT.U32.AND P5, PT, R2, R15, PT ;  /* 0x0000000f0200720c */ /* 0x000fe20003fa4070 */
[----:B-1----:R-:W-:Y:S01]  /*1250*/  IMAD.MOV.U32 R5, RZ, RZ, R12 ;  /* 0x000000ffff057224 */ /* 0x002fe200078e000c */
[----:B------:R-:W-:Y:S01]  /*1260*/  @!P1 IADD3 R0, PT, PT, -R0, RZ, RZ ;  /* 0x000000ff00009210 */ /* 0x000fe20007ffe1ff */
[----:B------:R-:W-:Y:S01]  /*1270*/  VIADD R8, R6, 0xe2 ;  /* 0x000000e206087836 */ /* 0x000fe20000000000 */
[----:B------:R-:W-:Y:S01]  /*1280*/  ISETP.GE.AND P1, PT, R11, RZ, PT ;  /* 0x000000ff0b00720c */ /* 0x000fe20003f26270 */
[----:B------:R-:W-:Y:S01]  /*1290*/  @!P6 IMAD.MOV R5, RZ, RZ, -R5 ;  /* 0x000000ffff05e224 */ /* 0x000fe200078e0a05 */
[----:B------:R-:W-:Y:S01]  /*12a0*/  ISETP.GT.U32.AND P6, PT, R2, R10, PT ;  /* 0x0000000a0200720c */ /* 0x000fe20003fc4070 */
[----:B------:R0:W-:Y:S01]  /*12b0*/  STL [R1+0xb0], R0 ;  /* 0x0000b00001007387 */ /* 0x0001e20000100800 */
[----:B------:R-:W-:Y:S01]  /*12c0*/  @!P3 IADD3 R4, PT, PT, R4, -R2, RZ ;  /* 0x800000020404b210 */ /* 0x000fe20007ffe0ff */
[----:B------:R-:W-:Y:S01]  /*12d0*/  VIADD R11, R6, 0xe4 ;  /* 0x000000e4060b7836 */ /* 0x000fe20000000000 */
[----:B------:R-:W-:Y:S01]  /*12e0*/  IABS R13, R8 ;  /* 0x00000008000d7213 */ /* 0x000fe20000000000 */
[----:B------:R-:W-:Y:S01]  /*12f0*/  STL [R1+0xb8], R5 ;  /* 0x0000b80501007387 */ /* 0x000fe20000100800 */
[----:B------:R-:W-:Y:S01]  /*1300*/  ISETP.GT.U32.AND P3, PT, R2, R4, PT ;  /* 0x000000040200720c */ /* 0x000fe20003f64070 */
[----:B------:R-:W-:Y:S01]  /*1310*/  @!P5 IMAD.IADD R15, R15, 0x1, -R2 ;  /* 0x000000010f0fd824 */ /* 0x000fe200078e0a02 */
[----:B------:R-:W-:Y:S01]  /*1320*/  IABS R9, R11 ;  /* 0x0000000b00097213 */ /* 0x000fe20000000000 */
[----:B------:R-:W-:Y:S01]  /*1330*/  VIADD R7, R6, 0xe0 ;  /* 0x000000e006077836 */ /* 0x000fe20000000000 */
[----:B------:R-:W-:Y:S01]  /*1340*/  ISETP.GE.AND P5, PT, R8, RZ, PT ;  /* 0x000000ff0800720c */ /* 0x000fe20003fa6270 */
[----:B0-----:R-:W-:-:S02]  /*1350*/  IMAD.MOV.U32 R0, RZ, RZ, R16 ;  /* 0x000000ffff007224 */ /* 0x001fc400078e0010 */
[----:B------:R-:W-:Y:S01]  /*1360*/  @!P6 IMAD.IADD R10, R10, 0x1, -R2 ;  /* 0x000000010a0ae824 */ /* 0x000fe200078e0a02 */
[----:B------:R-:W-:Y:S01]  /*1370*/  IABS R12, R7 ;  /* 0x00000007000c7213 */ /* 0x000fe20000000000 */
[----:B------:R-:W-:Y:S01]  /*1380*/  @!P2 IMAD.MOV R0, RZ, RZ, -R0 ;  /* 0x000000ffff00a224 */ /* 0x000fe200078e0a00 */
[----:B------:R-:W-:Y:S01]  /*1390*/  ISETP.GE.AND P2, PT, R11, RZ, PT ;  /* 0x000000ff0b00720c */ /* 0x000fe20003f46270 */
[C---:B------:R-:W-:Y:S01]  /*13a0*/  IMAD.HI.U32 R16, R3.reuse, R9, RZ ;  /* 0x0000000903107227 */ /* 0x040fe200078e00ff */
[----:B------:R-:W-:Y:S02]  /*13b0*/  ISETP.GT.U32.AND P6, PT, R2, R10, PT ;  /* 0x0000000a0200720c */ /* 0x000fe40003fc4070 */
[----:B------:R0:W-:Y:S01]  /*13c0*/  STL [R1+0x1c4], R0 ;  /* 0x0001c40001007387 */ /* 0x0001e20000100800 */
[----:B------:R-:W-:-:S04]  /*13d0*/  IMAD.HI.U32 R8, R3, R13, RZ ;  /* 0x0000000d03087227 */ /* 0x000fc800078e00ff */
[----:B------:R-:W-:Y:S02]  /*13e0*/  IMAD.MOV R16, RZ, RZ, -R16 ;  /* 0x000000ffff107224 */ /* 0x000fe400078e0a10 */
[----:B------:R-:W-:Y:S02]  /*13f0*/  @!P3 IMAD.IADD R4, R4, 0x1, -R2 ;  /* 0x000000010404b824 */ /* 0x000fe400078e0a02 */
[----:B------:R-:W-:Y:S02]  /*1400*/  IMAD.MOV R8, RZ, RZ, -R8 ;  /* 0x000000ffff087224 */ /* 0x000fe400078e0a08 */
[----:B0-----:R-:W-:Y:S02]  /*1410*/  IMAD.MOV.U32 R0, RZ, RZ, R15 ;  /* 0x000000ffff007224 */ /* 0x001fe400078e000f */
[C---:B------:R-:W-:Y:S02]  /*1420*/  IMAD R9, R2.reuse, R16, R9 ;  /* 0x0000001002097224 */ /* 0x040fe400078e0209 */
[----:B------:R-:W-:Y:S01]  /*1430*/  @!P4 IMAD.MOV R0, RZ, RZ, -R0 ;  /* 0x000000ffff00c224 */ /* 0x000fe200078e0a00 */
[----:B------:R-:W-:Y:S01]  /*1440*/  ISETP.GE.AND P4, PT, R7, RZ, PT ;  /* 0x000000ff0700720c */ /* 0x000fe20003f86270 */
[C---:B------:R-:W-:Y:S01]  /*1450*/  IMAD R13, R2.reuse, R8, R13 ;  /* 0x00000008020d7224 */ /* 0x040fe200078e020d */
[----:B------:R-:W-:Y:S01]  /*1460*/  ISETP.GT.U32.AND P3, PT, R2, R9, PT ;  /* 0x000000090200720c */ /* 0x000fe20003f64070 */
[----:B------:R-:W-:Y:S01]  /*1470*/  IMAD.HI.U32 R11, R3, R12, RZ ;  /* 0x0000000c030b7227 */ /* 0x000fe200078e00ff */
[----:B------:R0:W-:Y:S03]  /*1480*/  STL [R1+0x1c8], R0 ;  /* 0x0001c80001007387 */ /* 0x0001e60000100800 */
[----:B------:R-:W-:-:S02]  /*1490*/  IMAD.MOV R11, RZ, RZ, -R11 ;  /* 0x000000ffff0b7224 */ /* 0x000fc400078e0a0b */
[----:B------:R-:W-:Y:S01]  /*14a0*/  @!P6 IMAD.IADD R10, R10, 0x1, -R2 ;  /* 0x000000010a0ae824 */ /* 0x000fe200078e0a02 */
[----:B------:R-:W-:Y:S01]  /*14b0*/  ISETP.GE.AND P6, PT, R18, RZ, PT ;  /* 0x000000ff1200720c */ /* 0x000fe20003fc6270 */
[----:B------:R-:W-:Y:S01]  /*14c0*/  IMAD R12, R2, R11, R12 ;  /* 0x0000000b020c7224 */ /* 0x000fe200078e020c */
[----:B------:R-:W-:Y:S01]  /*14d0*/  IABS R18, R18 ;  /* 0x0000001200127213 */ /* 0x000fe20000000000 */
[----:B------:R-:W-:Y:S02]  /*14e0*/  VIADD R15, R6, 0xdc ;  /* 0x000000dc060f7836 */ /* 0x000fe40000000000 */
[----:B0-----:R-:W-:Y:S02]  /*14f0*/  IMAD.MOV.U32 R0, RZ, RZ, R4 ;  /* 0x000000ffff007224 */ /* 0x001fe400078e0004 */
[----:B------:R-:W-:Y:S01]  /*1500*/  @!P3 IMAD.IADD R9, R9, 0x1, -R2 ;  /* 0x000000010909b824 */ /* 0x000fe200078e0a02 */
[----:B------:R-:W-:Y:S01]  /*1510*/  IABS R17, R15 ;  /* 0x0000000f00117213 */ /* 0x000fe20000000000 */
[----:B------:R-:W-:Y:S01]  /*1520*/  IMAD.HI.U32 R19, R3, R18, RZ ;  /* 0x0000001203137227 */ /* 0x000fe200078e00ff */
[----:B------:R-:W-:-:S02]  /*1530*/  @!P1 IADD3 R0, PT, PT, -R0, RZ, RZ ;  /* 0x000000ff00009210 */ /* 0x000fc40007ffe1ff */
[----:B------:R-:W-:Y:S01]  /*1540*/  ISETP.GT.U32.AND P1, PT, R2, R13, PT ;  /* 0x0000000d0200720c */ /* 0x000fe20003f24070 */
[----:B------:R-:W-:Y:S01]  /*1550*/  VIADD R11, R6, 0xd8 ;  /* 0x000000d8060b7836 */ /* 0x000fe20000000000 */
[----:B------:R-:W-:Y:S01]  /*1560*/  ISETP.GT.U32.AND P3, PT, R2, R9, PT ;  /* 0x000000090200720c */ /* 0x000fe20003f64070 */
[----:B------:R0:W-:Y:S01]  /*1570*/  STL [R1+0x1d0], R0 ;  /* 0x0001d00001007387 */ /* 0x0001e20000100800 */
[----:B------:R-:W-:Y:S02]  /*1580*/  IMAD.MOV R19, RZ, RZ, -R19 ;  /* 0x000000ffff137224 */ /* 0x000fe400078e0a13 */
[----:B------:R-:W-:Y:S01]  /*1590*/  IMAD.HI.U32 R16, R3, R17, RZ ;  /* 0x0000001103107227 */ /* 0x000fe200078e00ff */
[----:B------:R-:W-:-:S03]  /*15a0*/  IABS R4, R11 ;  /* 0x0000000b00047213 */ /* 0x000fc60000000000 */
[----:B------:R-:W-:Y:S02]  /*15b0*/  IMAD.MOV R16, RZ, RZ, -R16 ;  /* 0x000000ffff107224 */ /* 0x000fe400078e0a10 */
[----:B------:R-:W-:Y:S02]  /*15c0*/  VIADD R8, R6, 0xda ;  /* 0x000000da06087836 */ /* 0x000fe40000000000 */
[----:B0-----:R-:W-:Y:S02]  /*15d0*/  IMAD.MOV.U32 R0, RZ, RZ, R10 ;  /* 0x000000ffff007224 */ /* 0x001fe400078e000a */
[----:B------:R-:W-:Y:S01]  /*15e0*/  @!P1 IMAD.IADD R13, R13, 0x1, -R2 ;  /* 0x000000010d0d9824 */ /* 0x000fe200078e0a02 */
[----:B------:R-:W-:Y:S01]  /*15f0*/  IABS R7, R8 ;  /* 0x0000000800077213 */ /* 0x000fe20000000000 */
[----:B------:R-:W-:Y:S01]  /*1600*/  @!P0 IMAD.MOV R0, RZ, RZ, -R0 ;  /* 0x000000ffff008224 */ /* 0x000fe200078e0a00 */
[C---:B------:R-:W-:Y:S01]  /*1610*/  ISETP.GT.U32.AND P0, PT, R2.reuse, R12, PT ;  /* 0x0000000c0200720c */ /* 0x040fe20003f04070 */
[----:B------:R-:W-:Y:S01]  /*1620*/  @!P3 IMAD.IADD R9, R9, 0x1, -R2 ;  /* 0x000000010909b824 */ /* 0x000fe200078e0a02 */
[C---:B------:R-:W-:Y:S01]  /*1630*/  ISETP.GT.U32.AND P1, PT, R2.reuse, R13, PT ;  /* 0x0000000d0200720c */ /* 0x040fe20003f24070 */
[C---:B------:R-:W-:Y:S01]  /*1640*/  IMAD R17, R2.reuse, R16, R17 ;  /* 0x0000001002117224 */ /* 0x040fe200078e0211 */
[----:B------:R-:W-:Y:S01]  /*1650*/  ISETP.GE.AND P3, PT, R15, RZ, PT ;  /* 0x000000ff0f00720c */ /* 0x000fe20003f66270 */
[----:B------:R-:W-:Y:S01]  /*1660*/  IMAD R15, R2, R19, R18 ;  /* 0x00000013020f7224 */ /* 0x000fe200078e0212 */
[----:B------:R-:W-:Y:S01]  /*1670*/  MOV R5, R9 ;  /* 0x0000000900057202 */ /* 0x000fe20000000f00 */
[----:B------:R0:W-:Y:S01]  /*1680*/  STL [R1+0x1cc], R0 ;  /* 0x0001cc0001007387 */ /* 0x0001e20000100800 */
[----:B------:R-:W-:-:S04]  /*1690*/  IMAD.HI.U32 R16, R3, R4, RZ ;  /* 0x0000000403107227 */ /* 0x000fc800078e00ff */
[----:B------:R-:W-:Y:S01]  /*16a0*/  @!P2 IMAD.MOV R5, RZ, RZ, -R5 ;  /* 0x000000ffff05a224 */ /* 0x000fe200078e0a05 */
[----:B------:R-:W-:Y:S01]  /*16b0*/  ISETP.GT.U32.AND P2, PT, R2, R17, PT ;  /* 0x000000110200720c */ /* 0x000fe20003f44070 */
[--C-:B------:R-:W-:Y:S02]  /*16c0*/  @!P0 IMAD.IADD R12, R12, 0x1, -R2.reuse ;  /* 0x000000010c0c8824 */ /* 0x100fe400078e0a02 */
[----:B------:R-:W-:Y:S01]  /*16d0*/  @!P1 IMAD.IADD R13, R13, 0x1, -R2 ;  /* 0x000000010d0d9824 */ /* 0x000fe200078e0a02 */
[C---:B------:R-:W-:Y:S01]  /*16e0*/  ISETP.GT.U32.AND P1, PT, R2.reuse, R15, PT ;  /* 0x0000000f0200720c */ /* 0x040fe20003f24070 */
[----:B------:R-:W-:Y:S01]  /*16f0*/  IMAD.MOV R9, RZ, RZ, -R16 ;  /* 0x000000ffff097224 */ /* 0x000fe200078e0a10 */
[C---:B------:R-:W-:Y:S01]  /*1700*/  ISETP.GT.U32.AND P0, PT, R2.reuse, R12, PT ;  /* 0x0000000c0200720c */ /* 0x040fe20003f04070 */
[----:B0-----:R-:W-:Y:S01]  /*1710*/  IMAD.MOV.U32 R0, RZ, RZ, R13 ;  /* 0x000000ffff007224 */ /* 0x001fe200078e000d */
[----:B------:R-:W-:Y:S01]  /*1720*/  STL [R1+0xc0], R5 ;  /* 0x0000c00501007387 */ /* 0x000fe20000100800 */
[----:B------:R-:W-:-:S02]  /*1730*/  IMAD R4, R2, R9, R4 ;  /* 0x0000000902047224 */ /* 0x000fc400078e0204 */
[----:B------:R-:W-:Y:S01]  /*1740*/  @!P5 IMAD.MOV R0, RZ, RZ, -R0 ;  /* 0x000000ffff00d224 */ /* 0x000fe200078e0a00 */
[----:B------:R-:W-:Y:S01]  /*1750*/  ISETP.GE.AND P5, PT, R8, RZ, PT ;  /* 0x000000ff0800720c */ /* 0x000fe20003fa6270 */
[----:B------:R-:W-:-:S03]  /*1760*/  IMAD.HI.U32 R10, R3, R7, RZ ;  /* 0x00000007030a7227 */ /* 0x000fc600078e00ff */
[----:B------:R0:W-:Y:S01]  /*1770*/  STL [R1+0x1b0], R0 ;  /* 0x0001b00001007387 */ /* 0x0001e20000100800 */
[--C-:B------:R-:W-:Y:S02]  /*1780*/  @!P1 IMAD.IADD R15, R15, 0x1, -R2.reuse ;  /* 0x000000010f0f9824 */ /* 0x100fe400078e0a02 */
[----:B------:R-:W-:Y:S02]  /*1790*/  @!P0 IMAD.IADD R12, R12, 0x1, -R2 ;  /* 0x000000010c0c8824 */ /* 0x000fe400078e0a02 */
[----:B------:R-:W-:Y:S01]  /*17a0*/  IMAD.MOV R10, RZ, RZ, -R10 ;  /* 0x000000ffff0a7224 */ /* 0x000fe200078e0a0a */
[----:B------:R-:W-:Y:S01]  /*17b0*/  ISETP.GT.U32.AND P1, PT, R2, R15, PT ;  /* 0x0000000f0200720c */ /* 0x000fe20003f24070 */
[----:B------:R-:W-:Y:S02]  /*17c0*/  VIADD R8, R6, 0xd6 ;  /* 0x000000d606087836 */ /* 0x000fe40000000000 */
[----:B------:R-:W-:Y:S02]  /*17d0*/  IMAD R7, R2, R10, R7 ;  /* 0x0000000a02077224 */ /* 0x000fe400078e0207 */
[----:B0-----:R-:W-:Y:S01]  /*17e0*/  IMAD.MOV.U32 R0, RZ, RZ, R12 ;  /* 0x000000ffff007224 */ /* 0x001fe200078e000c */
[----:B------:R-:W-:Y:S01]  /*17f0*/  IABS R13, R8 ;  /* 0x00000008000d7213 */ /* 0x000fe20000000000 */
[----:B------:R-:W-:Y:S01]  /*1800*/  VIADD R9, R6, 0xd4 ;  /* 0x000000d406097836 */ /* 0x000fe20000000000 */
[C---:B------:R-:W-:Y:S01]  /*1810*/  ISETP.GT.U32.AND P0, PT, R2.reuse, R7, PT ;  /* 0x000000070200720c */ /* 0x040fe20003f04070 */
[----:B------:R-:W-:Y:S01]  /*1820*/  @!P4 IMAD.MOV R0, RZ, RZ, -R0 ;  /* 0x000000ffff00c224 */ /* 0x000fe200078e0a00 */
[C---:B------:R-:W-:Y:S01]  /*1830*/  ISETP.GT.U32.AND P4, PT, R2.reuse, R4, PT ;  /* 0x000000040200720c */ /* 0x040fe20003f84070 */
[--C-:B------:R-:W-:Y:S01]  /*1840*/  @!P2 IMAD.IADD R17, R17, 0x1, -R2.reuse ;  /* 0x000000011111a824 */ /* 0x100fe200078e0a02 */
[----:B------:R-:W-:Y:S01]  /*1850*/  IABS R12, R9 ;  /* 0x00000009000c7213 */ /* 0x000fe20000000000 */
[----:B------:R-:W-:Y:S01]  /*1860*/  IMAD.HI.U32 R18, R3, R13, RZ ;  /* 0x0000000d03127227 */ /* 0x000fe200078e00ff */
[----:B------:R0:W-:Y:S02]  /*1870*/  STL [R1+0x1c0], R0 ;  /* 0x0001c00001007387 */ /* 0x0001e40000100800 */
[----:B------:R-:W-:Y:S01]  /*1880*/  ISETP.GT.U32.AND P2, PT, R2, R17, PT ;  /* 0x000000110200720c */ /* 0x000fe20003f44070 */
[----:B------:R-:W-:Y:S01]  /*1890*/  @!P1 IMAD.IADD R15, R15, 0x1, -R2 ;  /* 0x000000010f0f9824 */ /* 0x000fe200078e0a02 */
[----:B------:R-:W-:Y:S01]  /*18a0*/  ISETP.GE.AND P1, PT, R11, RZ, PT ;  /* 0x000000ff0b00720c */ /* 0x000fe20003f26270 */
[----:B------:R-:W-:Y:S01]  /*18b0*/  IMAD.HI.U32 R11, R3, R12, RZ ;  /* 0x0000000c030b7227 */ /* 0x000fe200078e00ff */
[----:B------:R-:W-:-:S03]  /*18c0*/  IADD3 R18, PT, PT, -R18, RZ, RZ ;  /* 0x000000ff12127210 */ /* 0x000fc60007ffe1ff */
[--C-:B------:R-:W-:Y:S02]  /*18d0*/  @!P4 IMAD.IADD R4, R4, 0x1, -R2.reuse ;  /* 0x000000010404c824 */ /* 0x100fe400078e0a02 */
[----:B------:R-:W-:Y:S02]  /*18e0*/  IMAD.MOV R11, RZ, RZ, -R11 ;  /* 0x000000ffff0b7224 */ /* 0x000fe400078e0a0b */
[----:B------:R-:W-:Y:S01]  /*18f0*/  @!P0 IMAD.IADD R7, R7, 0x1, -R2 ;  /* 0x0000000107078824 */ /* 0x000fe200078e0a02 */
[C---:B------:R-:W-:Y:S01]  /*1900*/  ISETP.GT.U32.AND P4, PT, R2.reuse, R4, PT ;  /* 0x000000040200720c */ /* 0x040fe20003f84070 */
[C---:B------:R-:W-:Y:S02]  /*1910*/  IMAD R13, R2.reuse, R18, R13 ;  /* 0x00000012020d7224 */ /* 0x040fe400078e020d */
[C---:B------:R-:W-:Y:S01]  /*1920*/  IMAD R12, R2.reuse, R11, R12 ;  /* 0x0000000b020c7224 */ /* 0x040fe200078e020c */
[C---:B------:R-:W-:Y:S01]  /*1930*/  ISETP.GT.U32.AND P0, PT, R2.reuse, R7, PT ;  /* 0x000000070200720c */ /* 0x040fe20003f04070 */
[----:B------:R-:W-:Y:S01]  /*1940*/  @!P2 IMAD.IADD R17, R17, 0x1, -R2 ;  /* 0x000000011111a824 */ /* 0x000fe200078e0a02 */
[----:B------:R-:W-:Y:S01]  /*1950*/  ISETP.GT.U32.AND P2, PT, R2, R13, PT ;  /* 0x0000000d0200720c */ /* 0x000fe20003f44070 */
[----:B------:R-:W-:-:S02]  /*1960*/  IMAD.MOV.U32 R5, RZ, RZ, R15 ;  /* 0x000000ffff057224 */ /* 0x000fc400078e000f */
[----:B0-----:R-:W-:Y:S02]  /*1970*/  IMAD.MOV.U32 R0, RZ, RZ, R17 ;  /* 0x000000ffff007224 */ /* 0x001fe400078e0011 */
[----:B------:R-:W-:Y:S01]  /*1980*/  @!P6 IMAD.MOV R5, RZ, RZ, -R5 ;  /* 0x000000ffff05e224 */ /* 0x000fe200078e0a05 */
[----:B------:R-:W-:Y:S01]  /*1990*/  ISETP.GE.AND P6, PT, R8, RZ, PT ;  /* 0x000000ff0800720c */ /* 0x000fe20003fc6270 */
[--C-:B------:R-:W-:Y:S01]  /*19a0*/  @!P4 IMAD.IADD R4, R4, 0x1, -R2.reuse ;  /* 0x000000010404c824 */ /* 0x100fe200078e0a02 */
[----:B------:R-:W-:Y:S01]  /*19b0*/  ISETP.GT.U32.AND P4, PT, R2, R12, PT ;  /* 0x0000000c0200720c */ /* 0x000fe20003f84070 */
[C---:B------:R-:W-:Y:S01]  /*19c0*/  VIADD R10, R6.reuse, 0xd2 ;  /* 0x000000d2060a7836 */ /* 0x040fe20000000000 */
[----:B------:R-:W-:Y:S01]  /*19d0*/  IADD3 R8, PT, PT, R6, 0xd0, RZ ;  /* 0x000000d006087810 */ /* 0x000fe20007ffe0ff */
[--C-:B------:R-:W-:Y:S01]  /*19e0*/  @!P0 IMAD.IADD R7, R7, 0x1, -R2.reuse ;  /* 0x0000000107078824 */ /* 0x100fe200078e0a02 */
[----:B------:R0:W-:Y:S01]  /*19f0*/  STL [R1+0xd0], R5 ;  /* 0x0000d00501007387 */ /* 0x0001e20000100800 */
[----:B------:R-:W-:Y:S01]  /*1a00*/  @!P2 IMAD.IADD R13, R13, 0x1, -R2 ;  /* 0x000000010d0da824 */ /* 0x000fe200078e0a02 */
[----:B------:R-:W-:Y:S01]  /*1a10*/  IABS R17, R8 ;  /* 0x0000000800117213 */ /* 0x000fe20000000000 */
[----:B------:R-:W-:Y:S01]  /*1a20*/  @!P3 IMAD.MOV R0, RZ, RZ, -R0 ;  /* 0x000000ffff00b224 */ /* 0x000fe200078e0a00 */
[----:B------:R-:W-:Y:S01]  /*1a30*/  IABS R16, R10 ;  /* 0x0000000a00107213 */ /* 0x000fe20000000000 */
[----:B------:R-:W-:Y:S01]  /*1a40*/  IMAD.HI.U32 R25, R3, R22, RZ ;  /* 0x0000001603197227 */ /* 0x000fe200078e00ff */
[----:B------:R-:W-:-:S02]  /*1a50*/  ISETP.GT.U32.AND P2, PT, R2, R13, PT ;  /* 0x0000000d0200720c */ /* 0x000fc40003f44070 */
[----:B------:R-:W-:Y:S01]  /*1a60*/  ISETP.GE.AND P0, PT, R10, RZ, PT ;  /* 0x000000ff0a00720c */ /* 0x000fe20003f06270 */
[----:B------:R-:W-:Y:S01]  /*1a70*/  @!P4 IMAD.IADD R12, R12, 0x1, -R2 ;  /* 0x000000010c0cc824 */ /* 0x000fe200078e0a02 */
[----:B------:R1:W-:Y:S01]  /*1a80*/  STL [R1+0x118], R0 ;  /* 0x0001180001007387 */ /* 0x0003e20000100800 */
[----:B0-----:R-:W-:Y:S01]  /*1a90*/  IMAD.MOV.U32 R5, RZ, RZ, R7 ;  /* 0x000000ffff057224 */ /* 0x001fe200078e0007 */
[----:B------:R-:W-:Y:S01]  /*1aa0*/  ISETP.GE.AND P3, PT, R9, RZ, PT ;  /* 0x000000ff0900720c */ /* 0x000fe20003f66270 */
[----:B------:R-:W-:Y:S01]  /*1ab0*/  VIADD R7, R6, 0xce ;  /* 0x000000ce06077836 */ /* 0x000fe20000000000 */
[----:B------:R-:W-:Y:S01]  /*1ac0*/  ISETP.GT.U32.AND P4, PT, R2, R12, PT ;  /* 0x0000000c0200720c */ /* 0x000fe20003f84070 */
[----:B------:R-:W-:-:S03]  /*1ad0*/  IMAD.HI.U32 R10, R3, R17, RZ ;  /* 0x00000011030a7227 */ /* 0x000fc600078e00ff */
[----:B------:R-:W-:Y:S01]  /*1ae0*/  IABS R18, R7 ;  /* 0x0000000700127213 */ /* 0x000fe20000000000 */
[----:B------:R-:W-:Y:S02]  /*1af0*/  IMAD.MOV R10, RZ, RZ, -R10 ;  /* 0x000000ffff0a7224 */ /* 0x000fe400078e0a0a */
[----:B-1----:R-:W-:Y:S02]  /*1b00*/  IMAD.MOV.U32 R0, RZ, RZ, R4 ;  /* 0x000000ffff007224 */ /* 0x002fe400078e0004 */
[----:B------:R-:W-:-:S04]  /*1b10*/  IMAD.HI.U32 R15, R3, R16, RZ ;  /* 0x00000010030f7227 */ /* 0x000fc800078e00ff */
[----:B------:R-:W-:Y:S01]  /*1b20*/  @!P1 IMAD.MOV R0, RZ, RZ, -R0 ;  /* 0x000000ffff009224 */ /* 0x000fe200078e0a00 */
[----:B------:R-:W-:Y:S01]  /*1b30*/  ISETP.GE.AND P1, PT, R7, RZ, PT ;  /* 0x000000ff0700720c */ /* 0x000fe20003f26270 */
[----:B------:R-:W-:-:S04]  /*1b40*/  IMAD.HI.U32 R7, R3, R18, RZ ;  /* 0x0000001203077227 */ /* 0x000fc800078e00ff */
[----:B------:R-:W-:Y:S02]  /*1b50*/  IMAD R17, R2, R10, R17 ;  /* 0x0000000a02117224 */ /* 0x000fe400078e0211 */
[----:B------:R-:W-:Y:S01]  /*1b60*/  @!P5 IMAD.MOV R5, RZ, RZ, -R5 ;  /* 0x000000ffff05d224 */ /* 0x000fe200078e0a05 */
[----:B------:R-:W-:Y:S01]  /*1b70*/  ISETP.GE.AND P5, PT, R8, RZ, PT ;  /* 0x000000ff0800720c */ /* 0x000fe20003fa6270 */
[----:B------:R-:W-:Y:S02]  /*1b80*/  IMAD.MOV R15, RZ, RZ, -R15 ;  /* 0x000000ffff0f7224 */ /* 0x000fe400078e0a0f */
[--C-:B------:R-:W-:Y:S01]  /*1b90*/  @!P2 IMAD.IADD R13, R13, 0x1, -R2.reuse ;  /* 0x000000010d0da824 */ /* 0x100fe200078e0a02 */
[----:B------:R0:W-:Y:S01]  /*1ba0*/  STL [R1+0x1a8], R5 ;  /* 0x0001a80501007387 */ /* 0x0001e20000100800 */
[----:B------:R-:W-:Y:S02]  /*1bb0*/  IMAD.MOV R7, RZ, RZ, -R7 ;  /* 0x000000ffff077224 */ /* 0x000fe400078e0a07 */
[----:B------:R-:W-:Y:S01]  /*1bc0*/  @!P4 IMAD.IADD R12, R12, 0x1, -R2 ;  /* 0x000000010c0cc824 */ /* 0x000fe200078e0a02 */
[C---:B------:R-:W-:Y:S01]  /*1bd0*/  ISETP.GT.U32.AND P4, PT, R2.reuse, R17, PT ;  /* 0x000000110200720c */ /* 0x040fe20003f84070 */
[C---:B------:R-:W-:Y:S01]  /*1be0*/  IMAD R16, R2.reuse, R15, R16 ;  /* 0x0000000f02107224 */ /* 0x040fe200078e0210 */
[----:B------:R1:W-:Y:S01]  /*1bf0*/  STL [R1+0x1ac], R0 ;  /* 0x0001ac0001007387 */ /* 0x0003e20000100800 */
[----:B------:R-:W-:-:S02]  /*1c00*/  IMAD R18, R2, R7, R18 ;  /* 0x0000000702127224 */ /* 0x000fc400078e0212 */
[----:B------:R-:W-:Y:S01]  /*1c10*/  VIADD R9, R6, 0xca ;  /* 0x000000ca06097836 */ /* 0x000fe20000000000 */
[----:B------:R-:W-:Y:S01]  /*1c20*/  ISETP.GT.U32.AND P2, PT, R2, R16, PT ;  /* 0x000000100200720c */ /* 0x000fe20003f44070 */
[----:B0-----:R-:W-:Y:S02]  /*1c30*/  IMAD.MOV.U32 R5, RZ, RZ, R13 ;  /* 0x000000ffff057224 */ /* 0x001fe400078e000d */
[----:B------:R-:W-:Y:S01]  /*1c40*/  VIADD R4, R6, 0xcc ;  /* 0x000000cc06047836 */ /* 0x000fe20000000000 */
[----:B------:R-:W-:Y:S01]  /*1c50*/  IABS R11, R9 ;  /* 0x00000009000b7213 */ /* 0x000fe20000000000 */
[----:B------:R-:W-:Y:S01]  /*1c60*/  @!P6 IMAD.MOV R5, RZ, RZ, -R5 ;  /* 0x000000ffff05e224 */ /* 0x000fe200078e0a05 */
[C---:B------:R-:W-:Y:S01]  /*1c70*/  ISETP.GT.U32.AND P6, PT, R2.reuse, R18, PT ;  /* 0x000000120200720c */ /* 0x040fe20003fc4070 */
[----:B------:R-:W-:Y:S01]  /*1c80*/  @!P4 IMAD.IADD R17, R17, 0x1, -R2 ;  /* 0x000000011111c824 */ /* 0x000fe200078e0a02 */
[----:B------:R-:W-:Y:S01]  /*1c90*/  IABS R8, R4 ;  /* 0x0000000400087213 */ /* 0x000fe20000000000 */
[C---:B------:R-:W-:Y:S01]  /*1ca0*/  IMAD.HI.U32 R7, R3.reuse, R11, RZ ;  /* 0x0000000b03077227 */ /* 0x040fe200078e00ff */
[----:B------:R-:W-:Y:S02]  /*1cb0*/  STL [R1+0xd4], R5 ;  /* 0x0000d40501007387 */ /* 0x000fe40000100800 */
[----:B------:R-:W-:Y:S01]  /*1cc0*/  ISETP.GT.U32.AND P4, PT, R2, R17, PT ;  /* 0x000000110200720c */ /* 0x000fe20003f84070 */
[----:B------:R-:W-:Y:S01]  /*1cd0*/  IMAD.MOV R7, RZ, RZ, -R7 ;  /* 0x000000ffff077224 */ /* 0x000fe200078e0a07 */
[----:B------:R-:W-:Y:S01]  /*1ce0*/  @!P2 IADD3 R16, PT, PT, R16, -R2, RZ ;  /* 0x800000021010a210 */ /* 0x000fe20007ffe0ff */
[----:B------:R-:W-:-:S03]  /*1cf0*/  IMAD.HI.U32 R10, R3, R8, RZ ;  /* 0x00000008030a7227 */ /* 0x000fc600078e00ff */
[----:B------:R-:W-:Y:S01]  /*1d00*/  ISETP.GT.U32.AND P2, PT, R2, R16, PT ;  /* 0x000000100200720c */ /* 0x000fe20003f44070 */
[----:B------:R-:W-:Y:S02]  /*1d10*/  @!P6 IMAD.IADD R18, R18, 0x1, -R2 ;  /* 0x000000011212e824 */ /* 0x000fe400078e0a02 */
[----:B-1----:R-:W-:Y:S02]  /*1d20*/  IMAD.MOV.U32 R0, RZ, RZ, R12 ;  /* 0x000000ffff007224 */ /* 0x002fe400078e000c */
[C---:B------:R-:W-:Y:S01]  /*1d30*/  IMAD R11, R2.reuse, R7, R11 ;  /* 0x00000007020b7224 */ /* 0x040fe200078e020b */
[----:B------:R-:W-:Y:S01]  /*1d40*/  ISETP.GT.U32.AND P6, PT, R2, R18, PT ;  /* 0x000000120200720c */ /* 0x000fe20003fc4070 */
[----:B------:R-:W-:Y:S02]  /*1d50*/  IMAD.MOV R10, RZ, RZ, -R10 ;  /* 0x000000ffff0a7224 */ /* 0x000fe400078e0a0a */
[----:B------:R-:W-:Y:S02]  /*1d60*/  VIADD R7, R6, 0xc8 ;  /* 0x000000c806077836 */ /* 0x000fe40000000000 */
[----:B------:R-:W-:Y:S01]  /*1d70*/  @!P3 IMAD.MOV R0, RZ, RZ, -R0 ;  /* 0x000000ffff00b224 */ /* 0x000fe200078e0a00 */
[----:B------:R-:W-:Y:S01]  /*1d80*/  ISETP.GE.AND P3, PT, R4, RZ, PT ;  /* 0x000000ff0400720c */ /* 0x000fe20003f66270 */
[----:B------:R-:W-:Y:S01]  /*1d90*/  IMAD R4, R2, R10, R8 ;  /* 0x0000000a02047224 */ /* 0x000fe200078e0208 */
[----:B------:R-:W-:Y:S01]  /*1da0*/  IABS R19, R7 ;  /* 0x0000000700137213 */ /* 0x000fe20000000000 */
[----:B------:R-:W-:Y:S01]  /*1db0*/  VIADD R12, R6, 0xc6 ;  /* 0x000000c6060c7836 */ /* 0x000fe20000000000 */
[----:B------:R0:W-:Y:S01]  /*1dc0*/  STL [R1+0xd8], R0 ;  /* 0x0000d80001007387 */ /* 0x0001e20000100800 */
[----:B------:R-:W-:Y:S01]  /*1dd0*/  @!P4 IMAD.IADD R17, R17, 0x1, -R2 ;  /* 0x000000011111c824 */ /* 0x000fe200078e0a02 */
[----:B------:R-:W-:Y:S01]  /*1de0*/  ISETP.GT.U32.AND P4, PT, R2, R4, PT ;  /* 0x000000040200720c */ /* 0x000fe20003f84070 */
[----:B------:R-:W-:Y:S01]  /*1df0*/  IMAD.HI.U32 R13, R3, R19, RZ ;  /* 0x00000013030d7227 */ /* 0x000fe200078e00ff */
[----:B------:R-:W-:-:S02]  /*1e00*/  IABS R24, R12 ;  /* 0x0000000c00187213 */ /* 0x000fc40000000000 */
[----:B------:R-:W-:Y:S01]  /*1e10*/  IADD3 R8, PT, PT, R6, 0xc2, RZ ;  /* 0x000000c206087810 */ /* 0x000fe20007ffe0ff */
[--C-:B------:R-:W-:Y:S01]  /*1e20*/  @!P2 IMAD.IADD R16, R16, 0x1, -R2.reuse ;  /* 0x000000011010a824 */ /* 0x100fe200078e0a02 */
[----:B------:R-:W-:Y:S01]  /*1e30*/  ISETP.GE.AND P2, PT, R9, RZ, PT ;  /* 0x000000ff0900720c */ /* 0x000fe20003f46270 */
[----:B------:R-:W-:Y:S01]  /*1e40*/  IMAD.MOV R13, RZ, RZ, -R13 ;  /* 0x000000ffff0d7224 */ /* 0x000fe200078e0a0d */
[----:B------:R-:W-:Y:S01]  /*1e50*/  IABS R15, R8 ;  /* 0x00000008000f7213 */ /* 0x000fe20000000000 */
[----:B------:R-:W-:Y:S01]  /*1e60*/  @!P6 IMAD.IADD R18, R18, 0x1, -R2 ;  /* 0x000000011212e824 */ /* 0x000fe200078e0a02 */
[----:B------:R-:W-:Y:S01]  /*1e70*/  ISETP.GT.U32.AND P6, PT, R2, R11, PT ;  /* 0x0000000b0200720c */ /* 0x000fe20003fc4070 */
[----:B------:R-:W-:Y:S01]  /*1e80*/  IMAD.HI.U32 R23, R3, R24, RZ ;  /* 0x0000001803177227 */ /* 0x000fe200078e00ff */
[----:B0-----:R-:W-:-:S03]  /*1e90*/  MOV R0, R16 ;  /* 0x0000001000007202 */ /* 0x001fc60000000f00 */
[----:B------:R-:W-:Y:S02]  /*1ea0*/  IMAD R19, R2, R13, R19 ;  /* 0x0000000d02137224 */ /* 0x000fe400078e0213 */
[----:B------:R-:W-:Y:S02]  /*1eb0*/  IMAD.MOV R23, RZ, RZ, -R23 ;  /* 0x000000ffff177224 */ /* 0x000fe400078e0a17 */
[----:B------:R-:W-:Y:S01]  /*1ec0*/  @!P4 IMAD.IADD R4, R4, 0x1, -R2 ;  /* 0x000000010404c824 */ /* 0x000fe200078e0a02 */
[C---:B------:R-:W-:Y:S01]  /*1ed0*/  ISETP.GT.U32.AND P4, PT, R2.reuse, R19, PT ;  /* 0x000000130200720c */ /* 0x040fe20003f84070 */
[----:B------:R-:W-:Y:S02]  /*1ee0*/  @!P0 IMAD.MOV R0, RZ, RZ, -R0 ;  /* 0x000000ffff008224 */ /* 0x000fe400078e0a00 */
[C---:B------:R-:W-:Y:S01]  /*1ef0*/  IMAD R23, R2.reuse, R23, R24 ;  /* 0x0000001702177224 */ /* 0x040fe200078e0218 */
[----:B------:R-:W-:Y:S01]  /*1f00*/  ISETP.GT.U32.AND P0, PT, R2, R4, PT ;  /* 0x000000040200720c */ /* 0x000fe20003f04070 */
[----:B------:R-:W-:Y:S01]  /*1f10*/  @!P6 IMAD.IADD R11, R11, 0x1, -R2 ;  /* 0x000000010b0be824 */ /* 0x000fe200078e0a02 */
[----:B------:R0:W-:Y:S01]  /*1f20*/  STL [R1+0xdc], R0 ;  /* 0x0000dc0001007387 */ /* 0x0001e20000100800 */
[----:B------:R-:W-:Y:S01]  /*1f30*/  VIADD R9, R6, 0xc0 ;  /* 0x000000c006097836 */ /* 0x000fe20000000000 */
[----:B------:R-:W-:Y:S01]  /*1f40*/  ISETP.GT.U32.AND P6, PT, R2, R23, PT ;  /* 0x000000170200720c */ /* 0x000fe20003fc4070 */
[----:B------:R-:W-:-:S03]  /*1f50*/  IMAD.HI.U32 R20, R3, R15, RZ ;  /* 0x0000000f03147227 */ /* 0x000fc600078e00ff */
[----:B------:R-:W-:Y:S01]  /*1f60*/  IABS R10, R9 ;  /* 0x00000009000a7213 */ /* 0x000fe20000000000 */
[----:B------:R-:W-:Y:S02]  /*1f70*/  IMAD.MOV R25, RZ, RZ, -R25 ;  /* 0x000000ffff197224 */ /* 0x000fe400078e0a19 */
[----:B------:R-:W-:Y:S01]  /*1f80*/  @!P4 IMAD.IADD R19, R19, 0x1, -R2 ;  /* 0x000000011313c824 */ /* 0x000fe200078e0a02 */
[C---:B------:R-:W-:Y:S01]  /*1f90*/  ISETP.GT.U32.AND P4, PT, R2.reuse, R11, PT ;  /* 0x0000000b0200720c */ /* 0x040fe20003f84070 */
[----:B0-----:R-:W-:Y:S02]  /*1fa0*/  IMAD.MOV.U32 R0, RZ, RZ, R17 ;  /* 0x000000ffff007224 */ /* 0x001fe400078e0011 */
[----:B------:R-:W-:Y:S02]  /*1fb0*/  IMAD.MOV R20, RZ, RZ, -R20 ;  /* 0x000000ffff147224 */ /* 0x000fe400078e0a14 */
[----:B------:R-:W-:Y:S01]  /*1fc0*/  @!P5 IMAD.MOV R0, RZ, RZ, -R0 ;  /* 0x000000ffff00d224 */ /* 0x000fe200078e0a00 */
[C---:B------:R-:W-:Y:S01]  /*1fd0*/  ISETP.GT.U32.AND P5, PT, R2.reuse, R19, PT ;  /* 0x000000130200720c */ /* 0x040fe20003fa4070 */
[----:B------:R-:W-:-:S02]  /*1fe0*/  IMAD R22, R2, R25, R22 ;  /* 0x0000001902167224 */ /* 0x000fc400078e0216 */
[----:B------:R-:W-:Y:S01]  /*1ff0*/  IMAD R15, R2, R20, R15 ;  /* 0x00000014020f7224 */ /* 0x000fe200078e020f */
[----:B------:R0:W-:Y:S01]  /*2000*/  STL [R1+0xe0], R0 ;  /* 0x0000e00001007387 */ /* 0x0001e20000100800 */
[----:B------:R-:W-:-:S04]  /*2010*/  IMAD.HI.U32 R13, R3, R10, RZ ;  /* 0x0000000a030d7227 */ /* 0x000fc800078e00ff */
[--C-:B------:R-:W-:Y:S02]  /*2020*/  @!P6 IMAD.IADD R23, R23, 0x1, -R2.reuse ;  /* 0x000000011717e824 */ /* 0x100fe400078e0a02 */
[----:B------:R-:W-:Y:S01]  /*2030*/  @!P0 IMAD.IADD R4, R4, 0x1, -R2 ;  /* 0x0000000104048824 */ /* 0x000fe200078e0a02 */
[C---:B------:R-:W-:Y:S01]  /*2040*/  ISETP.GT.U32.AND P0, PT, R2.reuse, R15, PT ;  /* 0x0000000f0200720c */ /* 0x040fe20003f04070 */
[----:B------:R-:W-:Y:S01]  /*2050*/  IMAD.MOV R13, RZ, RZ, -R13 ;  /* 0x000000ffff0d7224 */ /* 0x000fe200078e0a0d */
[C---:B------:R-:W-:Y:S01]  /*2060*/  ISETP.GT.U32.AND P6, PT, R2.reuse, R23, PT ;  /* 0x000000170200720c */ /* 0x040fe20003fc4070 */
[----:B0-----:R-:W-:Y:S02]  /*2070*/  IMAD.MOV.U32 R0, RZ, RZ, R18 ;  /* 0x000000ffff007224 */ /* 0x001fe400078e0012 */
[C---:B------:R-:W-:Y:S02]  /*2080*/  IMAD R10, R2.reuse, R13, R10 ;  /* 0x0000000d020a7224 */ /* 0x040fe400078e020a */
[----:B------:R-:W-:Y:S01]  /*2090*/  @!P1 IMAD.MOV R0, RZ, RZ, -R0 ;  /* 0x000000ffff009224 */ /* 0x000fe200078e0a00 */
[----:B------:R-:W-:Y:S01]  /*20a0*/  ISETP.GT.U32.AND P1, PT, R2, R22, PT ;  /* 0x000000160200720c */ /* 0x000fe20003f24070 */
[----:B------:R-:W-:-:S02]  /*20b0*/  VIADD R20, R6, 0xbe ;  /* 0x000000be06147836 */ /* 0x000fc40000000000 */
[--C-:B------:R-:W-:Y:S01]  /*20c0*/  @!P5 IMAD.IADD R19, R19, 0x1, -R2.reuse ;  /* 0x000000011313d824 */ /* 0x100fe200078e0a02 */
[----:B------:R-:W-:Y:S01]  /*20d0*/  ISETP.GT.U32.AND P5, PT, R2, R10, PT ;  /* 0x0000000a0200720c */ /* 0x000fe20003fa4070 */
[----:B------:R-:W-:Y:S01]  /*20e0*/  @!P4 IMAD.IADD R11, R11, 0x1, -R2 ;  /* 0x000000010b0bc824 */ /* 0x000fe200078e0a02 */
[----:B------:R-:W-:Y:S01]  /*20f0*/  IABS R16, R20 ;  /* 0x0000001400107213 */ /* 0x000fe20000000000 */
[----:B------:R-:W-:Y:S01]  /*2100*/  VIADD R13, R6, 0xbc ;  /* 0x000000bc060d7836 */ /* 0x000fe20000000000 */
[----:B------:R0:W-:Y:S01]  /*2110*/  STL [R1+0x104], R0 ;  /* 0x0001040001007387 */ /* 0x0001e20000100800 */
[----:B------:R-:W-:Y:S01]  /*2120*/  IMAD.MOV.U32 R5, RZ, RZ, R4 ;  /* 0x000000ffff057224 */ /* 0x000fe200078e0004 */
[----:B------:R-:W-:Y:S01]  /*2130*/  ISETP.GE.AND P4, PT, R7, RZ, PT ;  /* 0x000000ff0700720c */ /* 0x000fe20003f86270 */
[--C-:B------:R-:W-:Y:S01]  /*2140*/  @!P0 IMAD.IADD R15, R15, 0x1, -R2.reuse ;  /* 0x000000010f0f8824 */ /* 0x100fe200078e0a02 */
[----:B------:R-:W-:Y:S01]  /*2150*/  IABS R17, R13 ;  /* 0x0000000d00117213 */ /* 0x000fe20000000000 */
[--C-:B------:R-:W-:Y:S01]  /*2160*/  @!P1 IMAD.IADD R22, R22, 0x1, -R2.reuse ;  /* 0x0000000116169824 */ /* 0x100fe200078e0a02 */
[----:B------:R-:W-:Y:S01]  /*2170*/  ISETP.GE.AND P1, PT, R21, RZ, PT ;  /* 0x000000ff1500720c */ /* 0x000fe20003f26270 */
[----:B------:R-:W-:Y:S01]  /*2180*/  @!P6 IMAD.IADD R23, R23, 0x1, -R2 ;  /* 0x000000011717e824 */ /* 0x000fe200078e0a02 */
[----:B------:R-:W-:Y:S01]  /*2190*/  ISETP.GE.AND P6, PT, R12, RZ, PT ;  /* 0x000000ff0c00720c */ /* 0x000fe20003fc6270 */
[----:B------:R-:W-:Y:S01]  /*21a0*/  @!P3 IMAD.MOV R5, RZ, RZ, -R5 ;  /* 0x000000ffff05b224 */ /* 0x000fe200078e0a05 */
[----:B------:R-:W-:Y:S01]  /*21b0*/  ISETP.GT.U32.AND P3, PT, R2, R22, PT ;  /* 0x000000160200720c */ /* 0x000fe20003f64070 */
[----:B0-----:R-:W-:Y:S01]  /*21c0*/  IMAD.MOV.U32 R0, RZ, RZ, R11 ;  /* 0x000000ffff007224 */ /* 0x001fe200078e000b */
[----:B------:R-:W-:Y:S01]  /*21d0*/  ISETP.GE.AND P0, PT, R8, RZ, PT ;  /* 0x000000ff0800720c */ /* 0x000fe20003f06270 */
[C---:B------:R-:W-:Y:S01]  /*21e0*/  IMAD.HI.U32 R18, R3.reuse, R16, RZ ;  /* 0x0000001003127227 */ /* 0x040fe200078e00ff */
[----:B------:R0:W-:Y:S03]  /*21f0*/  STL [R1+0x108], R5 ;  /* 0x0001080501007387 */ /* 0x0001e60000100800 */
[----:B------:R-:W-:Y:S01]  /*2200*/  @!P2 IMAD.MOV R0, RZ, RZ, -R0 ;  /* 0x000000ffff00a224 */ /* 0x000fe200078e0a00 */
[----:B------:R-:W-:Y:S01]  /*2210*/  ISETP.GT.U32.AND P2, PT, R2, R15, PT ;  /* 0x0000000f0200720c */ /* 0x000fe20003f44070 */
[----:B------:R-:W-:Y:S01]  /*2220*/  IMAD.HI.U32 R7, R3, R17, RZ ;  /* 0x0000001103077227 */ /* 0x000fe200078e00ff */
[----:B------:R-:W-:-:S02]  /*2230*/  IADD3 R18, PT, PT, -R18, RZ, RZ ;  /* 0x000000ff12127210 */ /* 0x000fc40007ffe1ff */
[----:B------:R1:W-:Y:S01]  /*2240*/  STL [R1+0x10c], R0 ;  /* 0x00010c0001007387 */ /* 0x0003e20000100800 */
[----:B------:R-:W-:Y:S02]  /*2250*/  @!P5 IMAD.IADD R10, R10, 0x1, -R2 ;  /* 0x000000010a0ad824 */ /* 0x000fe400078e0a02 */
[----:B0-----:R-:W-:Y:S02]  /*2260*/  IMAD.MOV.U32 R5, RZ, RZ, R19 ;  /* 0x000000ffff057224 */ /* 0x001fe400078e0013 */
[----:B------:R-:W-:Y:S01]  /*2270*/  IMAD.MOV R7, RZ, RZ, -R7 ;  /* 0x000000ffff077224 */ /* 0x000fe200078e0a07 */
[C---:B------:R-:W-:Y:S01]  /*2280*/  ISETP.GT.U32.AND P5, PT, R2.reuse, R10, PT ;  /* 0x0000000a0200720c */ /* 0x040fe20003fa4070 */
[----:B------:R-:W-:Y:S01]  /*2290*/  IMAD R8, R2, R18, R16 ;  /* 0x0000001202087224 */ /* 0x000fe200078e0210 */
[----:B------:R-:W-:Y:S01]  /*22a0*/  @!P4 IADD3 R5, PT, PT, -R5, RZ, RZ ;  /* 0x000000ff0505c210 */ /* 0x000fe20007ffe1ff */
[----:B------:R-:W-:Y:S02]  /*22b0*/  VIADD R4, R6, 0xba ;  /* 0x000000ba06047836 */ /* 0x000fe40000000000 */
[----:B-1----:R-:W-:Y:S01]  /*22c0*/  IMAD.MOV.U32 R0, RZ, RZ, R23 ;  /* 0x000000ffff007224 */ /* 0x002fe200078e0017 */
[C---:B------:R-:W-:Y:S01]  /*22d0*/  ISETP.GT.U32.AND P4, PT, R2.reuse, R8, PT ;  /* 0x000000080200720c */ /* 0x040fe20003f84070 */
[----:B------:R-:W-:Y:S01]  /*22e0*/  IMAD R7, R2, R7, R17 ;  /* 0x0000000702077224 */ /* 0x000fe200078e0211 */
[----:B------:R0:W-:Y:S01]  /*22f0*/  STL [R1+0x110], R5 ;  /* 0x0001100501007387 */ /* 0x0001e20000100800 */
[----:B------:R-:W-:Y:S01]  /*2300*/  @!P6 IMAD.MOV R0, RZ, RZ, -R0 ;  /* 0x000000ffff00e224 */ /* 0x000fe200078e0a00 */
[----:B------:R-:W-:Y:S01]  /*2310*/  ISETP.GE.AND P6, PT, R9, RZ, PT ;  /* 0x000000ff0900720c */ /* 0x000fe20003fc6270 */
[--C-:B------:R-:W-:Y:S01]  /*2320*/  @!P3 IMAD.IADD R22, R22, 0x1, -R2.reuse ;  /* 0x000000011616b824 */ /* 0x100fe200078e0a02 */
[----:B------:R-:W-:Y:S01]  /*2330*/  IABS R9, R4 ;  /* 0x0000000400097213 */ /* 0x000fe20000000000 */
[--C-:B------:R-:W-:Y:S01]  /*2340*/  @!P2 IMAD.IADD R15, R15, 0x1, -R2.reuse ;  /* 0x000000010f0fa824 */ /* 0x100fe200078e0a02 */
[----:B------:R1:W-:Y:S01]  /*2350*/  STL [R1+0x114], R0 ;  /* 0x0001140001007387 */ /* 0x0003e20000100800 */
[----:B------:R-:W-:Y:S01]  /*2360*/  ISETP.GT.U32.AND P3, PT, R2, R7, PT ;  /* 0x000000070200720c */ /* 0x000fe20003f64070 */
[----:B------:R-:W-:Y:S01]  /*2370*/  @!P5 IMAD.IADD R10, R10, 0x1, -R2 ;  /* 0x000000010a0ad824 */ /* 0x000fe200078e0a02 */
[----:B------:R-:W-:Y:S01]  /*2380*/  ISETP.GE.AND P5, PT, R13, RZ, PT ;  /* 0x000000ff0d00720c */ /* 0x000fe20003fa6270 */
[----:B0-----:R-:W-:Y:S01]  /*2390*/  IMAD.MOV.U32 R5, RZ, RZ, R22 ;  /* 0x000000ffff057224 */ /* 0x001fe200078e0016 */
[----:B------:R-:W-:Y:S01]  /*23a0*/  ISETP.GE.AND P2, PT, R20, RZ, PT ;  /* 0x000000ff1400720c */ /* 0x000fe20003f46270 */
[----:B------:R-:W-:-:S04]  /*23b0*/  IMAD.HI.U32 R12, R3, R9, RZ ;  /* 0x00000009030c7227 */ /* 0x000fc800078e00ff */
[----:B-1----:R-:W-:Y:S02]  /*23c0*/  IMAD.MOV.U32 R0, RZ, RZ, R15 ;  /* 0x000000ffff007224 */ /* 0x002fe400078e000f */
[----:B------:R-:W-:Y:S02]  /*23d0*/  @!P1 IMAD.MOV R5, RZ, RZ, -R5 ;  /* 0x000000ffff059224 */ /* 0x000fe400078e0a05 */
[----:B------:R-:W-:Y:S02]  /*23e0*/  @!P0 IMAD.MOV R0, RZ, RZ, -R0 ;  /* 0x000000ffff008224 */ /* 0x000fe400078e0a00 */
[----:B------:R-:W-:Y:S01]  /*23f0*/  IMAD.MOV R12, RZ, RZ, -R12 ;  /* 0x000000ffff0c7224 */ /* 0x000fe200078e0a0c */
[----:B------:R-:W-:Y:S01]  /*2400*/  STL [R1+0xa0], R5 ;  /* 0x0000a00501007387 */ /* 0x000fe20000100800 */
[----:B------:R-:W-:Y:S02]  /*2410*/  VIADD R11, R6, 0xb8 ;  /* 0x000000b8060b7836 */ /* 0x000fe40000000000 */
[--C-:B------:R-:W-:Y:S01]  /*2420*/  @!P4 IMAD.IADD R8, R8, 0x1, -R2.reuse ;  /* 0x000000010808c824 */ /* 0x100fe200078e0a02 */
[----:B------:R0:W-:Y:S01]  /*2430*/  STL [R1+0x11c], R0 ;  /* 0x00011c0001007387 */ /* 0x0001e20000100800 */
[C---:B------:R-:W-:Y:S01]  /*2440*/  IMAD R13, R2.reuse, R12, R9 ;  /* 0x0000000c020d7224 */ /* 0x040fe200078e0209 */
[----:B------:R-:W-:Y:S01]  /*2450*/  IABS R19, R11 ;  /* 0x0000000b00137213 */ /* 0x000fe20000000000 */
[----:B------:R-:W-:Y:S01]  /*2460*/  @!P3 IMAD.IADD R7, R7, 0x1, -R2 ;  /* 0x000000010707b824 */ /* 0x000fe200078e0a02 */
[----:B------:R-:W-:Y:S01]  /*2470*/  ISETP.GT.U32.AND P3, PT, R2, R8, PT ;  /* 0x000000080200720c */ /* 0x000fe20003f64070 */
[----:B------:R-:W-:Y:S01]  /*2480*/  VIADD R16, R6, 0xb6 ;  /* 0x000000b606107836 */ /* 0x000fe20000000000 */
[----:B------:R-:W-:Y:S01]  /*2490*/  ISETP.GE.AND P4, PT, R4, RZ, PT ;  /* 0x000000ff0400720c */ /* 0x000fe20003f86270 */
[----:B------:R-:W-:Y:S01]  /*24a0*/  IMAD.HI.U32 R4, R3, R19, RZ ;  /* 0x0000001303047227 */ /* 0x000fe200078e00ff */
[----:B------:R-:W-:-:S02]  /*24b0*/  ISETP.GT.U32.AND P0, PT, R2, R7, PT ;  /* 0x000000070200720c */ /* 0x000fc40003f04070 */
[----:B0-----:R-:W-:Y:S01]  /*24c0*/  MOV R0, R10 ;  /* 0x0000000a00007202 */ /* 0x001fe20000000f00 */
[----:B------:R-:W-:Y:S01]  /*24d0*/  IMAD.MOV R4, RZ, RZ, -R4 ;  /* 0x000000ffff047224 */ /* 0x000fe200078e0a04 */
[----:B------:R-:W-:Y:S01]  /*24e0*/  ISETP.GE.AND P1, PT, R11, RZ, PT ;  /* 0x000000ff0b00720c */ /* 0x000fe20003f26270 */
[----:B------:R-:W-:Y:S02]  /*24f0*/  VIADD R9, R6, 0xb4 ;  /* 0x000000b406097836 */ /* 0x000fe40000000000 */
[----:B------:R-:W-:Y:S01]  /*2500*/  @!P6 IMAD.MOV R0, RZ, RZ, -R0 ;  /* 0x000000ffff00e224 */ /* 0x000fe200078e0a00 */
[C---:B------:R-:W-:Y:S01]  /*2510*/  ISETP.GT.U32.AND P6, PT, R2.reuse, R13, PT ;  /* 0x0000000d0200720c */ /* 0x040fe20003fc4070 */
[----:B------:R-:W-:Y:S01]  /*2520*/  IMAD R19, R2, R4, R19 ;  /* 0x0000000402137224 */ /* 0x000fe200078e0213 */
[----:B------:R-:W-:Y:S01]  /*2530*/  IABS R11, R9 ;  /* 0x00000009000b7213 */ /* 0x000fe20000000000 */
[--C-:B------:R-:W-:Y:S01]  /*2540*/  @!P3 IMAD.IADD R8, R8, 0x1, -R2.reuse ;  /* 0x000000010808b824 */ /* 0x100fe200078e0a02 */
[----:B------:R-:W-:Y:S01]  /*2550*/  ISETP.GE.AND P3, PT, R16, RZ, PT ;  /* 0x000000ff1000720c */ /* 0x000fe20003f66270 */
[----:B------:R-:W-:Y:S01]  /*2560*/  @!P0 IMAD.IADD R7, R7, 0x1, -R2 ;  /* 0x0000000107078824 */ /* 0x000fe200078e0a02 */
[----:B------:R-:W-:Y:S01]  /*2570*/  IABS R16, R16 ;  /* 0x0000001000107213 */ /* 0x000fe20000000000 */
[----:B------:R0:W-:Y:S01]  /*2580*/  STL [R1+0x120], R0 ;  /* 0x0001200001007387 */ /* 0x0001e20000100800 */
[----:B------:R-:W-:Y:S01]  /*2590*/  ISETP.GT.U32.AND P0, PT, R2, R19, PT ;  /* 0x000000130200720c */ /* 0x000fe20003f04070 */
[----:B------:R-:W-:-:S02]  /*25a0*/  VIADD R4, R6, 0xb2 ;  /* 0x000000b206047836 */ /* 0x000fc40000000000 */
[----:B------:R-:W-:-:S03]  /*25b0*/  IMAD.HI.U32 R12, R3, R16, RZ ;  /* 0x00000010030c7227 */ /* 0x000fc600078e00ff */
[----:B------:R-:W-:Y:S01]  /*25c0*/  IABS R10, R4 ;  /* 0x00000004000a7213 */ /* 0x000fe20000000000 */
[----:B------:R-:W-:Y:S02]  /*25d0*/  @!P6 IMAD.IADD R13, R13, 0x1, -R2 ;  /* 0x000000010d0de824 */ /* 0x000fe400078e0a02 */
[----:B0-----:R-:W-:Y:S02]  /*25e0*/  IMAD.MOV.U32 R0, RZ, RZ, R8 ;  /* 0x000000ffff007224 */ /* 0x001fe400078e0008 */
[----:B------:R-:W-:Y:S01]  /*25f0*/  IMAD.MOV R12, RZ, RZ, -R12 ;  /* 0x000000ffff0c7224 */ /* 0x000fe200078e0a0c */
[C---:B------:R-:W-:Y:S01]  /*2600*/  ISETP.GT.U32.AND P6, PT, R2.reuse, R13, PT ;  /* 0x0000000d0200720c */ /* 0x040fe20003fc4070 */
[----:B------:R-:W-:Y:S01]  /*2610*/  @!P2 IMAD.MOV R0, RZ, RZ, -R0 ;  /* 0x000000ffff00a224 */ /* 0x000fe200078e0a00 */
[----:B------:R-:W-:Y:S01]  /*2620*/  ISETP.GE.AND P2, PT, R9, RZ, PT ;  /* 0x000000ff0900720c */ /* 0x000fe20003f46270 */
[----:B------:R-:W-:Y:S02]  /*2630*/  IMAD R16, R2, R12, R16 ;  /* 0x0000000c02107224 */ /* 0x000fe400078e0210 */
[----:B------:R-:W-:Y:S01]  /*2640*/  @!P0 IMAD.IADD R19, R19, 0x1, -R2 ;  /* 0x0000000113138824 */ /* 0x000fe200078e0a02 */
[----:B------:R0:W-:Y:S01]  /*2650*/  STL [R1+0x124], R0 ;  /* 0x0001240001007387 */ /* 0x0001e20000100800 */
[----:B------:R-:W-:-:S03]  /*2660*/  IMAD.HI.U32 R8, R3, R10, RZ ;  /* 0x0000000a03087227 */ /* 0x000fc600078e00ff */
[----:B------:R-:W-:Y:S01]  /*2670*/  ISETP.GT.U32.AND P0, PT, R2, R19, PT ;  /* 0x000000130200720c */ /* 0x000fe20003f04070 */
[----:B------:R-:W-:-:S04]  /*2680*/  IMAD.HI.U32 R9, R3, R11, RZ ;  /* 0x0000000b03097227 */ /* 0x000fc800078e00ff */
[----:B------:R-:W-:Y:S01]  /*2690*/  @!P6 IMAD.IADD R13, R13, 0x1, -R2 ;  /* 0x000000010d0de824 */ /* 0x000fe200078e0a02 */
[----:B------:R-:W-:Y:S01]  /*26a0*/  ISETP.GT.U32.AND P6, PT, R2, R16, PT ;  /* 0x000000100200720c */ /* 0x000fe20003fc4070 */
[----:B0-----:R-:W-:Y:S01]  /*26b0*/  IMAD.MOV.U32 R0, RZ, RZ, R7 ;  /* 0x000000ffff007224 */ /* 0x001fe200078e0007 */
[----:B------:R-:W-:Y:S01]  /*26c0*/  IADD3 R9, PT, PT, -R9, RZ, RZ ;  /* 0x000000ff09097210 */ /* 0x000fe20007ffe1ff */
[----:B------:R-:W-:Y:S02]  /*26d0*/  IMAD.MOV R8, RZ, RZ, -R8 ;  /* 0x000000ffff087224 */ /* 0x000fe400078e0a08 */
[----:B------:R-:W-:Y:S01]  /*26e0*/  @!P5 IMAD.MOV R0, RZ, RZ, -R0 ;  /* 0x000000ffff00d224 */ /* 0x000fe200078e0a00 */
[----:B------:R-:W-:Y:S01]  /*26f0*/  ISETP.GE.AND P5, PT, R4, RZ, PT ;  /* 0x000000ff0400720c */ /* 0x000fe20003fa6270 */
[----:B------:R-:W-:Y:S02]  /*2700*/  VIADD R7, R6, 0xb0 ;  /* 0x000000b006077836 */ /* 0x000fe40000000000 */
[C---:B------:R-:W-:Y:S01]  /*2710*/  IMAD R10, R2.reuse, R8, R10 ;  /* 0x00000008020a7224 */ /* 0x040fe200078e020a */
[----:B------:R0:W-:Y:S01]  /*2720*/  STL [R1+0x12c], R0 ;  /* 0x00012c0001007387 */ /* 0x0001e20000100800 */
[----:B------:R-:W-:Y:S01]  /*2730*/  IMAD R11, R2, R9, R11 ;  /* 0x00000009020b7224 */ /* 0x000fe200078e020b */
[----:B------:R-:W-:Y:S01]  /*2740*/  IABS R8, R7 ;  /* 0x0000000700087213 */ /* 0x000fe20000000000 */
[----:B------:R-:W-:-:S02]  /*2750*/  @!P6 IMAD.IADD R16, R16, 0x1, -R2 ;  /* 0x000000011010e824 */ /* 0x000fc400078e0a02 */
[----:B------:R-:W-:Y:S01]  /*2760*/  @!P0 IMAD.IADD R19, R19, 0x1, -R2 ;  /* 0x0000000113138824 */ /* 0x000fe200078e0a02 */
[----:B------:R-:W-:Y:S01]  /*2770*/  ISETP.GT.U32.AND P0, PT, R2, R11, PT ;  /* 0x0000000b0200720c */ /* 0x000fe20003f04070 */
[----:B------:R-:W-:Y:S01]  /*2780*/  VIADD R9, R6, 0xac ;  /* 0x000000ac06097836 */ /* 0x000fe20000000000 */
[----:B------:R-:W-:Y:S01]  /*2790*/  ISETP.GT.U32.AND P6, PT, R2, R16, PT ;  /* 0x000000100200720c */ /* 0x000fe20003fc4070 */
[----:B------:R-:W-:Y:S02]  /*27a0*/  VIADD R15, R6, 0xae ;  /* 0x000000ae060f7836 */ /* 0x000fe40000000000 */
[----:B0-----:R-:W-:Y:S01]  /*27b0*/  IMAD.MOV.U32 R0, RZ, RZ, R13 ;  /* 0x000000ffff007224 */ /* 0x001fe200078e000d */
[----:B------:R-:W-:Y:S01]  /*27c0*/  IABS R17, R9 ;  /* 0x0000000900117213 */ /* 0x000fe20000000000 */
[----:B------:R-:W-:Y:S01]  /*27d0*/  IMAD.HI.U32 R13, R3, R8, RZ ;  /* 0x00000008030d7227 */ /* 0x000fe200078e00ff */
[----:B------:R-:W-:-:S03]  /*27e0*/  IABS R18, R15 ;  /* 0x0000000f00127213 */ /* 0x000fc60000000000 */
[----:B------:R-:W-:Y:S01]  /*27f0*/  @!P4 IMAD.MOV R0, RZ, RZ, -R0 ;  /* 0x000000ffff00c224 */ /* 0x000fe200078e0a00 */
[----:B------:R-:W-:Y:S01]  /*2800*/  ISETP.GT.U32.AND P4, PT, R2, R10, PT ;  /* 0x0000000a0200720c */ /* 0x000fe20003f84070 */
[----:B------:R-:W-:Y:S02]  /*2810*/  IMAD.MOV R13, RZ, RZ, -R13 ;  /* 0x000000ffff0d7224 */ /* 0x000fe400078e0a0d */
[--C-:B------:R-:W-:Y:S01]  /*2820*/  @!P0 IMAD.IADD R11, R11, 0x1, -R2.reuse ;  /* 0x000000010b0b8824 */ /* 0x100fe200078e0a02 */
[----:B------:R0:W-:Y:S01]  /*2830*/  STL [R1+0x130], R0 ;  /* 0x0001300001007387 */ /* 0x0001e20000100800 */
[----:B------:R-:W-:Y:S02]  /*2840*/  @!P6 IMAD.IADD R16, R16, 0x1, -R2 ;  /* 0x000000011010e824 */ /* 0x000fe400078e0a02 */
[----:B------:R-:W-:Y:S01]  /*2850*/  VIADD R4, R6, 0xaa ;  /* 0x000000aa06047836 */ /* 0x000fe20000000000 */
[----:B------:R-:W-:Y:S01]  /*2860*/  ISETP.GT.U32.AND P0, PT, R2, R11, PT ;  /* 0x0000000b0200720c */ /* 0x000fe20003f04070 */
[----:B------:R-:W-:-:S02]  /*2870*/  VIADD R25, R6, 0x1e ;  /* 0x0000001e06197836 */ /* 0x000fc40000000000 */
[----:B------:R-:W-:Y:S01]  /*2880*/  VIADD R26, R6, 0x1c ;  /* 0x0000001c061a7836 */ /* 0x000fe20000000000 */
[----:B------:R-:W-:Y:S01]  /*2890*/  IABS R12, R4 ;  /* 0x00000004000c7213 */ /* 0x000fe20000000000 */
[----:B------:R-:W-:Y:S01]  /*28a0*/  @!P4 IMAD.IADD R10, R10, 0x1, -R2 ;  /* 0x000000010a0ac824 */ /* 0x000fe200078e0a02 */
[----:B0-----:R-:W-:Y:S01]  /*28b0*/  MOV R0, R19 ;  /* 0x0000001300007202 */ /* 0x001fe20000000f00 */
[----:B------:R-:W-:-:S03]  /*28c0*/  IMAD.HI.U32 R19, R3, R18, RZ ;  /* 0x0000001203137227 */ /* 0x000fc600078e00ff */
[C---:B------:R-:W-:Y:S01]  /*28d0*/  ISETP.GT.U32.AND P4, PT, R2.reuse, R10, PT ;  /* 0x0000000a0200720c */ /* 0x040fe20003f84070 */
[----:B------:R-:W-:Y:S01]  /*28e0*/  @!P1 IMAD.MOV R0, RZ, RZ, -R0 ;  /* 0x000000ffff009224 */ /* 0x000fe200078e0a00 */
[----:B------:R-:W-:Y:S01]  /*28f0*/  ISETP.GE.AND P1, PT, R7, RZ, PT ;  /* 0x000000ff0700720c */ /* 0x000fe20003f26270 */
[C---:B------:R-:W-:Y:S02]  /*2900*/  IMAD R7, R2.reuse, R13, R8 ;  /* 0x0000000d02077224 */ /* 0x040fe400078e0208 */
[C---:B------:R-:W-:Y:S01]  /*2910*/  IMAD.HI.U32 R8, R3.reuse, R17, RZ ;  /* 0x0000001103087227 */ /* 0x040fe200078e00ff */
[----:B------:R0:W-:Y:S02]  /*2920*/  STL [R1+0x134], R0 ;  /* 0x0001340001007387 */ /* 0x0001e40000100800 */
[----:B------:R-:W-:Y:S01]  /*2930*/  ISETP.GT.U32.AND P6, PT, R2, R7, PT ;  /* 0x000000070200720c */ /* 0x000fe20003fc4070 */
[----:B------:R-:W-:-:S04]  /*2940*/  IMAD.HI.U32 R13, R3, R12, RZ ;  /* 0x0000000c030d7227 */ /* 0x000fc800078e00ff */
[----:B------:R-:W-:Y:S01]  /*2950*/  IMAD.MOV R8, RZ, RZ, -R8 ;  /* 0x000000ffff087224 */ /* 0x000fe200078e0a08 */
[----:B------:R-:W-:Y:S01]  /*2960*/  @!P4 IADD3 R10, PT, PT, R10, -R2, RZ ;  /* 0x800000020a0ac210 */ /* 0x000fe20007ffe0ff */
[----:B------:R-:W-:Y:S02]  /*2970*/  IMAD.MOV R19, RZ, RZ, -R19 ;  /* 0x000000ffff137224 */ /* 0x000fe400078e0a13 */
[----:B0-----:R-:W-:Y:S02]  /*2980*/  IMAD.MOV.U32 R0, RZ, RZ, R16 ;  /* 0x000000ffff007224 */ /* 0x001fe400078e0010 */
[----:B------:R-:W-:Y:S02]  /*2990*/  IMAD.MOV R13, RZ, RZ, -R13 ;  /* 0x000000ffff0d7224 */ /* 0x000fe400078e0a0d */
[----:B------:R-:W-:Y:S02]  /*29a0*/  @!P3 IMAD.MOV R0, RZ, RZ, -R0 ;  /* 0x000000ffff00b224 */ /* 0x000fe400078e0a00 */
[----:B------:R-:W-:-:S02]  /*29b0*/  @!P6 IMAD.IADD R7, R7, 0x1, -R2 ;  /* 0x000000010707e824 */ /* 0x000fc400078e0a02 */
[C---:B------:R-:W-:Y:S01]  /*29c0*/  IMAD R17, R2.reuse, R8, R17 ;  /* 0x0000000802117224 */ /* 0x040fe200078e0211 */
[----:B------:R0:W-:Y:S01]  /*29d0*/  STL [R1+0x13c], R0 ;  /* 0x00013c0001007387 */ /* 0x0001e20000100800 */
[----:B------:R-:W-:Y:S01]  /*29e0*/  @!P0 IMAD.IADD R11, R11, 0x1, -R2 ;  /* 0x000000010b0b8824 */ /* 0x000fe200078e0a02 */
[----:B------:R-:W-:Y:S01]  /*29f0*/  ISETP.GE.AND P0, PT, R15, RZ, PT ;  /* 0x000000ff0f00720c */ /* 0x000fe20003f06270 */
[C---:B------:R-:W-:Y:S01]  /*2a00*/  IMAD R15, R2.reuse, R19, R18 ;  /* 0x00000013020f7224 */ /* 0x040fe200078e0212 */
[C---:B------:R-:W-:Y:S01]  /*2a10*/  ISETP.GT.U32.AND P6, PT, R2.reuse, R7, PT ;  /* 0x000000070200720c */ /* 0x040fe20003fc4070 */
[C---:B------:R-:W-:Y:S01]  /*2a20*/  IMAD R12, R2.reuse, R13, R12 ;  /* 0x0000000d020c7224 */ /* 0x040fe200078e020c */
[C---:B------:R-:W-:Y:S01]  /*2a30*/  ISETP.GT.U32.AND P4, PT, R2.reuse, R17, PT ;  /* 0x000000110200720c */ /* 0x040fe20003f84070 */
[----:B------:R-:W-:Y:S01]  /*2a40*/  IMAD.MOV.U32 R5, RZ, RZ, R11 ;  /* 0x000000ffff057224 */ /* 0x000fe200078e000b */
[----:B------:R-:W-:Y:S01]  /*2a50*/  ISETP.GT.U32.AND P3, PT, R2, R15, PT ;  /* 0x0000000f0200720c */ /* 0x000fe20003f64070 */
[C---:B------:R-:W-:Y:S01]  /*2a60*/  VIADD R8, R6.reuse, 0xa8 ;  /* 0x000000a806087836 */ /* 0x040fe20000000000 */
[----:B------:R-:W-:Y:S01]  /*2a70*/  IADD3 R11, PT, PT, R6, 0xa4, RZ ;  /* 0x000000a4060b7810 */ /* 0x000fe20007ffe0ff */
[----:B0-----:R-:W-:-:S02]  /*2a80*/  IMAD.MOV.U32 R0, RZ, RZ, R10 ;  /* 0x000000ffff007224 */ /* 0x001fc400078e000a */
[----:B------:R-:W-:Y:S01]  /*2a90*/  @!P2 IMAD.MOV R5, RZ, RZ, -R5 ;  /* 0x000000ffff05a224 */ /* 0x000fe200078e0a05 */
[----:B------:R-:W-:Y:S01]  /*2aa0*/  ISETP.GE.AND P2, PT, R9, RZ, PT ;  /* 0x000000ff0900720c */ /* 0x000fe20003f46270 */
[----:B------:R-:W-:Y:S01]  /*2ab0*/  @!P5 IMAD.MOV R0, RZ, RZ, -R0 ;  /* 0x000000ffff00d224 */ /* 0x000fe200078e0a00 */
[----:B------:R-:W-:Y:S01]  /*2ac0*/  ISETP.GT.U32.AND P5, PT, R2, R12, PT ;  /* 0x0000000c0200720c */ /* 0x000fe20003fa4070 */
[----:B------:R-:W-:Y:S01]  /*2ad0*/  VIADD R9, R6, 0xa6 ;  /* 0x000000a606097836 */ /* 0x000fe20000000000 */
[----:B------:R-:W-:Y:S01]  /*2ae0*/  IABS R16, R8 ;  /* 0x0000000800107213 */ /* 0x000fe20000000000 */
[--C-:B------:R-:W-:Y:S01]  /*2af0*/  @!P6 IMAD.IADD R7, R7, 0x1, -R2.reuse ;  /* 0x000000010707e824 */ /* 0x100fe200078e0a02 */
[----:B------:R-:W-:Y:S01]  /*2b00*/  ISETP.GE.AND P6, PT, R4, RZ, PT ;  /* 0x000000ff0400720c */ /* 0x000fe20003fc6270 */
[--C-:B------:R-:W-:Y:S01]  /*2b10*/  @!P4 IMAD.IADD R17, R17, 0x1, -R2.reuse ;  /* 0x000000011111c824 */ /* 0x100fe200078e0a02 */
[----:B------:R-:W-:Y:S01]  /*2b20*/  IABS R4, R9 ;  /* 0x0000000900047213 */ /* 0x000fe20000000000 */
[--C-:B------:R-:W-:Y:S01]  /*2b30*/  @!P3 IMAD.IADD R15, R15, 0x1, -R2.reuse ;  /* 0x000000010f0fb824 */ /* 0x100fe200078e0a02 */
[----:B------:R-:W-:Y:S01]  /*2b40*/  ISETP.GE.AND P3, PT, R8, RZ, PT ;  /* 0x000000ff0800720c */ /* 0x000fe20003f66270 */
[C---:B------:R-:W-:Y:S01]  /*2b50*/  IMAD.HI.U32 R10, R3.reuse, R16, RZ ;  /* 0x00000010030a7227 */ /* 0x040fe200078e00ff */
[----:B------:R-:W-:Y:S02]  /*2b60*/  STL [R1+0x140], R5 ;  /* 0x0001400501007387 */ /* 0x000fe40000100800 */
[----:B------:R-:W-:Y:S01]  /*2b70*/  ISETP.GT.U32.AND P4, PT, R2, R15, PT ;  /* 0x0000000f0200720c */ /* 0x000fe20003f84070 */
[----:B------:R-:W-:Y:S01]  /*2b80*/  @!P5 IMAD.IADD R12, R12, 0x1, -R2 ;  /* 0x000000010c0cd824 */ /* 0x000fe200078e0a02 */
[----:B------:R-:W-:Y:S01]  /*2b90*/  ISETP.GT.U32.AND P5, PT, R2, R17, PT ;  /* 0x000000110200720c */ /* 0x000fe20003fa4070 */
[----:B------:R-:W-:Y:S01]  /*2ba0*/  IMAD.HI.U32 R8, R3, R4, RZ ;  /* 0x0000000403087227 */ /* 0x000fe200078e00ff */
[----:B------:R0:W-:Y:S03]  /*2bb0*/  STL [R1+0x144], R0 ;  /* 0x0001440001007387 */ /* 0x0001e60000100800 */
[----:B------:R-:W-:-:S02]  /*2bc0*/  IMAD.MOV R8, RZ, RZ, -R8 ;  /* 0x000000ffff087224 */ /* 0x000fc400078e0a08 */
[----:B------:R-:W-:Y:S02]  /*2bd0*/  IMAD.MOV R10, RZ, RZ, -R10 ;  /* 0x000000ffff0a7224 */ /* 0x000fe400078e0a0a */
[C---:B------:R-:W-:Y:S02]  /*2be0*/  IMAD R4, R2.reuse, R8, R4 ;  /* 0x0000000802047224 */ /* 0x040fe400078e0204 */
[C---:B------:R-:W-:Y:S02]  /*2bf0*/  IMAD R16, R2.reuse, R10, R16 ;  /* 0x0000000a02107224 */ /* 0x040fe400078e0210 */
[----:B0-----:R-:W-:Y:S01]  /*2c00*/  IMAD.MOV.U32 R0, RZ, RZ, R7 ;  /* 0x000000ffff007224 */ /* 0x001fe200078e0007 */
[----:B------:R-:W-:Y:S01]  /*2c10*/  IABS R7, R11 ;  /* 0x0000000b00077213 */ /* 0x000fe20000000000 */
[----:B------:R-:W-:Y:S01]  /*2c20*/  @!P5 IMAD.IADD R17, R17, 0x1, -R2 ;  /* 0x000000011111d824 */ /* 0x000fe200078e0a02 */
[C---:B------:R-:W-:Y:S01]  /*2c30*/  ISETP.GT.U32.AND P5, PT, R2.reuse, R4, PT ;  /* 0x000000040200720c */ /* 0x040fe20003fa4070 */
[----:B------:R-:W-:Y:S01]  /*2c40*/  @!P1 IMAD.MOV R0, RZ, RZ, -R0 ;  /* 0x000000ffff009224 */ /* 0x000fe200078e0a00 */
[C---:B------:R-:W-:Y:S01]  /*2c50*/  ISETP.GT.U32.AND P1, PT, R2.reuse, R12, PT ;  /* 0x0000000c0200720c */ /* 0x040fe20003f24070 */
[----:B------:R-:W-:Y:S01]  /*2c60*/  @!P4 IMAD.IADD R15, R15, 0x1, -R2 ;  /* 0x000000010f0fc824 */ /* 0x000fe200078e0a02 */
[----:B------:R-:W-:Y:S01]  /*2c70*/  ISETP.GT.U32.AND P4, PT, R2, R16, PT ;  /* 0x000000100200720c */ /* 0x000fe20003f84070 */
[C---:B------:R-:W-:Y:S01]  /*2c80*/  VIADD R10, R6.reuse, 0xa2 ;  /* 0x000000a2060a7836 */ /* 0x040fe20000000000 */
[----:B------:R0:W-:Y:S01]  /*2c90*/  STL [R1+0x158], R0 ;  /* 0x0001580001007387 */ /* 0x0001e20000100800 */
[----:B------:R-:W-:-:S02]  /*2ca0*/  VIADD R13, R6, 0xa0 ;  /* 0x000000a0060d7836 */ /* 0x000fc40000000000 */
[----:B------:R-:W-:Y:S01]  /*2cb0*/  IMAD.MOV.U32 R5, RZ, RZ, R17 ;  /* 0x000000ffff057224 */ /* 0x000fe200078e0011 */
[----:B------:R-:W-:Y:S01]  /*2cc0*/  IABS R8, R10 ;  /* 0x0000000a00087213 */ /* 0x000fe20000000000 */
[----:B------:R-:W-:Y:S01]  /*2cd0*/  VIADD R14, R6, 0x16 ;  /* 0x00000016060e7836 */ /* 0x000fe20000000000 */
[----:B------:R-:W-:Y:S01]  /*2ce0*/  IABS R18, R13 ;  /* 0x0000000d00127213 */ /* 0x000fe20000000000 */
[--C-:B------:R-:W-:Y:S02]  /*2cf0*/  @!P5 IMAD.IADD R4, R4, 0x1, -R2.reuse ;  /* 0x000000010404d824 */ /* 0x100fe400078e0a02 */
[----:B------:R-:W-:Y:S01]  /*2d00*/  @!P1 IMAD.IADD R12, R12, 0x1, -R2 ;  /* 0x000000010c0c9824 */ /* 0x000fe200078e0a02 */
[----:B------:R-:W-:Y:S01]  /*2d10*/  ISETP.GE.AND P1, PT, R9, RZ, PT ;  /* 0x000000ff0900720c */ /* 0x000fe20003f26270 */
[----:B0-----:R-:W-:Y:S01]  /*2d20*/  IMAD.MOV.U32 R0, RZ, RZ, R15 ;  /* 0x000000ffff007224 */ /* 0x001fe200078e000f */
[----:B------:R-:W-:Y:S01]  /*2d30*/  ISETP.GT.U32.AND P5, PT, R2, R4, PT ;  /* 0x000000040200720c */ /* 0x000fe20003fa4070 */
[----:B------:R-:W-:-:S02]  /*2d40*/  IMAD.MOV.U32 R9, RZ, RZ, R18 ;  /* 0x000000ffff097224 */ /* 0x000fc400078e0012 */
[----:B------:R-:W-:Y:S01]  /*2d50*/  IMAD.HI.U32 R19, R3, R8, RZ ;  /* 0x0000000803137227 */ /* 0x000fe200078e00ff */
[----:B------:R-:W-:-:S03]  /*2d60*/  @!P0 IADD3 R0, PT, PT, -R0, RZ, RZ ;  /* 0x000000ff00008210 */ /* 0x000fc60007ffe1ff */
[----:B------:R-:W-:Y:S01]  /*2d70*/  @!P4 IMAD.IADD R16, R16, 0x1, -R2 ;  /* 0x000000011010c824 */ /* 0x000fe200078e0a02 */
[----:B------:R-:W-:Y:S01]  /*2d80*/  ISETP.GE.AND P4, PT, R11, RZ, PT ;  /* 0x000000ff0b00720c */ /* 0x000fe20003f86270 */
[----:B------:R-:W-:Y:S01]  /*2d90*/  IMAD.HI.U32 R11, R3, R9, RZ ;  /* 0x00000009030b7227 */ /* 0x000fe200078e00ff */
[----:B------:R0:W-:Y:S02]  /*2da0*/  STL [R1+0x15c], R0 ;  /* 0x00015c0001007387 */ /* 0x0001e40000100800 */
[C---:B------:R-:W-:Y:S01]  /*2db0*/  ISETP.GT.U32.AND P0, PT, R2.reuse, R16, PT ;  /* 0x000000100200720c */ /* 0x040fe20003f04070 */
[----:B------:R-:W-:Y:S02]  /*2dc0*/  IMAD.MOV R15, RZ, RZ, -R19 ;  /* 0x000000ffff0f7224 */ /* 0x000fe400078e0a13 */
[----:B------:R-:W-:Y:S02]  /*2dd0*/  IMAD.MOV R11, RZ, RZ, -R11 ;  /* 0x000000ffff0b7224 */ /* 0x000fe400078e0a0b */
[----:B------:R-:W-:-:S02]  /*2de0*/  IMAD R8, R2, R15, R8 ;  /* 0x0000000f02087224 */ /* 0x000fc400078e0208 */
[----:B------:R-:W-:Y:S02]  /*2df0*/  IMAD R9, R2, R11, R9 ;  /* 0x0000000b02097224 */ /* 0x000fe400078e0209 */
[----:B0-----:R-:W-:Y:S02]  /*2e00*/  IMAD.MOV.U32 R0, RZ, RZ, R12 ;  /* 0x000000ffff007224 */ /* 0x001fe400078e000c */
[----:B------:R-:W-:-:S04]  /*2e10*/  IMAD.HI.U32 R18, R3, R7, RZ ;  /* 0x0000000703127227 */ /* 0x000fc800078e00ff */
[----:B------:R-:W-:Y:S01]  /*2e20*/  @!P6 IMAD.MOV R0, RZ, RZ, -R0 ;  /* 0x000000ffff00e224 */ /* 0x000fe200078e0a00 */
[----:B------:R-:W-:Y:S01]  /*2e30*/  ISETP.GT.U32.AND P6, PT, R2, R8, PT ;  /* 0x000000080200720c */ /* 0x000fe20003fc4070 */
[----:B------:R-:W-:Y:S01]  /*2e40*/  @!P5 IMAD.IADD R4, R4, 0x1, -R2 ;  /* 0x000000010404d824 */ /* 0x000fe200078e0a02 */
[----:B------:R-:W-:Y:S01]  /*2e50*/  ISETP.GT.U32.AND P5, PT, R2, R9, PT ;  /* 0x000000090200720c */ /* 0x000fe20003fa4070 */
[----:B------:R-:W-:Y:S02]  /*2e60*/  IMAD.MOV R18, RZ, RZ, -R18 ;  /* 0x000000ffff127224 */ /* 0x000fe400078e0a12 */
[----:B------:R-:W-:Y:S02]  /*2e70*/  VIADD R12, R6, 0x9c ;  /* 0x0000009c060c7836 */ /* 0x000fe40000000000 */
[----:B------:R-:W-:Y:S02]  /*2e80*/  IMAD R7, R2, R18, R7 ;  /* 0x0000001202077224 */ /* 0x000fe400078e0207 */
[----:B------:R-:W-:Y:S01]  /*2e90*/  @!P2 IMAD.MOV R5, RZ, RZ, -R5 ;  /* 0x000000ffff05a224 */ /* 0x000fe200078e0a05 */
[----:B------:R-:W-:Y:S01]  /*2ea0*/  IABS R11, R12 ;  /* 0x0000000c000b7213 */ /* 0x000fe20000000000 */
[----:B------:R-:W-:Y:S01]  /*2eb0*/  VIADD R19, R6, 0x9e ;  /* 0x0000009e06137836 */ /* 0x000fe20000000000 */
[----:B------:R-:W-:Y:S01]  /*2ec0*/  ISETP.GT.U32.AND P2, PT, R2, R7, PT ;  /* 0x000000070200720c */ /* 0x000fe20003f44070 */
[--C-:B------:R-:W-:Y:S01]  /*2ed0*/  @!P6 IMAD.IADD R8, R8, 0x1, -R2.reuse ;  /* 0x000000010808e824 */ /* 0x100fe200078e0a02 */
[----:B------:R-:W-:Y:S01]  /*2ee0*/  STL [R1+0x160], R5 ;  /* 0x0001600501007387 */ /* 0x000fe20000100800 */
[----:B------:R-:W-:-:S02]  /*2ef0*/  @!P5 IMAD.IADD R9, R9, 0x1, -R2 ;  /* 0x000000010909d824 */ /* 0x000fc400078e0a02 */
[----:B------:R-:W-:Y:S01]  /*2f00*/  IMAD.HI.U32 R17, R3, R11, RZ ;  /* 0x0000000b03117227 */ /* 0x000fe200078e00ff */
[----:B------:R-:W-:Y:S01]  /*2f10*/  ISETP.GT.U32.AND P5, PT, R2, R8, PT ;  /* 0x000000080200720c */ /* 0x000fe20003fa4070 */
[----:B------:R0:W-:Y:S02]  /*2f20*/  STL [R1+0x168], R0 ;  /* 0x0001680001007387 */ /* 0x0001e40000100800 */
[--C-:B------:R-:W-:Y:S01]  /*2f30*/  @!P0 IMAD.IADD R16, R16, 0x1, -R2.reuse ;  /* 0x0000000110108824 */ /* 0x100fe200078e0a02 */
[----:B------:R-:W-:Y:S01]  /*2f40*/  ISETP.GE.AND P0, PT, R10, RZ, PT ;  /* 0x000000ff0a00720c */ /* 0x000fe20003f06270 */
[----:B------:R-:W-:Y:S01]  /*2f50*/  IMAD.MOV R17, RZ, RZ, -R17 ;  /* 0x000000ffff117224 */ /* 0x000fe200078e0a11 */
[----:B------:R-:W-:Y:S01]  /*2f60*/  IABS R10, R19 ;  /* 0x00000013000a7213 */ /* 0x000fe20000000000 */
[----:B------:R-:W-:Y:S01]  /*2f70*/  @!P2 IMAD.IADD R7, R7, 0x1, -R2 ;  /* 0x000000010707a824 */ /* 0x000fe200078e0a02 */
[----:B------:R-:W-:Y:S01]  /*2f80*/  ISETP.GE.AND P2, PT, R13, RZ, PT ;  /* 0x000000ff0d00720c */ /* 0x000fe20003f46270 */
[C---:B------:R-:W-:Y:S01]  /*2f90*/  IMAD R11, R2.reuse, R17, R11 ;  /* 0x00000011020b7224 */ /* 0x040fe200078e020b */
[----:B0-----:R-:W-:Y:S01]  /*2fa0*/  MOV R0, R16 ;  /* 0x0000001000007202 */ /* 0x001fe20000000f00 */
[----:B------:R-:W-:Y:S01]  /*2fb0*/  IMAD.HI.U32 R15, R3, R10, RZ ;  /* 0x0000000a030f7227 */ /* 0x000fe200078e00ff */
[----:B------:R-:W-:-:S03]  /*2fc0*/  ISETP.GT.U32.AND P6, PT, R2, R7, PT ;  /* 0x000000070200720c */ /* 0x000fc60003fc4070 */
[----:B------:R-:W-:Y:S01]  /*2fd0*/  @!P5 IMAD.IADD R8, R8, 0x1, -R2 ;  /* 0x000000010808d824 */ /* 0x000fe200078e0a02 */
[C---:B------:R-:W-:Y:S01]  /*2fe0*/  ISETP.GT.U32.AND P5, PT, R2.reuse, R11, PT ;  /* 0x0000000b0200720c */ /* 0x040fe20003fa4070 */
[----:B------:R-:W-:Y:S02]  /*2ff0*/  IMAD.MOV R15, RZ, RZ, -R15 ;  /* 0x000000ffff0f7224 */ /* 0x000fe400078e0a0f */
[----:B------:R-:W-:Y:S01]  /*3000*/  @!P3 IMAD.MOV R0, RZ, RZ, -R0 ;  /* 0x000000ffff00b224 */ /* 0x000fe200078e0a00 */
[----:B------:R-:W-:Y:S01]  /*3010*/  ISETP.GT.U32.AND P3, PT, R2, R9, PT ;  /* 0x000000090200720c */ /* 0x000fe20003f64070 */
[----:B------:R-:W-:Y:S02]  /*3020*/  VIADD R13, R6, 0x9a ;  /* 0x0000009a060d7836 */ /* 0x000fe40000000000 */
[----:B------:R-:W-:Y:S01]  /*3030*/  IMAD R10, R2, R15, R10 ;  /* 0x0000000f020a7224 */ /* 0x000fe200078e020a */
[----:B------:R0:W-:Y:S01]  /*3040*/  STL [R1+0x16c], R0 ;  /* 0x00016c0001007387 */ /* 0x0001e20000100800 */
[----:B------:R-:W-:Y:S01]  /*3050*/  VIADD R15, R6, 0x98 ;  /* 0x00000098060f7836 */ /* 0x000fe20000000000 */
[----:B------:R-:W-:Y:S01]  /*3060*/  IABS R16, R13 ;  /* 0x0000000d00107213 */ /* 0x000fe20000000000 */
[--C-:B------:R-:W-:Y:S01]  /*3070*/  @!P6 IMAD.IADD R7, R7, 0x1, -R2.reuse ;  /* 0x000000010707e824 */ /* 0x100fe200078e0a02 */
[----:B------:R-:W-:Y:S01]  /*3080*/  ISETP.GT.U32.AND P6, PT, R2, R10, PT ;  /* 0x0000000a0200720c */ /* 0x000fe20003fc4070 */
[----:B------:R-:W-:Y:S01]  /*3090*/  @!P5 IMAD.IADD R11, R11, 0x1, -R2 ;  /* 0x000000010b0bd824 */ /* 0x000fe200078e0a02 */
[----:B------:R-:W-:Y:S01]  /*30a0*/  IABS R18, R15 ;  /* 0x0000000f00127213 */ /* 0x000fe20000000000 */
[----:B------:R-:W-:-:S03]  /*30b0*/  IMAD.HI.U32 R20, R3, R16, RZ ;  /* 0x0000001003147227 */ /* 0x000fc600078e00ff */
[----:B------:R-:W-:Y:S01]  /*30c0*/  ISETP.GT.U32.AND P5, PT, R2, R11, PT ;  /* 0x0000000b0200720c */ /* 0x000fe20003fa4070 */
[----:B------:R-:W-:Y:S01]  /*30d0*/  @!P3 IMAD.IADD R9, R9, 0x1, -R2 ;  /* 0x000000010909b824 */ /* 0x000fe200078e0a02 */
[----:B------:R-:W-:Y:S01]  /*30e0*/  ISETP.GE.AND P3, PT, R19, RZ, PT ;  /* 0x000000ff1300720c */ /* 0x000fe20003f66270 */
[----:B------:R-:W-:-:S04]  /*30f0*/  IMAD.HI.U32 R21, R3, R18, RZ ;  /* 0x0000001203157227 */ /* 0x000fc800078e00ff */
[----:B------:R-:W-:Y:S01]  /*3100*/  IMAD.MOV R19, RZ, RZ, -R20 ;  /* 0x000000ffff137224 */ /* 0x000fe200078e0a14 */
[----:B------:R-:W-:Y:S01]  /*3110*/  IADD3 R21, PT, PT, -R21, RZ, RZ ;  /* 0x000000ff15157210 */ /* 0x000fe20007ffe1ff */
[----:B0-----:R-:W-:Y:S02]  /*3120*/  IMAD.MOV.U32 R0, RZ, RZ, R4 ;  /* 0x000000ffff007224 */ /* 0x001fe400078e0004 */
[----:B------:R-:W-:Y:S02]  /*3130*/  IMAD R16, R2, R19, R16 ;  /* 0x0000001302107224 */ /* 0x000fe400078e0210 */
[----:B------:R-:W-:Y:S02]  /*3140*/  IMAD.MOV.U32 R5, RZ, RZ, R7 ;  /* 0x000000ffff057224 */ /* 0x000fe400078e0007 */
[----:B------:R-:W-:Y:S02]  /*3150*/  VIADD R17, R6, 0x96 ;  /* 0x0000009606117836 */ /* 0x000fe40000000000 */
[----:B------:R-:W-:-:S02]  /*3160*/  IMAD.MOV.U32 R4, RZ, RZ, R8 ;  /* 0x000000ffff047224 */ /* 0x000fc400078e0008 */
[----:B------:R-:W-:Y:S01]  /*3170*/  @!P1 IMAD.MOV R0, RZ, RZ, -R0 ;  /* 0x000000ffff009224 */ /* 0x000fe200078e0a00 */
[----:B------:R-:W-:Y:S01]  /*3180*/  IABS R20, R17 ;  /* 0x0000001100147213 */ /* 0x000fe20000000000 */
[----:B------:R-:W-:Y:S01]  /*3190*/  @!P4 IMAD.MOV R5, RZ, RZ, -R5 ;  /* 0x000000ffff05c224 */ /* 0x000fe200078e0a05 */
[C---:B------:R-:W-:Y:S01]  /*31a0*/  ISETP.GT.U32.AND P4, PT, R2.reuse, R16, PT ;  /* 0x000000100200720c */ /* 0x040fe20003f84070 */
[----:B------:R-:W-:Y:S01]  /*31b0*/  @!P0 IMAD.MOV R4, RZ, RZ, -R4 ;  /* 0x000000ffff048224 */ /* 0x000fe200078e0a04 */
[----:B------:R0:W-:Y:S01]  /*31c0*/  STL [R1+0x170], R0 ;  /* 0x0001700001007387 */ /* 0x0001e20000100800 */
[----:B------:R-:W-:Y:S01]  /*31d0*/  IMAD R18, R2, R21, R18 ;  /* 0x0000001502127224 */ /* 0x000fe200078e0212 */
[----:B------:R-:W-:Y:S01]  /*31e0*/  ISETP.GE.AND P0, PT, R13, RZ, PT ;  /* 0x000000ff0d00720c */ /* 0x000fe20003f06270 */
[--C-:B------:R-:W-:Y:S01]  /*31f0*/  @!P6 IMAD.IADD R10, R10, 0x1, -R2.reuse ;  /* 0x000000010a0ae824 */ /* 0x100fe200078e0a02 */
[----:B------:R-:W-:Y:S01]  /*3200*/  STL [R1+0x178], R5 ;  /* 0x0001780501007387 */ /* 0x000fe20000100800 */
[----:B------:R-:W-:Y:S01]  /*3210*/  @!P5 IMAD.IADD R11, R11, 0x1, -R2 ;  /* 0x000000010b0bd824 */ /* 0x000fe200078e0a02 */
[----:B------:R-:W-:Y:S01]  /*3220*/  ISETP.GE.AND P6, PT, R12, RZ, PT ;  /* 0x000000ff0c00720c */ /* 0x000fe20003fc6270 */
[----:B------:R-:W-:Y:S01]  /*3230*/  VIADD R7, R6, 0x94 ;  /* 0x0000009406077836 */ /* 0x000fe20000000000 */
[----:B------:R1:W-:Y:S01]  /*3240*/  STL [R1+0x17c], R4 ;  /* 0x00017c0401007387 */ /* 0x0003e20000100800 */
[C---:B------:R-:W-:Y:S01]  /*3250*/  ISETP.GT.U32.AND P5, PT, R2.reuse, R18, PT ;  /* 0x000000120200720c */ /* 0x040fe20003fa4070 */
[----:B0-----:R-:W-:Y:S01]  /*3260*/  IMAD.MOV.U32 R0, RZ, RZ, R9 ;  /* 0x000000ffff007224 */ /* 0x001fe200078e0009 */
[----:B------:R-:W-:Y:S01]  /*3270*/  ISETP.GT.U32.AND P1, PT, R2, R10, PT ;  /* 0x0000000a0200720c */ /* 0x000fe20003f24070 */
[----:B------:R-:W-:Y:S01]  /*3280*/  VIADD R13, R6, 0x90 ;  /* 0x00000090060d7836 */ /* 0x000fe20000000000 */
[----:B------:R-:W-:Y:S01]  /*3290*/  @!P4 IADD3 R16, PT, PT, R16, -R2, RZ ;  /* 0x800000021010c210 */ /* 0x000fe20007ffe0ff */
[----:B------:R-:W-:Y:S01]  /*32a0*/  @!P2 IMAD.MOV R0, RZ, RZ, -R0 ;  /* 0x000000ffff00a224 */ /* 0x000fe200078e0a00 */
[----:B------:R-:W-:-:S02]  /*32b0*/  IABS R12, R7 ;  /* 0x00000007000c7213 */ /* 0x000fc40000000000 */
[----:B------:R-:W-:Y:S01]  /*32c0*/  ISETP.GT.U32.AND P4, PT, R2, R16, PT ;  /* 0x000000100200720c */ /* 0x000fe20003f84070 */
[----:B-1----:R-:W-:Y:S01]  /*32d0*/  IMAD.HI.U32 R4, R3, R20, RZ ;  /* 0x0000001403047227 */ /* 0x002fe200078e00ff */
[----:B------:R0:W-:Y:S01]  /*32e0*/  STL [R1+0x180], R0 ;  /* 0x0001800001007387 */ /* 0x0001e20000100800 */
[----:B------:R-:W-:Y:S02]  /*32f0*/  ISETP.GE.AND P2, PT, R15, RZ, PT ;  /* 0x000000ff0f00720c */ /* 0x000fe40003f46270 */
[----:B------:R-:W-:Y:S02]  /*3300*/  IMAD.MOV R4, RZ, RZ, -R4 ;  /* 0x000000ffff047224 */ /* 0x000fe400078e0a04 */
[----:B------:R-:W-:Y:S02]  /*3310*/  @!P5 IMAD.IADD R18, R18, 0x1, -R2 ;  /* 0x000000011212d824 */ /* 0x000fe400078e0a02 */
[----:B------:R-:W-:Y:S02]  /*3320*/  IMAD R4, R2, R4, R20 ;  /* 0x0000000402047224 */ /* 0x000fe400078e0214 */
[----:B------:R-:W-:Y:S01]  /*3330*/  @!P1 IMAD.IADD R10, R10, 0x1, -R2 ;  /* 0x000000010a0a9824 */ /* 0x000fe200078e0a02 */
[C---:B------:R-:W-:Y:S01]  /*3340*/  ISETP.GT.U32.AND P5, PT, R2.reuse, R18, PT ;  /* 0x000000120200720c */ /* 0x040fe20003fa4070 */
[----:B0-----:R-:W-:Y:S01]  /*3350*/  IMAD.MOV.U32 R0, RZ, RZ, R11 ;  /* 0x000000ffff007224 */ /* 0x001fe200078e000b */
[----:B------:R-:W-:Y:S01]  /*3360*/  ISETP.GE.AND P1, PT, R17, RZ, PT ;  /* 0x000000ff1100720c */ /* 0x000fe20003f26270 */
[----:B------:R-:W-:Y:S01]  /*3370*/  IMAD.MOV.U32 R5, RZ, RZ, R10 ;  /* 0x000000ffff057224 */ /* 0x000fe200078e000a */
[----:B------:R-:W-:Y:S01]  /*3380*/  IABS R10, R13 ;  /* 0x0000000d000a7213 */ /* 0x000fe20000000000 */
[----:B------:R-:W-:Y:S01]  /*3390*/  @!P6 IMAD.MOV R0, RZ, RZ, -R0 ;  /* 0x000000ffff00e224 */ /* 0x000fe200078e0a00 */
[----:B------:R-:W-:Y:S01]  /*33a0*/  ISETP.GT.U32.AND P6, PT, R2, R4, PT ;  /* 0x000000040200720c */ /* 0x000fe20003fc4070 */
[----:B------:R-:W-:-:S04]  /*33b0*/  IMAD.HI.U32 R9, R3, R12, RZ ;  /* 0x0000000c03097227 */ /* 0x000fc800078e00ff */
[----:B------:R-:W-:Y:S01]  /*33c0*/  @!P3 IMAD.MOV R5, RZ, RZ, -R5 ;  /* 0x000000ffff05b224 */ /* 0x000fe200078e0a05 */
[----:B------:R-:W-:Y:S01]  /*33d0*/  ISETP.GE.AND P3, PT, R7, RZ, PT ;  /* 0x000000ff0700720c */ /* 0x000fe20003f66270 */
[----:B------:R-:W-:Y:S01]  /*33e0*/  IMAD.MOV R9, RZ, RZ, -R9 ;  /* 0x000000ffff097224 */ /* 0x000fe200078e0a09 */
[----:B------:R-:W-:Y:S01]  /*33f0*/  @!P5 IADD3 R18, PT, PT, R18, -R2, RZ ;  /* 0x800000021212d210 */ /* 0x000fe20007ffe0ff */
[----:B------:R-:W-:Y:S01]  /*3400*/  @!P4 IMAD.IADD R16, R16, 0x1, -R2 ;  /* 0x000000011010c824 */ /* 0x000fe200078e0a02 */
[----:B------:R-:W-:Y:S01]  /*3410*/  STL [R1+0x194], R5 ;  /* 0x0001940501007387 */ /* 0x000fe20000100800 */
[----:B------:R-:W-:Y:S02]  /*3420*/  VIADD R7, R6, 0x92 ;  /* 0x0000009206077836 */ /* 0x000fe40000000000 */
[----:B------:R-:W-:Y:S01]  /*3430*/  IMAD R12, R2, R9, R12 ;  /* 0x00000009020c7224 */ /* 0x000fe200078e020c */
[----:B------:R0:W-:Y:S01]  /*3440*/  STL [R1+0x174], R0 ;  /* 0x0001740001007387 */ /* 0x0001e20000100800 */
[----:B------:R-:W-:Y:S01]  /*3450*/  @!P6 IMAD.IADD R4, R4, 0x1, -R2 ;  /* 0x000000010404e824 */ /* 0x000fe200078e0a02 */
[----:B------:R-:W-:Y:S01]  /*3460*/  IABS R8, R7 ;  /* 0x0000000700087213 */ /* 0x000fe20000000000 */
[----:B------:R-:W-:Y:S01]  /*3470*/  IMAD.HI.U32 R15, R3, R10, RZ ;  /* 0x0000000a030f7227 */ /* 0x000fe200078e00ff */
[----:B------:R-:W-:-:S02]  /*3480*/  ISETP.GT.U32.AND P5, PT, R2, R12, PT ;  /* 0x0000000c0200720c */ /* 0x000fc40003fa4070 */
[----:B------:R-:W-:Y:S01]  /*3490*/  ISETP.GT.U32.AND P6, PT, R2, R4, PT ;  /* 0x000000040200720c */ /* 0x000fe20003fc4070 */
[----:B------:R-:W-:Y:S01]  /*34a0*/  IMAD.HI.U32 R11, R3, R8, RZ ;  /* 0x00000008030b7227 */ /* 0x000fe200078e00ff */
[----:B------:R-:W-:-:S03]  /*34b0*/  ISETP.GE.AND P4, PT, R7, RZ, PT ;  /* 0x000000ff0700720c */ /* 0x000fc60003f86270 */
[----:B0-----:R-:W-:Y:S02]  /*34c0*/  IMAD.MOV.U32 R0, RZ, RZ, R16 ;  /* 0x000000ffff007224 */ /* 0x001fe400078e0010 */
[----:B------:R-:W-:Y:S02]  /*34d0*/  VIADD R7, R6, 0x8e ;  /* 0x0000008e06077836 */ /* 0x000fe40000000000 */
[----:B------:R-:W-:Y:S01]  /*34e0*/  @!P0 IMAD.MOV R0, RZ, RZ, -R0 ;  /* 0x000000ffff008224 */ /* 0x000fe200078e0a00 */
[----:B------:R-:W-:Y:S01]  /*34f0*/  ISETP.GE.AND P0, PT, R13, RZ, PT ;  /* 0x000000ff0d00720c */ /* 0x000fe20003f06270 */
[----:B------:R-:W-:Y:S01]  /*3500*/  IMAD.MOV R11, RZ, RZ, -R11 ;  /* 0x000000ffff0b7224 */ /* 0x000fe200078e0a0b */
[----:B------:R-:W-:Y:S01]  /*3510*/  IABS R9, R7 ;  /* 0x0000000700097213 */ /* 0x000fe20000000000 */
[----:B------:R-:W-:Y:S01]  /*3520*/  IMAD.MOV R15, RZ, RZ, -R15 ;  /* 0x000000ffff0f7224 */ /* 0x000fe200078e0a0f */
[----:B------:R0:W-:Y:S01]  /*3530*/  STL [R1+0x164], R0 ;  /* 0x0001640001007387 */ /* 0x0001e20000100800 */
[----:B------:R-:W-:-:S02]  /*3540*/  IMAD R8, R2, R11, R8 ;  /* 0x0000000b02087224 */ /* 0x000fc400078e0208 */
[--C-:B------:R-:W-:Y:S02]  /*3550*/  @!P6 IMAD.IADD R4, R4, 0x1, -R2.reuse ;  /* 0x000000010404e824 */ /* 0x100fe400078e0a02 */
[----:B------:R-:W-:Y:S01]  /*3560*/  @!P5 IMAD.IADD R12, R12, 0x1, -R2 ;  /* 0x000000010c0cd824 */ /* 0x000fe200078e0a02 */
[----:B------:R-:W-:Y:S01]  /*3570*/  ISETP.GT.U32.AND P6, PT, R2, R8, PT ;  /* 0x000000080200720c */ /* 0x000fe20003fc4070 */
[----:B------:R-:W-:Y:S02]  /*3580*/  VIADD R17, R6, 0x8c ;  /* 0x0000008c06117836 */ /* 0x000fe40000000000 */
[----:B0-----:R-:W-:Y:S01]  /*3590*/  IMAD.MOV.U32 R0, RZ, RZ, R18 ;  /* 0x000000ffff007224 */ /* 0x001fe200078e0012 */
[----:B------:R-:W-:Y:S01]  /*35a0*/  ISETP.GT.U32.AND P5, PT, R2, R12, PT ;  /* 0x0000000c0200720c */ /* 0x000fe20003fa4070 */
[----:B------:R-:W-:Y:S01]  /*35b0*/  VIADD R18, R6, 0x84 ;  /* 0x0000008406127836 */ /* 0x000fe20000000000 */
[----:B------:R-:W-:Y:S01]  /*35c0*/  IABS R11, R17 ;  /* 0x00000011000b7213 */ /* 0x000fe20000000000 */
[----:B------:R-:W-:Y:S01]  /*35d0*/  @!P2 IMAD.MOV R0, RZ, RZ, -R0 ;  /* 0x000000ffff00a224 */ /* 0x000fe200078e0a00 */
[----:B------:R-:W-:Y:S01]  /*35e0*/  ISETP.GE.AND P2, PT, R7, RZ, PT ;  /* 0x000000ff0700720c */ /* 0x000fe20003f46270 */
[----:B------:R-:W-:-:S02]  /*35f0*/  IMAD R7, R2, R15, R10 ;  /* 0x0000000f02077224 */ /* 0x000fc400078e020a */
[C---:B------:R-:W-:Y:S01]  /*3600*/  IMAD.HI.U32 R10, R3.reuse, R9, RZ ;  /* 0x00000009030a7227 */ /* 0x040fe200078e00ff */
[----:B------:R0:W-:Y:S03]  /*3610*/  STL [R1+0x1b4], R0 ;  /* 0x0001b40001007387 */ /* 0x0001e60000100800 */
[--C-:B------:R-:W-:Y:S02]  /*3620*/  @!P6 IMAD.IADD R8, R8, 0x1, -R2.reuse ;  /* 0x000000010808e824 */ /* 0x100fe400078e0a02 */
[----:B------:R-:W-:Y:S02]  /*3630*/  @!P5 IMAD.IADD R12, R12, 0x1, -R2 ;  /* 0x000000010c0cd824 */ /* 0x000fe400078e0a02 */
[----:B------:R-:W-:Y:S01]  /*3640*/  IMAD.HI.U32 R13, R3, R11, RZ ;  /* 0x0000000b030d7227 */ /* 0x000fe200078e00ff */
[----:B------:R-:W-:-:S03]  /*3650*/  ISETP.GT.U32.AND P6, PT, R2, R8, PT ;  /* 0x000000080200720c */ /* 0x000fc60003fc4070 */
[----:B0-----:R-:W-:Y:S02]  /*3660*/  IMAD.MOV.U32 R0, RZ, RZ, R4 ;  /* 0x000000ffff007224 */ /* 0x001fe400078e0004 */
[----:B------:R-:W-:Y:S02]  /*3670*/  IMAD.MOV R4, RZ, RZ, -R10 ;  /* 0x000000ffff047224 */ /* 0x000fe400078e0a0a */
[----:B------:R-:W-:Y:S01]  /*3680*/  @!P1 IMAD.MOV R0, RZ, RZ, -R0 ;  /* 0x000000ffff009224 */ /* 0x000fe200078e0a00 */
[C---:B------:R-:W-:Y:S01]  /*3690*/  ISETP.GT.U32.AND P1, PT, R2.reuse, R7, PT ;  /* 0x000000070200720c */ /* 0x040fe20003f24070 */
[----:B------:R-:W-:Y:S01]  /*36a0*/  IMAD R9, R2, R4, R9 ;  /* 0x0000000402097224 */ /* 0x000fe200078e0209 */
[C---:B------:R-:W-:Y:S01]  /*36b0*/  IADD3 R4, PT, PT, R6.reuse, 0x88, RZ ;  /* 0x0000008806047810 */ /* 0x040fe20007ffe0ff */
[----:B------:R-:W-:Y:S01]  /*36c0*/  VIADD R10, R6, 0x8a ;  /* 0x0000008a060a7836 */ /* 0x000fe20000000000 */
[----:B------:R0:W-:Y:S01]  /*36d0*/  STL [R1+0x1b8], R0 ;  /* 0x0001b80001007387 */ /* 0x0001e20000100800 */
[----:B------:R-:W-:Y:S01]  /*36e0*/  IMAD.MOV R13, RZ, RZ, -R13 ;  /* 0x000000ffff0d7224 */ /* 0x000fe200078e0a0d */
[----:B------:R-:W-:Y:S01]  /*36f0*/  ISETP.GT.U32.AND P5, PT, R2, R9, PT ;  /* 0x000000090200720c */ /* 0x000fe20003fa4070 */
[----:B------:R-:W-:Y:S01]  /*3700*/  @!P6 IMAD.IADD R8, R8, 0x1, -R2 ;  /* 0x000000010808e824 */ /* 0x000fe200078e0a02 */
[----:B------:R-:W-:Y:S01]  /*3710*/  IABS R16, R10 ;  /* 0x0000000a00107213 */ /* 0x000fe20000000000 */
[----:B------:R-:W-:Y:S01]  /*3720*/  IMAD R11, R2, R13, R11 ;  /* 0x0000000d020b7224 */ /* 0x000fe200078e020b */
[----:B------:R-:W-:Y:S01]  /*3730*/  IABS R15, R4 ;  /* 0x00000004000f7213 */ /* 0x000fe20000000000 */
[----:B------:R-:W-:Y:S01]  /*3740*/  IMAD.MOV.U32 R5, RZ, RZ, R8 ;  /* 0x000000ffff057224 */ /* 0x000fe200078e0008 */
[----:B------:R-:W-:Y:S01]  /*3750*/  ISETP.GE.AND P6, PT, R10, RZ, PT ;  /* 0x000000ff0a00720c */ /* 0x000fe20003fc6270 */
[----:B------:R-:W-:-:S02]  /*3760*/  @!P1 IMAD.IADD R7, R7, 0x1, -R2 ;  /* 0x0000000107079824 */ /* 0x000fc400078e0a02 */
[----:B0-----:R-:W-:Y:S02]  /*3770*/  IMAD.MOV.U32 R0, RZ, RZ, R12 ;  /* 0x000000ffff007224 */ /* 0x001fe400078e000c */
[----:B------:R-:W-:Y:S01]  /*3780*/  IMAD.HI.U32 R12, R3, R16, RZ ;  /* 0x00000010030c7227 */ /* 0x000fe200078e00ff */
[----:B------:R-:W-:-:S03]  /*3790*/  ISETP.GT.U32.AND P1, PT, R2, R7, PT ;  /* 0x000000070200720c */ /* 0x000fc60003f24070 */
[----:B------:R-:W-:Y:S02]  /*37a0*/  @!P5 IMAD.IADD R9, R9, 0x1, -R2 ;  /* 0x000000010909d824 */ /* 0x000fe400078e0a02 */
[----:B------:R-:W-:Y:S01]  /*37b0*/  @!P3 IMAD.MOV R0, RZ, RZ, -R0 ;  /* 0x000000ffff00b224 */ /* 0x000fe200078e0a00 */
[----:B------:R-:W-:Y:S01]  /*37c0*/  ISETP.GE.AND P3, PT, R17, RZ, PT ;  /* 0x000000ff1100720c */ /* 0x000fe20003f66270 */
[----:B------:R-:W-:Y:S01]  /*37d0*/  IMAD.MOV R12, RZ, RZ, -R12 ;  /* 0x000000ffff0c7224 */ /* 0x000fe200078e0a0c */
[C---:B------:R-:W-:Y:S01]  /*37e0*/  ISETP.GT.U32.AND P5, PT, R2.reuse, R9, PT ;  /* 0x000000090200720c */ /* 0x040fe20003fa4070 */
[----:B------:R-:W-:Y:S01]  /*37f0*/  IMAD.HI.U32 R17, R3, R15, RZ ;  /* 0x0000000f03117227 */ /* 0x000fe200078e00ff */
[----:B------:R0:W-:Y:S03]  /*3800*/  STL [R1+0x1bc], R0 ;  /* 0x0001bc0001007387 */ /* 0x0001e60000100800 */
[----:B------:R-:W-:-:S02]  /*3810*/  IMAD R16, R2, R12, R16 ;  /* 0x0000000c02107224 */ /* 0x000fc400078e0210 */
[--C-:B------:R-:W-:Y:S01]  /*3820*/  @!P1 IMAD.IADD R7, R7, 0x1, -R2.reuse ;  /* 0x0000000107079824 */ /* 0x100fe200078e0a02 */
[C---:B------:R-:W-:Y:S01]  /*3830*/  ISETP.GT.U32.AND P1, PT, R2.reuse, R11, PT ;  /* 0x0000000b0200720c */ /* 0x040fe20003f24070 */
[----:B------:R-:W-:Y:S02]  /*3840*/  IMAD.MOV R10, RZ, RZ, -R17 ;  /* 0x000000ffff0a7224 */ /* 0x000fe400078e0a11 */
[----:B------:R-:W-:Y:S01]  /*3850*/  @!P4 IMAD.MOV R5, RZ, RZ, -R5 ;  /* 0x000000ffff05c224 */ /* 0x000fe200078e0a05 */
[C---:B------:R-:W-:Y:S01]  /*3860*/  ISETP.GT.U32.AND P4, PT, R2.reuse, R16, PT ;  /* 0x000000100200720c */ /* 0x040fe20003f84070 */
[----:B------:R-:W-:Y:S01]  /*3870*/  IMAD R15, R2, R10, R15 ;  /* 0x0000000a020f7224 */ /* 0x000fe200078e020f */
[----:B0-----:R-:W-:Y:S01]  /*3880*/  MOV R0, R7 ;  /* 0x0000000700007202 */ /* 0x001fe20000000f00 */
[----:B------:R-:W-:Y:S01]  /*3890*/  VIADD R8, R6, 0x86 ;  /* 0x0000008606087836 */ /* 0x000fe20000000000 */
[----:B------:R-:W-:Y:S01]  /*38a0*/  STL [R1+0x198], R5 ;  /* 0x0001980501007387 */ /* 0x000fe20000100800 */
[----:B------:R-:W-:Y:S01]  /*38b0*/  @!P5 IMAD.IADD R9, R9, 0x1, -R2 ;  /* 0x000000010909d824 */ /* 0x000fe200078e0a02 */
[----:B------:R-:W-:Y:S01]  /*38c0*/  ISETP.GT.U32.AND P5, PT, R2, R15, PT ;  /* 0x0000000f0200720c */ /* 0x000fe20003fa4070 */
[----:B------:R-:W-:Y:S01]  /*38d0*/  @!P0 IMAD.MOV R0, RZ, RZ, -R0 ;  /* 0x000000ffff008224 */ /* 0x000fe200078e0a00 */
[----:B------:R-:W-:Y:S01]  /*38e0*/  IABS R7, R8 ;  /* 0x0000000800077213 */ /* 0x000fe20000000000 */
[--C-:B------:R-:W-:Y:S01]  /*38f0*/  @!P1 IMAD.IADD R11, R11, 0x1, -R2.reuse ;  /* 0x000000010b0b9824 */ /* 0x100fe200078e0a02 */
[----:B------:R-:W-:Y:S01]  /*3900*/  ISETP.GE.AND P0, PT, R4, RZ, PT ;  /* 0x000000ff0400720c */ /* 0x000fe20003f06270 */
[----:B------:R-:W-:Y:S01]  /*3910*/  VIADD R13, R6, 0x82 ;  /* 0x00000082060d7836 */ /* 0x000fe20000000000 */
[----:B------:R-:W-:Y:S01]  /*3920*/  IABS R4, R18 ;  /* 0x0000001200047213 */ /* 0x000fe20000000000 */
[----:B------:R-:W-:Y:S01]  /*3930*/  @!P4 IMAD.IADD R16, R16, 0x1, -R2 ;  /* 0x000000011010c824 */ /* 0x000fe200078e0a02 */
[----:B------:R-:W-:Y:S01]  /*3940*/  ISETP.GE.AND P1, PT, R8, RZ, PT ;  /* 0x000000ff0800720c */ /* 0x000fe20003f26270 */
[----:B------:R-:W-:Y:S01]  /*3950*/  IMAD.HI.U32 R8, R3, R7, RZ ;  /* 0x0000000703087227 */ /* 0x000fe200078e00ff */
[----:B------:R-:W-:Y:S01]  /*3960*/  ISETP.GT.U32.AND P4, PT, R2, R11, PT ;  /* 0x0000000b0200720c */ /* 0x000fe20003f84070 */
[----:B------:R0:W-:Y:S01]  /*3970*/  STL [R1+0x1a0], R0 ;  /* 0x0001a00001007387 */ /* 0x0001e20000100800 */
[----:B------:R-:W-:Y:S01]  /*3980*/  IABS R10, R13 ;  /* 0x0000000d000a7213 */ /* 0x000fe20000000000 */
[----:B------:R-:W-:-:S02]  /*3990*/  IMAD.MOV R8, RZ, RZ, -R8 ;  /* 0x000000ffff087224 */ /* 0x000fc400078e0a08 */
[----:B------:R-:W-:Y:S01]  /*39a0*/  @!P5 IMAD.IADD R15, R15, 0x1, -R2 ;  /* 0x000000010f0fd824 */ /* 0x000fe200078e0a02 */
[C---:B------:R-:W-:Y:S01]  /*39b0*/  ISETP.GT.U32.AND P5, PT, R2.reuse, R16, PT ;  /* 0x000000100200720c */ /* 0x040fe20003fa4070 */
[----:B------:R-:W-:Y:S02]  /*39c0*/  IMAD R7, R2, R8, R7 ;  /* 0x0000000802077224 */ /* 0x000fe400078e0207 */
[----:B------:R-:W-:Y:S02]  /*39d0*/  VIADD R8, R6, 0x80 ;  /* 0x0000008006087836 */ /* 0x000fe40000000000 */
[----:B0-----:R-:W-:Y:S02]  /*39e0*/  IMAD.MOV.U32 R0, RZ, RZ, R9 ;  /* 0x000000ffff007224 */ /* 0x001fe400078e0009 */
[----:B------:R-:W-:Y:S01]  /*39f0*/  IMAD.HI.U32 R9, R3, R4, RZ ;  /* 0x0000000403097227 */ /* 0x000fe200078e00ff */
[----:B------:R-:W-:-:S03]  /*3a00*/  IABS R17, R8 ;  /* 0x0000000800117213 */ /* 0x000fc60000000000 */
[--C-:B------:R-:W-:Y:S01]  /*3a10*/  @!P4 IMAD.IADD R11, R11, 0x1, -R2.reuse ;  /* 0x000000010b0bc824 */ /* 0x100fe200078e0a02 */
[----:B------:R-:W-:Y:S01]  /*3a20*/  IADD3 R9, PT, PT, -R9, RZ, RZ ;  /* 0x000000ff09097210 */ /* 0x000fe20007ffe1ff */
[----:B------:R-:W-:Y:S01]  /*3a30*/  @!P5 IMAD.IADD R16, R16, 0x1, -R2 ;  /* 0x000000011010d824 */ /* 0x000fe200078e0a02 */
[C---:B------:R-:W-:Y:S01]  /*3a40*/  ISETP.GT.U32.AND P4, PT, R2.reuse, R7, PT ;  /* 0x000000070200720c */ /* 0x040fe20003f84070 */
[----:B------:R-:W-:Y:S01]  /*3a50*/  @!P2 IMAD.MOV R0, RZ, RZ, -R0 ;  /* 0x000000ffff00a224 */ /* 0x000fe200078e0a00 */
[C---:B------:R-:W-:Y:S01]  /*3a60*/  ISETP.GT.U32.AND P2, PT, R2.reuse, R15, PT ;  /* 0x0000000f0200720c */ /* 0x040fe20003f44070 */
[C---:B------:R-:W-:Y:S01]  /*3a70*/  IMAD R4, R2.reuse, R9, R4 ;  /* 0x0000000902047224 */ /* 0x040fe200078e0204 */
[----:B------:R-:W-:Y:S01]  /*3a80*/  MOV R5, R16 ;  /* 0x0000001000057202 */ /* 0x000fe20000000f00 */
[----:B------:R-:W-:Y:S01]  /*3a90*/  IMAD.HI.U32 R12, R3, R10, RZ ;  /* 0x0000000a030c7227 */ /* 0x000fe200078e00ff */
[----:B------:R0:W-:Y:S02]  /*3aa0*/  STL [R1+0x1a4], R0 ;  /* 0x0001a40001007387 */ /* 0x0001e40000100800 */
[----:B------:R-:W-:Y:S01]  /*3ab0*/  ISETP.GT.U32.AND P5, PT, R2, R4, PT ;  /* 0x000000040200720c */ /* 0x000fe20003fa4070 */
[----:B------:R-:W-:-:S02]  /*3ac0*/  IMAD.MOV R12, RZ, RZ, -R12 ;  /* 0x000000ffff0c7224 */ /* 0x000fc400078e0a0c */
[----:B------:R-:W-:Y:S02]  /*3ad0*/  VIADD R9, R6, 0x7e ;  /* 0x0000007e06097836 */ /* 0x000fe40000000000 */
[--C-:B------:R-:W-:Y:S02]  /*3ae0*/  @!P4 IMAD.IADD R7, R7, 0x1, -R2.reuse ;  /* 0x000000010707c824 */ /* 0x100fe400078e0a02 */
[--C-:B------:R-:W-:Y:S01]  /*3af0*/  @!P2 IMAD.IADD R15, R15, 0x1, -R2.reuse ;  /* 0x000000010f0fa824 */ /* 0x100fe200078e0a02 */
[----:B------:R-:W-:Y:S01]  /*3b00*/  IABS R21, R9 ;  /* 0x0000000900157213 */ /* 0x000fe20000000000 */
[----:B0-----:R-:W-:Y:S01]  /*3b10*/  IMAD.MOV.U32 R0, RZ, RZ, R11 ;  /* 0x000000ffff007224 */ /* 0x001fe200078e000b */
[----:B------:R-:W-:Y:S01]  /*3b20*/  ISETP.GT.U32.AND P4, PT, R2, R7, PT ;  /* 0x000000070200720c */ /* 0x000fe20003f84070 */
[----:B------:R-:W-:Y:S01]  /*3b30*/  IMAD.MOV.U32 R11, RZ, RZ, R17 ;  /* 0x000000ffff0b7224 */ /* 0x000fe200078e0011 */
[----:B------:R-:W-:Y:S01]  /*3b40*/  ISETP.GE.AND P2, PT, R18, RZ, PT ;  /* 0x000000ff1200720c */ /* 0x000fe20003f46270 */
[----:B------:R-:W-:-:S02]  /*3b50*/  @!P5 IMAD.IADD R4, R4, 0x1, -R2 ;  /* 0x000000010404d824 */ /* 0x000fc400078e0a02 */
[----:B------:R-:W-:Y:S01]  /*3b60*/  @!P3 IMAD.MOV R0, RZ, RZ, -R0 ;  /* 0x000000ffff00b224 */ /* 0x000fe200078e0a00 */
[----:B------:R-:W-:Y:S01]  /*3b70*/  ISETP.GE.AND P3, PT, R13, RZ, PT ;  /* 0x000000ff0d00720c */ /* 0x000fe20003f66270 */
[----:B------:R-:W-:Y:S01]  /*3b80*/  IMAD.HI.U32 R13, R3, R11, RZ ;  /* 0x0000000b030d7227 */ /* 0x000fe200078e00ff */
[C---:B------:R-:W-:Y:S02]  /*3b90*/  ISETP.GT.U32.AND P5, PT, R2.reuse, R4, PT ;  /* 0x000000040200720c */ /* 0x040fe40003fa4070 */
[----:B------:R0:W-:Y:S01]  /*3ba0*/  STL [R1+0x19c], R0 ;  /* 0x00019c0001007387 */ /* 0x0001e20000100800 */
[C---:B------:R-:W-:Y:S02]  /*3bb0*/  IMAD R10, R2.reuse, R12, R10 ;  /* 0x0000000c020a7224 */ /* 0x040fe400078e020a */
[----:B------:R-:W-:Y:S02]  /*3bc0*/  IMAD.MOV R13, RZ, RZ, -R13 ;  /* 0x000000ffff0d7224 */ /* 0x000fe400078e0a0d */
[----:B------:R-:W-:Y:S01]  /*3bd0*/  @!P4 IMAD.IADD R7, R7, 0x1, -R2 ;  /* 0x000000010707c824 */ /* 0x000fe200078e0a02 */
[----:B------:R-:W-:Y:S01]  /*3be0*/  ISETP.GE.AND P4, PT, R9, RZ, PT ;  /* 0x000000ff0900720c */ /* 0x000fe20003f86270 */
[----:B------:R-:W-:Y:S01]  /*3bf0*/  @!P6 IMAD.MOV R5, RZ, RZ, -R5 ;  /* 0x000000ffff05e224 */ /* 0x000fe200078e0a05 */
[C---:B------:R-:W-:Y:S01]  /*3c00*/  ISETP.GT.U32.AND P6, PT, R2.reuse, R10, PT ;  /* 0x0000000a0200720c */ /* 0x040fe20003fc4070 */
[----:B------:R-:W-:-:S02]  /*3c10*/  IMAD R9, R2, R13, R11 ;  /* 0x0000000d02097224 */ /* 0x000fc400078e020b */
[----:B0-----:R-:W-:Y:S01]  /*3c20*/  IMAD.MOV.U32 R0, RZ, RZ, R15 ;  /* 0x000000ffff007224 */ /* 0x001fe200078e000f */
[----:B------:R-:W-:Y:S01]  /*3c30*/  STL [R1+0x154], R5 ;  /* 0x0001540501007387 */ /* 0x000fe20000100800 */
[----:B------:R-:W-:Y:S01]  /*3c40*/  @!P5 IMAD.IADD R4, R4, 0x1, -R2 ;  /* 0x000000010404d824 */ /* 0x000fe200078e0a02 */
[----:B------:R-:W-:Y:S01]  /*3c50*/  ISETP.GT.U32.AND P5, PT, R2, R9, PT ;  /* 0x000000090200720c */ /* 0x000fe20003fa4070 */
[----:B------:R-:W-:Y:S01]  /*3c60*/  @!P0 IMAD.MOV R0, RZ, RZ, -R0 ;  /* 0x000000ffff008224 */ /* 0x000fe200078e0a00 */
[----:B------:R-:W-:Y:S01]  /*3c70*/  ISETP.GE.AND P0, PT, R8, RZ, PT ;  /* 0x000000ff0800720c */ /* 0x000fe20003f06270 */
[----:B------:R-:W-:-:S03]  /*3c80*/  IMAD.HI.U32 R12, R3, R21, RZ ;  /* 0x00000015030c7227 */ /* 0x000fc600078e00ff */
[----:B------:R0:W-:Y:S01]  /*3c90*/  STL [R1+0x150], R0 ;  /* 0x0001500001007387 */ /* 0x0001e20000100800 */
[----:B------:R-:W-:Y:S02]  /*3ca0*/  IMAD.MOV R12, RZ, RZ, -R12 ;  /* 0x000000ffff0c7224 */ /* 0x000fe400078e0a0c */
[--C-:B------:R-:W-:Y:S02]  /*3cb0*/  @!P6 IMAD.IADD R10, R10, 0x1, -R2.reuse ;  /* 0x000000010a0ae824 */ /* 0x100fe400078e0a02 */
[----:B------:R-:W-:Y:S02]  /*3cc0*/  IMAD R21, R2, R12, R21 ;  /* 0x0000000c02157224 */ /* 0x000fe400078e0215 */
[----:B------:R-:W-:Y:S01]  /*3cd0*/  VIADD R12, R6, 0x7c ;  /* 0x0000007c060c7836 */ /* 0x000fe20000000000 */
[----:B------:R-:W-:Y:S01]  /*3ce0*/  ISETP.GT.U32.AND P6, PT, R2, R10, PT ;  /* 0x0000000a0200720c */ /* 0x000fe20003fc4070 */
[----:B------:R-:W-:Y:S02]  /*3cf0*/  VIADD R11, R6, 0x7a ;  /* 0x0000007a060b7836 */ /* 0x000fe40000000000 */
[----:B0-----:R-:W-:Y:S01]  /*3d00*/  IMAD.MOV.U32 R0, RZ, RZ, R7 ;  /* 0x000000ffff007224 */ /* 0x001fe200078e0007 */
[----:B------:R-:W-:Y:S01]  /*3d10*/  IABS R19, R12 ;  /* 0x0000000c00137213 */ /* 0x000fe20000000000 */
[----:B------:R-:W-:Y:S01]  /*3d20*/  @!P5 IMAD.IADD R9, R9, 0x1, -R2 ;  /* 0x000000010909d824 */ /* 0x000fe200078e0a02 */
[----:B------:R-:W-:Y:S01]  /*3d30*/  IABS R18, R11 ;  /* 0x0000000b00127213 */ /* 0x000fe20000000000 */
[----:B------:R-:W-:Y:S01]  /*3d40*/  @!P1 IMAD.MOV R0, RZ, RZ, -R0 ;  /* 0x000000ffff009224 */ /* 0x000fe200078e0a00 */
[----:B------:R-:W-:Y:S01]  /*3d50*/  ISETP.GT.U32.AND P1, PT, R2, R21, PT ;  /* 0x000000150200720c */ /* 0x000fe20003f24070 */
[----:B------:R-:W-:Y:S01]  /*3d60*/  IMAD.HI.U32 R7, R3, R19, RZ ;  /* 0x0000001303077227 */ /* 0x000fe200078e00ff */
[----:B------:R-:W-:-:S02]  /*3d70*/  ISETP.GE.AND P5, PT, R12, RZ, PT ;  /* 0x000000ff0c00720c */ /* 0x000fc40003fa6270 */
[----:B------:R0:W-:Y:S01]  /*3d80*/  STL [R1+0x18c], R0 ;  /* 0x00018c0001007387 */ /* 0x0001e20000100800 */
[----:B------:R-:W-:Y:S02]  /*3d90*/  IMAD.MOV R7, RZ, RZ, -R7 ;  /* 0x000000ffff077224 */ /* 0x000fe400078e0a07 */
[----:B------:R-:W-:Y:S01]  /*3da0*/  @!P6 IMAD.IADD R10, R10, 0x1, -R2 ;  /* 0x000000010a0ae824 */ /* 0x000fe200078e0a02 */
[----:B------:R-:W-:Y:S01]  /*3db0*/  ISETP.GE.AND P6, PT, R11, RZ, PT ;  /* 0x000000ff0b00720c */ /* 0x000fe20003fc6270 */
[----:B------:R-:W-:Y:S02]  /*3dc0*/  IMAD R19, R2, R7, R19 ;  /* 0x0000000702137224 */ /* 0x000fe400078e0213 */
[----:B------:R-:W-:Y:S02]  /*3dd0*/  IMAD.MOV.U32 R5, RZ, RZ, R10 ;  /* 0x000000ffff057224 */ /* 0x000fe400078e000a */
[----:B------:R-:W-:Y:S01]  /*3de0*/  VIADD R8, R6, 0x78 ;  /* 0x0000007806087836 */ /* 0x000fe20000000000 */
[----:B0-----:R-:W-:Y:S01]  /*3df0*/  MOV R0, R4 ;  /* 0x0000000400007202 */ /* 0x001fe20000000f00 */
[----:B------:R-:W-:-:S03]  /*3e00*/  IMAD.HI.U32 R4, R3, R18, RZ ;  /* 0x0000001203047227 */ /* 0x000fc600078e00ff */
[----:B------:R-:W-:Y:S01]  /*3e10*/  IABS R15, R8 ;  /* 0x00000008000f7213 */ /* 0x000fe20000000000 */
[----:B------:R-:W-:Y:S01]  /*3e20*/  @!P2 IMAD.MOV R0, RZ, RZ, -R0 ;  /* 0x000000ffff00a224 */ /* 0x000fe200078e0a00 */
[C---:B------:R-:W-:Y:S01]  /*3e30*/  ISETP.GT.U32.AND P2, PT, R2.reuse, R9, PT ;  /* 0x000000090200720c */ /* 0x040fe20003f44070 */
[----:B------:R-:W-:Y:S02]  /*3e40*/  IMAD.MOV R4, RZ, RZ, -R4 ;  /* 0x000000ffff047224 */ /* 0x000fe400078e0a04 */
[----:B------:R-:W-:Y:S01]  /*3e50*/  @!P3 IMAD.MOV R5, RZ, RZ, -R5 ;  /* 0x000000ffff05b224 */ /* 0x000fe200078e0a05 */
[----:B------:R0:W-:Y:S01]  /*3e60*/  STL [R1+0x190], R0 ;  /* 0x0001900001007387 */ /* 0x0001e20000100800 */
[----:B------:R-:W-:Y:S02]  /*3e70*/  IMAD R18, R2, R4, R18 ;  /* 0x0000000402127224 */ /* 0x000fe400078e0212 */
[----:B------:R-:W-:Y:S01]  /*3e80*/  VIADD R7, R6, 0x76 ;  /* 0x0000007606077836 */ /* 0x000fe20000000000 */
[----:B------:R-:W-:Y:S01]  /*3e90*/  STL [R1+0x184], R5 ;  /* 0x0001840501007387 */ /* 0x000fe20000100800 */
[----:B------:R-:W-:Y:S01]  /*3ea0*/  IMAD.HI.U32 R4, R3, R15, RZ ;  /* 0x0000000f03047227 */ /* 0x000fe200078e00ff */
[----:B------:R-:W-:-:S02]  /*3eb0*/  ISETP.GT.U32.AND P3, PT, R2, R18, PT ;  /* 0x000000120200720c */ /* 0x000fc40003f64070 */
[----:B------:R-:W-:Y:S01]  /*3ec0*/  IABS R13, R7 ;  /* 0x00000007000d7213 */ /* 0x000fe20000000000 */
[----:B------:R-:W-:Y:S01]  /*3ed0*/  @!P2 IMAD.IADD R9, R9, 0x1, -R2 ;  /* 0x000000010909a824 */ /* 0x000fe200078e0a02 */
[C---:B------:R-:W-:Y:S01]  /*3ee0*/  ISETP.GT.U32.AND P2, PT, R2.reuse, R19, PT ;  /* 0x000000130200720c */ /* 0x040fe20003f44070 */
[----:B------:R-:W-:Y:S02]  /*3ef0*/  IMAD.MOV R4, RZ, RZ, -R4 ;  /* 0x000000ffff047224 */ /* 0x000fe400078e0a04 */
[----:B0-----:R-:W-:Y:S02]  /*3f00*/  IMAD.MOV.U32 R0, RZ, RZ, R9 ;  /* 0x000000ffff007224 */ /* 0x001fe400078e0009 */
[----:B------:R-:W-:Y:S02]  /*3f10*/  IMAD R15, R2, R4, R15 ;  /* 0x00000004020f7224 */ /* 0x000fe400078e020f */
[----:B------:R-:W-:Y:S01]  /*3f20*/  IMAD.HI.U32 R4, R3, R13, RZ ;  /* 0x0000000d03047227 */ /* 0x000fe200078e00ff */
[----:B------:R-:W-:-:S02]  /*3f30*/  @!P0 IADD3 R0, PT, PT, -R0, RZ, RZ ;  /* 0x000000ff00008210 */ /* 0x000fc40007ffe1ff */
[----:B------:R-:W-:Y:S01]  /*3f40*/  ISETP.GE.AND P0, PT, R8, RZ, PT ;  /* 0x000000ff0800720c */ /* 0x000fe20003f06270 */
[--C-:B------:R-:W-:Y:S02]  /*3f50*/  @!P3 IMAD.IADD R18, R18, 0x1, -R2.reuse ;  /* 0x000000011212b824 */ /* 0x100fe400078e0a02 */
[----:B------:R-:W-:Y:S01]  /*3f60*/  @!P2 IMAD.IADD R19, R19, 0x1, -R2 ;  /* 0x000000011313a824 */ /* 0x000fe200078e0a02 */
[----:B------:R0:W-:Y:S01]  /*3f70*/  STL [R1+0x188], R0 ;  /* 0x0001880001007387 */ /* 0x0001e20000100800 */
[----:B------:R-:W-:Y:S01]  /*3f80*/  VIADD R8, R6, 0x74 ;  /* 0x0000007406087836 */ /* 0x000fe20000000000 */
[----:B------:R-:W-:Y:S01]  /*3f90*/  ISETP.GT.U32.AND P3, PT, R2, R18, PT ;  /* 0x000000120200720c */ /* 0x000fe20003f64070 */
[----:B------:R-:W-:Y:S01]  /*3fa0*/  VIADD R16, R6, 0x72 ;  /* 0x0000007206107836 */ /* 0x000fe20000000000 */
[C---:B------:R-:W-:Y:S01]  /*3fb0*/  ISETP.GT.U32.AND P2, PT, R2.reuse, R19, PT ;  /* 0x000000130200720c */ /* 0x040fe20003f44070 */
[----:B------:R-:W-:Y:S01]  /*3fc0*/  IMAD.MOV R4, RZ, RZ, -R4 ;  /* 0x000000ffff047224 */ /* 0x000fe200078e0a04 */
[----:B------:R-:W-:Y:S01]  /*3fd0*/  IABS R12, R8 ;  /* 0x00000008000c7213 */ /* 0x000fe20000000000 */
[----:B------:R-:W-:Y:S01]  /*3fe0*/  @!P1 IMAD.IADD R21, R21, 0x1, -R2 ;  /* 0x0000000115159824 */ /* 0x000fe200078e0a02 */
[----:B------:R-:W-:Y:S01]  /*3ff0*/  IABS R11, R16 ;  /* 0x00000010000b7213 */ /* 0x000fe20000000000 */
[----:B------:R-:W-:-:S02]  /*4000*/  IMAD R13, R2, R4, R13 ;  /* 0x00000004020d7224 */ /* 0x000fc400078e020d */
[----:B------:R-:W-:Y:S01]  /*4010*/  IMAD.HI.U32 R10, R3, R12, RZ ;  /* 0x0000000c030a7227 */ /* 0x000fe200078e00ff */
[----:B------:R-:W-:-:S03]  /*4020*/  ISETP.GT.U32.AND P1, PT, R2, R21, PT ;  /* 0x000000150200720c */ /* 0x000fc60003f24070 */
[--C-:B------:R-:W-:Y:S01]  /*4030*/  @!P3 IMAD.IADD R18, R18, 0x1, -R2.reuse ;  /* 0x000000011212b824 */ /* 0x100fe200078e0a02 */
[C---:B------:R-:W-:Y:S01]  /*4040*/  ISETP.GT.U32.AND P3, PT, R2.reuse, R13, PT ;  /* 0x0000000d0200720c */ /* 0x040fe20003f64070 */
[----:B------:R-:W-:Y:S01]  /*4050*/  @!P2 IMAD.IADD R19, R19, 0x1, -R2 ;  /* 0x000000011313a824 */ /* 0x000fe200078e0a02 */
[----:B------:R-:W-:Y:S01]  /*4060*/  ISETP.GT.U32.AND P2, PT, R2, R15, PT ;  /* 0x0000000f0200720c */ /* 0x000fe20003f44070 */
[----:B------:R-:W-:-:S04]  /*4070*/  IMAD.HI.U32 R9, R3, R11, RZ ;  /* 0x0000000b03097227 */ /* 0x000fc800078e00ff */
[----:B------:R-:W-:Y:S02]  /*4080*/  IMAD.MOV R10, RZ, RZ, -R10 ;  /* 0x000000ffff0a7224 */ /* 0x000fe400078e0a0a */
[----:B------:R-:W-:Y:S02]  /*4090*/  IMAD.MOV R9, RZ, RZ, -R9 ;  /* 0x000000ffff097224 */ /* 0x000fe400078e0a09 */
[C---:B------:R-:W-:Y:S02]  /*40a0*/  IMAD R12, R2.reuse, R10, R12 ;  /* 0x0000000a020c7224 */ /* 0x040fe400078e020c */
[----:B------:R-:W-:Y:S01]  /*40b0*/  IMAD R11, R2, R9, R11 ;  /* 0x00000009020b7224 */ /* 0x000fe200078e020b */
[----:B------:R-:W-:Y:S01]  /*40c0*/  IADD3 R9, PT, PT, R6, 0x6c, RZ ;  /* 0x0000006c06097810 */ /* 0x000fe20007ffe0ff */
[--C-:B------:R-:W-:Y:S01]  /*40d0*/  @!P2 IMAD.IADD R15, R15, 0x1, -R2.reuse ;  /* 0x000000010f0fa824 */ /* 0x100fe200078e0a02 */
[----:B------:R-:W-:Y:S01]  /*40e0*/  ISETP.GT.U32.AND P2, PT, R2, R12, PT ;  /* 0x0000000c0200720c */ /* 0x000fe20003f44070 */
[----:B------:R-:W-:Y:S01]  /*40f0*/  VIADD R4, R6, 0x6e ;  /* 0x0000006e06047836 */ /* 0x000fe20000000000 */
[----:B------:R-:W-:Y:S01]  /*4100*/  IABS R22, R9 ;  /* 0x0000000900167213 */ /* 0x000fe20000000000 */
[--C-:B------:R-:W-:Y:S01]  /*4110*/  @!P1 IMAD.IADD R21, R21, 0x1, -R2.reuse ;  /* 0x0000000115159824 */ /* 0x100fe200078e0a02 */
[----:B------:R-:W-:Y:S01]  /*4120*/  ISETP.GE.AND P1, PT, R7, RZ, PT ;  /* 0x000000ff0700720c */ /* 0x000fe20003f26270 */
[----:B------:R-:W-:Y:S01]  /*4130*/  @!P3 IMAD.IADD R13, R13, 0x1, -R2 ;  /* 0x000000010d0db824 */ /* 0x000fe200078e0a02 */
[----:B------:R-:W-:Y:S01]  /*4140*/  ISETP.GT.U32.AND P3, PT, R2, R11, PT ;  /* 0x0000000b0200720c */ /* 0x000fe20003f64070 */
[----:B0-----:R-:W-:Y:S01]  /*4150*/  IMAD.MOV.U32 R0, RZ, RZ, R21 ;  /* 0x000000ffff007224 */ /* 0x001fe200078e0015 */
[----:B------:R-:W-:Y:S01]  /*4160*/  IABS R20, R4 ;  /* 0x0000000400147213 */ /* 0x000fe20000000000 */
[----:B------:R-:W-:-:S02]  /*4170*/  VIADD R17, R6, 0x70 ;  /* 0x0000007006117836 */ /* 0x000fc40000000000 */
[----:B------:R-:W-:Y:S01]  /*4180*/  @!P4 IMAD.MOV R0, RZ, RZ, -R0 ;  /* 0x000000ffff00c224 */ /* 0x000fe200078e0a00 */
[----:B------:R-:W-:Y:S01]  /*4190*/  ISETP.GT.U32.AND P4, PT, R2, R15, PT ;  /* 0x0000000f0200720c */ /* 0x000fe20003f84070 */
[----:B------:R-:W-:Y:S01]  /*41a0*/  IMAD.HI.U32 R23, R3, R20, RZ ;  /* 0x0000001403177227 */ /* 0x000fe200078e00ff */
[----:B------:R-:W-:Y:S02]  /*41b0*/  IABS R7, R17 ;  /* 0x0000001100077213 */ /* 0x000fe40000000000 */
[----:B------:R0:W-:Y:S01]  /*41c0*/  STL [R1+0x14c], R0 ;  /* 0x00014c0001007387 */ /* 0x0001e20000100800 */
[--C-:B------:R-:W-:Y:S01]  /*41d0*/  @!P2 IMAD.IADD R12, R12, 0x1, -R2.reuse ;  /* 0x000000010c0ca824 */ /* 0x100fe200078e0a02 */
[C---:B------:R-:W-:Y:S01]  /*41e0*/  ISETP.GT.U32.AND P2, PT, R2.reuse, R13, PT ;  /* 0x0000000d0200720c */ /* 0x040fe20003f44070 */
[----:B------:R-:W-:Y:S02]  /*41f0*/  IMAD.MOV R23, RZ, RZ, -R23 ;  /* 0x000000ffff177224 */ /* 0x000fe400078e0a17 */
[----:B------:R-:W-:Y:S01]  /*4200*/  @!P3 IMAD.IADD R11, R11, 0x1, -R2 ;  /* 0x000000010b0bb824 */ /* 0x000fe200078e0a02 */
[C---:B------:R-:W-:Y:S01]  /*4210*/  ISETP.GT.U32.AND P3, PT, R2.reuse, R12, PT ;  /* 0x0000000c0200720c */ /* 0x040fe20003f64070 */
[----:B------:R-:W-:-:S02]  /*4220*/  IMAD R20, R2, R23, R20 ;  /* 0x0000001702147224 */ /* 0x000fc400078e0214 */
[----:B------:R-:W-:-:S04]  /*4230*/  IMAD.HI.U32 R24, R3, R7, RZ ;  /* 0x0000000703187227 */ /* 0x000fc800078e00ff */
[----:B0-----:R-:W-:Y:S02]  /*4240*/  IMAD.MOV.U32 R0, RZ, RZ, R19 ;  /* 0x000000ffff007224 */ /* 0x001fe400078e0013 */
[----:B------:R-:W-:-:S04]  /*4250*/  IMAD.HI.U32 R23, R3, R22, RZ ;  /* 0x0000001603177227 */ /* 0x000fc800078e00ff */
[----:B------:R-:W-:Y:S01]  /*4260*/  @!P5 IMAD.MOV R0, RZ, RZ, -R0 ;  /* 0x000000ffff00d224 */ /* 0x000fe200078e0a00 */
[C---:B------:R-:W-:Y:S01]  /*4270*/  ISETP.GT.U32.AND P5, PT, R2.reuse, R11, PT ;  /* 0x0000000b0200720c */ /* 0x040fe20003fa4070 */
[----:B------:R-:W-:Y:S02]  /*4280*/  IMAD.MOV R24, RZ, RZ, -R24 ;  /* 0x000000ffff187224 */ /* 0x000fe400078e0a18 */
[----:B------:R-:W-:Y:S01]  /*4290*/  IMAD.MOV R23, RZ, RZ, -R23 ;  /* 0x000000ffff177224 */ /* 0x000fe200078e0a17 */
[----:B------:R0:W-:Y:S01]  /*42a0*/  STL [R1+0x148], R0 ;  /* 0x0001480001007387 */ /* 0x0001e20000100800 */
[C---:B------:R-:W-:Y:S02]  /*42b0*/  IMAD R7, R2.reuse, R24, R7 ;  /* 0x0000001802077224 */ /* 0x040fe400078e0207 */
[----:B------:R-:W-:Y:S02]  /*42c0*/  IMAD R19, R2, R23, R22 ;  /* 0x0000001702137224 */ /* 0x000fe400078e0216 */
[----:B------:R-:W-:-:S02]  /*42d0*/  @!P3 IMAD.IADD R12, R12, 0x1, -R2 ;  /* 0x000000010c0cb824 */ /* 0x000fc400078e0a02 */
[--C-:B------:R-:W-:Y:S01]  /*42e0*/  @!P2 IMAD.IADD R13, R13, 0x1, -R2.reuse ;  /* 0x000000010d0da824 */ /* 0x100fe200078e0a02 */
[----:B------:R-:W-:Y:S01]  /*42f0*/  ISETP.GT.U32.AND P3, PT, R2, R19, PT ;  /* 0x000000130200720c */ /* 0x000fe20003f64070 */
[----:B------:R-:W-:Y:S01]  /*4300*/  VIADD R10, R6, 0x6a ;  /* 0x0000006a060a7836 */ /* 0x000fe20000000000 */
[----:B0-----:R-:W-:Y:S01]  /*4310*/  MOV R0, R18 ;  /* 0x0000001200007202 */ /* 0x001fe20000000f00 */
[----:B------:R-:W-:Y:S01]  /*4320*/  @!P4 IMAD.IADD R15, R15, 0x1, -R2 ;  /* 0x000000010f0fc824 */ /* 0x000fe200078e0a02 */
[----:B------:R-:W-:Y:S01]  /*4330*/  ISETP.GE.AND P2, PT, R8, RZ, PT ;  /* 0x000000ff0800720c */ /* 0x000fe20003f46270 */
[----:B------:R-:W-:Y:S01]  /*4340*/  VIADD R8, R6, 0x68 ;  /* 0x0000006806087836 */ /* 0x000fe20000000000 */
[----:B------:R-:W-:Y:S01]  /*4350*/  IABS R21, R10 ;  /* 0x0000000a00157213 */ /* 0x000fe20000000000 */
[----:B------:R-:W-:Y:S01]  /*4360*/  @!P6 IMAD.MOV R0, RZ, RZ, -R0 ;  /* 0x000000ffff00e224 */ /* 0x000fe200078e0a00 */
[----:B------:R-:W-:Y:S01]  /*4370*/  ISETP.GT.U32.AND P6, PT, R2, R7, PT ;  /* 0x000000070200720c */ /* 0x000fe20003fc4070 */
[--C-:B------:R-:W-:Y:S01]  /*4380*/  @!P5 IMAD.IADD R11, R11, 0x1, -R2.reuse ;  /* 0x000000010b0bd824 */ /* 0x100fe200078e0a02 */
[----:B------:R-:W-:Y:S01]  /*4390*/  ISETP.GE.AND P5, PT, R16, RZ, PT ;  /* 0x000000ff1000720c */ /* 0x000fe20003fa6270 */
[----:B------:R-:W-:Y:S01]  /*43a0*/  IMAD.HI.U32 R18, R3, R21, RZ ;  /* 0x0000001503127227 */ /* 0x000fe200078e00ff */
[----:B------:R-:W-:Y:S01]  /*43b0*/  IABS R16, R8 ;  /* 0x0000000800107213 */ /* 0x000fe20000000000 */
[----:B------:R0:W-:Y:S01]  /*43c0*/  STL [R1+0x138], R0 ;  /* 0x0001380001007387 */ /* 0x0001e20000100800 */
[----:B------:R-:W-:Y:S01]  /*43d0*/  MOV R5, R15 ;  /* 0x0000000f00057202 */ /* 0x000fe20000000f00 */
[----:B------:R-:W-:Y:S01]  /*43e0*/  @!P3 IMAD.IADD R19, R19, 0x1, -R2 ;  /* 0x000000011313b824 */ /* 0x000fe200078e0a02 */
[----:B------:R-:W-:Y:S01]  /*43f0*/  ISETP.GT.U32.AND P4, PT, R2, R20, PT ;  /* 0x000000140200720c */ /* 0x000fe20003f84070 */
[----:B------:R-:W-:-:S02]  /*4400*/  IMAD.MOV R18, RZ, RZ, -R18 ;  /* 0x000000ffff127224 */ /* 0x000fc400078e0a12 */
[----:B------:R-:W-:Y:S01]  /*4410*/  @!P0 IMAD.MOV R5, RZ, RZ, -R5 ;  /* 0x000000ffff058224 */ /* 0x000fe200078e0a05 */
[C---:B------:R-:W-:Y:S01]  /*4420*/  ISETP.GT.U32.AND P3, PT, R2.reuse, R19, PT ;  /* 0x000000130200720c */ /* 0x040fe20003f64070 */
[----:B------:R-:W-:Y:S01]  /*4430*/  @!P6 IMAD.IADD R7, R7, 0x1, -R2 ;  /* 0x000000010707e824 */ /* 0x000fe200078e0a02 */
[----:B------:R-:W-:Y:S01]  /*4440*/  ISETP.GE.AND P6, PT, R17, RZ, PT ;  /* 0x000000ff1100720c */ /* 0x000fe20003fc6270 */
[----:B0-----:R-:W-:Y:S01]  /*4450*/  IMAD.MOV.U32 R0, RZ, RZ, R13 ;  /* 0x000000ffff007224 */ /* 0x001fe200078e000d */
[----:B------:R0:W-:Y:S01]  /*4460*/  STL [R1+0x100], R5 ;  /* 0x0001000501007387 */ /* 0x0001e20000100800 */
[----:B------:R-:W-:Y:S01]  /*4470*/  IMAD.MOV.U32 R17, RZ, RZ, R16 ;  /* 0x000000ffff117224 */ /* 0x000fe200078e0010 */
[----:B------:R-:W-:Y:S01]  /*4480*/  ISETP.GT.U32.AND P0, PT, R2, R7, PT ;  /* 0x000000070200720c */ /* 0x000fe20003f04070 */
[----:B------:R-:W-:Y:S02]  /*4490*/  @!P1 IMAD.MOV R0, RZ, RZ, -R0 ;  /* 0x000000ffff009224 */ /* 0x000fe400078e0a00 */
[----:B------:R-:W-:-:S03]  /*44a0*/  IMAD.HI.U32 R15, R3, R17, RZ ;  /* 0x00000011030f7227 */ /* 0x000fc600078e00ff */
[----:B------:R1:W-:Y:S01]  /*44b0*/  STL [R1+0xfc], R0 ;  /* 0x0000fc0001007387 */ /* 0x0003e20000100800 */
[----:B------:R-:W-:Y:S01]  /*44c0*/  IMAD R18, R2, R18, R21 ;  /* 0x0000001202127224 */ /* 0x000fe200078e0215 */
[----:B------:R-:W-:Y:S01]  /*44d0*/  @!P3 IADD3 R19, PT, PT, R19, -R2, RZ ;  /* 0x800000021313b210 */ /* 0x000fe20007ffe0ff */
[----:B------:R-:W-:Y:S02]  /*44e0*/  IMAD.MOV R15, RZ, RZ, -R15 ;  /* 0x000000ffff0f7224 */ /* 0x000fe400078e0a0f */
[----:B------:R-:W-:Y:S01]  /*44f0*/  @!P4 IMAD.IADD R20, R20, 0x1, -R2 ;  /* 0x000000011414c824 */ /* 0x000fe200078e0a02 */
[----:B------:R-:W-:Y:S01]  /*4500*/  ISETP.GE.AND P4, PT, R4, RZ, PT ;  /* 0x000000ff0400720c */ /* 0x000fe20003f86270 */
[C---:B------:R-:W-:Y:S02]  /*4510*/  IMAD R17, R2.reuse, R15, R17 ;  /* 0x0000000f02117224 */ /* 0x040fe400078e0211 */
[----:B0-----:R-:W-:Y:S01]  /*4520*/  IMAD.MOV.U32 R5, RZ, RZ, R12 ;  /* 0x000000ffff057224 */ /* 0x001fe200078e000c */
[C---:B------:R-:W-:Y:S01]  /*4530*/  ISETP.GT.U32.AND P1, PT, R2.reuse, R20, PT ;  /* 0x000000140200720c */ /* 0x040fe20003f24070 */
[----:B-1----:R-:W-:Y:S01]  /*4540*/  IMAD.MOV.U32 R0, RZ, RZ, R11 ;  /* 0x000000ffff007224 */ /* 0x002fe200078e000b */
[C---:B------:R-:W-:Y:S01]  /*4550*/  ISETP.GT.U32.AND P3, PT, R2.reuse, R17, PT ;  /* 0x000000110200720c */ /* 0x040fe20003f64070 */
[----:B------:R-:W-:Y:S01]  /*4560*/  @!P2 IMAD.MOV R5, RZ, RZ, -R5 ;  /* 0x000000ffff05a224 */ /* 0x000fe200078e0a05 */
[----:B------:R-:W-:Y:S01]  /*4570*/  ISETP.GE.AND P2, PT, R9, RZ, PT ;  /* 0x000000ff0900720c */ /* 0x000fe20003f46270 */
[----:B------:R-:W-:Y:S01]  /*4580*/  @!P5 IMAD.MOV R0, RZ, RZ, -R0 ;  /* 0x000000ffff00d224 */ /* 0x000fe200078e0a00 */
[----:B------:R-:W-:Y:S01]  /*4590*/  ISETP.GT.U32.AND P5, PT, R2, R18, PT ;  /* 0x000000120200720c */ /* 0x000fe20003fa4070 */
[----:B------:R-:W-:Y:S01]  /*45a0*/  VIADD R4, R6, 0x66 ;  /* 0x0000006606047836 */ /* 0x000fe20000000000 */
[----:B------:R-:W-:Y:S01]  /*45b0*/  STL [R1+0xf8], R5 ;  /* 0x0000f80501007387 */ /* 0x000fe20000100800 */
[--C-:B------:R-:W-:Y:S01]  /*45c0*/  @!P0 IMAD.IADD R7, R7, 0x1, -R2.reuse ;  /* 0x0000000107078824 */ /* 0x100fe200078e0a02 */
[----:B------:R-:W-:Y:S01]  /*45d0*/  ISETP.GE.AND P0, PT, R10, RZ, PT ;  /* 0x000000ff0a00720c */ /* 0x000fe20003f06270 */
[----:B------:R-:W-:Y:S01]  /*45e0*/  VIADD R11, R6, 0x64 ;  /* 0x00000064060b7836 */ /* 0x000fe20000000000 */
[----:B------:R0:W-:Y:S01]  /*45f0*/  STL [R1+0x80], R0 ;  /* 0x0000800001007387 */ /* 0x0001e20000100800 */
[----:B------:R-:W-:Y:S01]  /*4600*/  IABS R9, R4 ;  /* 0x0000000400097213 */ /* 0x000fe20000000000 */
[--C-:B------:R-:W-:Y:S01]  /*4610*/  @!P1 IMAD.IADD R20, R20, 0x1, -R2.reuse ;  /* 0x0000000114149824 */ /* 0x100fe200078e0a02 */
[----:B------:R-:W-:Y:S01]  /*4620*/  ISETP.GE.AND P1, PT, R8, RZ, PT ;  /* 0x000000ff0800720c */ /* 0x000fe20003f26270 */
[----:B------:R-:W-:Y:S01]  /*4630*/  @!P3 IMAD.IADD R17, R17, 0x1, -R2 ;  /* 0x000000011111b824 */ /* 0x000fe200078e0a02 */
[----:B------:R-:W-:Y:S01]  /*4640*/  IABS R10, R11 ;  /* 0x0000000b000a7213 */ /* 0x000fe20000000000 */
[----:B------:R-:W-:-:S03]  /*4650*/  IMAD.HI.U32 R8, R3, R9, RZ ;  /* 0x0000000903087227 */ /* 0x000fc600078e00ff */
[----:B------:R-:W-:Y:S01]  /*4660*/  ISETP.GT.U32.AND P3, PT, R2, R17, PT ;  /* 0x000000110200720c */ /* 0x000fe20003f64070 */
[----:B0-----:R-:W-:Y:S02]  /*4670*/  IMAD.MOV.U32 R0, RZ, RZ, R7 ;  /* 0x000000ffff007224 */ /* 0x001fe400078e0007 */
[----:B------:R-:W-:Y:S01]  /*4680*/  @!P5 IMAD.IADD R18, R18, 0x1, -R2 ;  /* 0x000000011212d824 */ /* 0x000fe200078e0a02 */
[----:B------:R-:W-:Y:S01]  /*4690*/  ISETP.GE.AND P5, PT, R4, RZ, PT ;  /* 0x000000ff0400720c */ /* 0x000fe20003fa6270 */
[----:B------:R-:W-:Y:S02]  /*46a0*/  @!P6 IMAD.MOV R0, RZ, RZ, -R0 ;  /* 0x000000ffff00e224 */ /* 0x000fe400078e0a00 */
[----:B------:R-:W-:Y:S01]  /*46b0*/  IMAD.MOV R8, RZ, RZ, -R8 ;  /* 0x000000ffff087224 */ /* 0x000fe200078e0a08 */
[C---:B------:R-:W-:Y:S01]  /*46c0*/  ISETP.GT.U32.AND P6, PT, R2.reuse, R18, PT ;  /* 0x000000120200720c */ /* 0x040fe20003fc4070 */
[----:B------:R-:W-:Y:S01]  /*46d0*/  IMAD.HI.U32 R4, R3, R10, RZ ;  /* 0x0000000a03047227 */ /* 0x000fe200078e00ff */
[----:B------:R0:W-:Y:S03]  /*46e0*/  STL [R1+0x128], R0 ;  /* 0x0001280001007387 */ /* 0x0001e60000100800 */
[----:B------:R-:W-:-:S02]  /*46f0*/  IMAD R8, R2, R8, R9 ;  /* 0x0000000802087224 */ /* 0x000fc400078e0209 */
[----:B------:R-:W-:Y:S02]  /*4700*/  IMAD.MOV R4, RZ, RZ, -R4 ;  /* 0x000000ffff047224 */ /* 0x000fe400078e0a04 */
[----:B------:R-:W-:Y:S02]  /*4710*/  VIADD R9, R6, 0x62 ;  /* 0x0000006206097836 */ /* 0x000fe40000000000 */
[----:B------:R-:W-:Y:S01]  /*4720*/  IMAD R10, R2, R4, R10 ;  /* 0x00000004020a7224 */ /* 0x000fe200078e020a */
[----:B------:R-:W-:Y:S01]  /*4730*/  IADD3 R4, PT, PT, R6, 0x5c, RZ ;  /* 0x0000005c06047810 */ /* 0x000fe20007ffe0ff */
[--C-:B------:R-:W-:Y:S01]  /*4740*/  @!P6 IMAD.IADD R18, R18, 0x1, -R2.reuse ;  /* 0x000000011212e824 */ /* 0x100fe200078e0a02 */
[C---:B------:R-:W-:Y:S01]  /*4750*/  ISETP.GT.U32.AND P6, PT, R2.reuse, R8, PT ;  /* 0x000000080200720c */ /* 0x040fe20003fc4070 */
[----:B------:R-:W-:Y:S01]  /*4760*/  @!P3 IMAD.IADD R17, R17, 0x1, -R2 ;  /* 0x000000011111b824 */ /* 0x000fe200078e0a02 */
[----:B------:R-:W-:Y:S01]  /*4770*/  ISETP.GT.U32.AND P3, PT, R2, R10, PT ;  /* 0x0000000a0200720c */ /* 0x000fe20003f64070 */
[C---:B------:R-:W-:Y:S01]  /*4780*/  VIADD R7, R6.reuse, 0x60 ;  /* 0x0000006006077836 */ /* 0x040fe20000000000 */
[----:B------:R-:W-:Y:S01]  /*4790*/  IABS R13, R9 ;  /* 0x00000009000d7213 */ /* 0x000fe20000000000 */
[----:B------:R-:W-:-:S02]  /*47a0*/  VIADD R12, R6, 0x5e ;  /* 0x0000005e060c7836 */ /* 0x000fc40000000000 */
[----:B------:R-:W-:Y:S01]  /*47b0*/  IMAD.MOV.U32 R5, RZ, RZ, R20 ;  /* 0x000000ffff057224 */ /* 0x000fe200078e0014 */
[----:B------:R-:W-:Y:S01]  /*47c0*/  IABS R16, R7 ;  /* 0x0000000700107213 */ /* 0x000fe20000000000 */
[----:B------:R-:W-:Y:S01]  /*47d0*/  IMAD.HI.U32 R23, R3, R13, RZ ;  /* 0x0000000d03177227 */ /* 0x000fe200078e00ff */
[----:B------:R-:W-:-:S03]  /*47e0*/  IABS R15, R12 ;  /* 0x0000000c000f7213 */ /* 0x000fc60000000000 */
[----:B------:R-:W-:Y:S01]  /*47f0*/  @!P6 IMAD.IADD R8, R8, 0x1, -R2 ;  /* 0x000000010808e824 */ /* 0x000fe200078e0a02 */
[----:B------:R-:W-:Y:S01]  /*4800*/  ISETP.GE.AND P6, PT, R11, RZ, PT ;  /* 0x000000ff0b00720c */ /* 0x000fe20003fc6270 */
[----:B0-----:R-:W-:Y:S02]  /*4810*/  IMAD.MOV.U32 R0, RZ, RZ, R19 ;  /* 0x000000ffff007224 */ /* 0x001fe400078e0013 */
[----:B------:R-:W-:-:S04]  /*4820*/  IMAD.HI.U32 R22, R3, R16, RZ ;  /* 0x0000001003167227 */ /* 0x000fc800078e00ff */
[----:B------:R-:W-:Y:S02]  /*4830*/  IMAD.MOV R23, RZ, RZ, -R23 ;  /* 0x000000ffff177224 */ /* 0x000fe400078e0a17 */
[----:B------:R-:W-:Y:S01]  /*4840*/  @!P3 IMAD.IADD R10, R10, 0x1, -R2 ;  /* 0x000000010a0ab824 */ /* 0x000fe200078e0a02 */
[C---:B------:R-:W-:Y:S01]  /*4850*/  ISETP.GT.U32.AND P3, PT, R2.reuse, R8, PT ;  /* 0x000000080200720c */ /* 0x040fe20003f64070 */
[----:B------:R-:W-:Y:S02]  /*4860*/  @!P4 IMAD.MOV R5, RZ, RZ, -R5 ;  /* 0x000000ffff05c224 */ /* 0x000fe400078e0a05 */
[----:B------:R-:W-:Y:S01]  /*4870*/  @!P2 IMAD.MOV R0, RZ, RZ, -R0 ;  /* 0x000000ffff00a224 */ /* 0x000fe200078e0a00 */
[C---:B------:R-:W-:Y:S01]  /*4880*/  ISETP.GT.U32.AND P4, PT, R2.reuse, R10, PT ;  /* 0x0000000a0200720c */ /* 0x040fe20003f84070 */
[----:B------:R-:W-:Y:S01]  /*4890*/  IMAD.HI.U32 R21, R3, R15, RZ ;  /* 0x0000000f03157227 */ /* 0x000fe200078e00ff */
[----:B------:R0:W-:Y:S03]  /*48a0*/  STL [R1+0x7c], R5 ;  /* 0x00007c0501007387 */ /* 0x0001e60000100800 */
[----:B------:R-:W-:Y:S01]  /*48b0*/  IMAD.MOV R22, RZ, RZ, -R22 ;  /* 0x000000ffff167224 */ /* 0x000fe200078e0a16 */
[----:B------:R1:W-:Y:S01]  /*48c0*/  STL [R1+0x78], R0 ;  /* 0x0000780001007387 */ /* 0x0003e20000100800 */
[----:B------:R-:W-:Y:S01]  /*48d0*/  IMAD R11, R2, R23, R13 ;  /* 0x00000017020b7224 */ /* 0x000fe200078e020d */
[----:B------:R-:W-:Y:S01]  /*48e0*/  IABS R13, R4 ;  /* 0x00000004000d7213 */ /* 0x000fe20000000000 */
[----:B------:R-:W-:-:S02]  /*48f0*/  IMAD.MOV R21, RZ, RZ, -R21 ;  /* 0x000000ffff157224 */ /* 0x000fc400078e0a15 */
[C---:B------:R-:W-:Y:S01]  /*4900*/  IMAD R16, R2.reuse, R22, R16 ;  /* 0x0000001602107224 */ /* 0x040fe200078e0210 */
[C---:B------:R-:W-:Y:S01]  /*4910*/  ISETP.GT.U32.AND P2, PT, R2.reuse, R11, PT ;  /* 0x0000000b0200720c */ /* 0x040fe20003f44070 */
[----:B0-----:R-:W-:Y:S02]  /*4920*/  IMAD.MOV.U32 R5, RZ, RZ, R18 ;  /* 0x000000ffff057224 */ /* 0x001fe400078e0012 */
[C---:B------:R-:W-:Y:S01]  /*4930*/  IMAD R15, R2.reuse, R21, R15 ;  /* 0x00000015020f7224 */ /* 0x040fe200078e020f */
[----:B-1----:R-:W-:Y:S01]  /*4940*/  MOV R0, R17 ;  /* 0x0000001100007202 */ /* 0x002fe20000000f00 */
[----:B------:R-:W-:Y:S01]  /*4950*/  @!P0 IMAD.MOV R5, RZ, RZ, -R5 ;  /* 0x000000ffff058224 */ /* 0x000fe200078e0a05 */
[----:B------:R-:W-:Y:S01]  /*4960*/  ISETP.GT.U32.AND P0, PT, R2, R16, PT ;  /* 0x000000100200720c */ /* 0x000fe20003f04070 */
[----:B------:R-:W-:Y:S01]  /*4970*/  @!P3 IMAD.IADD R8, R8, 0x1, -R2 ;  /* 0x000000010808b824 */ /* 0x000fe200078e0a02 */
[----:B------:R-:W-:Y:S01]  /*4980*/  ISETP.GT.U32.AND P3, PT, R2, R15, PT ;  /* 0x0000000f0200720c */ /* 0x000fe20003f64070 */
[----:B------:R-:W-:Y:S01]  /*4990*/  @!P1 IMAD.MOV R0, RZ, RZ, -R0 ;  /* 0x000000ffff009224 */ /* 0x000fe200078e0a00 */
[----:B------:R-:W-:Y:S01]  /*49a0*/  STL [R1+0x70], R5 ;  /* 0x0000700501007387 */ /* 0x000fe20000100800 */
[----:B------:R-:W-:Y:S01]  /*49b0*/  ISETP.GE.AND P1, PT, R9, RZ, PT ;  /* 0x000000ff0900720c */ /* 0x000fe20003f26270 */
[----:B------:R-:W-:-:S02]  /*49c0*/  VIADD R9, R6, 0x5a ;  /* 0x0000005a06097836 */ /* 0x000fc40000000000 */
[----:B------:R0:W-:Y:S01]  /*49d0*/  STL [R1+0x6c], R0 ;  /* 0x00006c0001007387 */ /* 0x0001e20000100800 */
[----:B------:R-:W-:Y:S02]  /*49e0*/  IMAD.HI.U32 R17, R3, R13, RZ ;  /* 0x0000000d03117227 */ /* 0x000fe400078e00ff */
[----:B------:R-:W-:Y:S02]  /*49f0*/  IABS R18, R9 ;  /* 0x0000000900127213 */ /* 0x000fe40000000000 */
[--C-:B------:R-:W-:Y:S01]  /*4a00*/  @!P2 IMAD.IADD R11, R11, 0x1, -R2.reuse ;  /* 0x000000010b0ba824 */ /* 0x100fe200078e0a02 */
[----:B------:R-:W-:Y:S01]  /*4a10*/  ISETP.GE.AND P2, PT, R12, RZ, PT ;  /* 0x000000ff0c00720c */ /* 0x000fe20003f46270 */
[----:B------:R-:W-:Y:S01]  /*4a20*/  IMAD.MOV R17, RZ, RZ, -R17 ;  /* 0x000000ffff117224 */ /* 0x000fe200078e0a11 */
[----:B------:R-:W-:Y:S01]  /*4a30*/  @!P3 IADD3 R15, PT, PT, R15, -R2, RZ ;  /* 0x800000020f0fb210 */ /* 0x000fe20007ffe0ff */
[----:B------:R-:W-:Y:S01]  /*4a40*/  @!P4 IMAD.IADD R10, R10, 0x1, -R2 ;  /* 0x000000010a0ac824 */ /* 0x000fe200078e0a02 */
[----:B------:R-:W-:Y:S01]  /*4a50*/  ISETP.GE.AND P4, PT, R7, RZ, PT ;  /* 0x000000ff0700720c */ /* 0x000fe20003f86270 */
[----:B0-----:R-:W-:Y:S01]  /*4a60*/  IMAD.MOV.U32 R0, RZ, RZ, R8 ;  /* 0x000000ffff007224 */ /* 0x001fe200078e0008 */
[----:B------:R-:W-:Y:S01]  /*4a70*/  ISETP.GT.U32.AND P3, PT, R2, R15, PT ;  /* 0x0000000f0200720c */ /* 0x000fe20003f64070 */
[----:B------:R-:W-:Y:S01]  /*4a80*/  @!P0 IMAD.IADD R16, R16, 0x1, -R2 ;  /* 0x0000000110108824 */ /* 0x000fe200078e0a02 */
[----:B------:R-:W-:Y:S01]  /*4a90*/  ISETP.GT.U32.AND P0, PT, R2, R11, PT ;  /* 0x0000000b0200720c */ /* 0x000fe20003f04070 */
[----:B------:R-:W-:-:S02]  /*4aa0*/  @!P5 IMAD.MOV R0, RZ, RZ, -R0 ;  /* 0x000000ffff00d224 */ /* 0x000fc400078e0a00 */
[C---:B------:R-:W-:Y:S01]  /*4ab0*/  IMAD R7, R2.reuse, R17, R13 ;  /* 0x0000001102077224 */ /* 0x040fe200078e020d */
[----:B------:R-:W-:Y:S01]  /*4ac0*/  ISETP.GT.U32.AND P5, PT, R2, R16, PT ;  /* 0x000000100200720c */ /* 0x000fe20003fa4070 */
[----:B------:R-:W-:Y:S01]  /*4ad0*/  IMAD.MOV.U32 R12, RZ, RZ, R18 ;  /* 0x000000ffff0c7224 */ /* 0x000fe200078e0012 */
[----:B------:R0:W-:Y:S01]  /*4ae0*/  STL [R1+0x68], R0 ;  /* 0x0000680001007387 */ /* 0x0001e20000100800 */
[----:B------:R-:W-:Y:S02]  /*4af0*/  VIADD R8, R6, 0x58 ;  /* 0x0000005806087836 */ /* 0x000fe40000000000 */
[----:B------:R-:W-:-:S03]  /*4b00*/  IMAD.HI.U32 R13, R3, R12, RZ ;  /* 0x0000000c030d7227 */ /* 0x000fc600078e00ff */
[----:B------:R-:W-:Y:S01]  /*4b10*/  IABS R18, R8 ;  /* 0x0000000800127213 */ /* 0x000fe20000000000 */
[----:B------:R-:W-:Y:S02]  /*4b20*/  IMAD.MOV R13, RZ, RZ, -R13 ;  /* 0x000000ffff0d7224 */ /* 0x000fe400078e0a0d */
[----:B------:R-:W-:Y:S01]  /*4b30*/  @!P0 IMAD.IADD R11, R11, 0x1, -R2 ;  /* 0x000000010b0b8824 */ /* 0x000fe200078e0a02 */
[----:B------:R-:W-:Y:S01]  /*4b40*/  ISETP.GE.AND P0, PT, R4, RZ, PT ;  /* 0x000000ff0400720c */ /* 0x000fe20003f06270 */
[----:B0-----:R-:W-:Y:S02]  /*4b50*/  IMAD.MOV.U32 R0, RZ, RZ, R10 ;  /* 0x000000ffff007224 */ /* 0x001fe400078e000a */
[C---:B------:R-:W-:Y:S02]  /*4b60*/  IMAD R4, R2.reuse, R13, R12 ;  /* 0x0000000d02047224 */ /* 0x040fe400078e020c */
[----:B------:R-:W-:Y:S01]  /*4b70*/  @!P6 IMAD.MOV R0, RZ, RZ, -R0 ;  /* 0x000000ffff00e224 */ /* 0x000fe200078e0a00 */
[----:B------:R-:W-:Y:S01]  /*4b80*/  ISETP.GT.U32.AND P6, PT, R2, R7, PT ;  /* 0x000000070200720c */ /* 0x000fe20003fc4070 */
[----:B------:R-:W-:-:S02]  /*4b90*/  VIADD R13, R6, 0x56 ;  /* 0x00000056060d7836 */ /* 0x000fc40000000000 */
[--C-:B------:R-:W-:Y:S01]  /*4ba0*/  @!P3 IMAD.IADD R15, R15, 0x1, -R2.reuse ;  /* 0x000000010f0fb824 */ /* 0x100fe200078e0a02 */
[----:B------:R-:W-:Y:S01]  /*4bb0*/  ISETP.GT.U32.AND P3, PT, R2, R4, PT ;  /* 0x000000040200720c */ /* 0x000fe20003f64070 */
[----:B------:R-:W-:Y:S01]  /*4bc0*/  IMAD.MOV.U32 R5, RZ, RZ, R11 ;  /* 0x000000ffff057224 */ /* 0x000fe200078e000b */
[----:B------:R-:W-:Y:S01]  /*4bd0*/  IABS R19, R13 ;  /* 0x0000000d00137213 */ /* 0x000fe20000000000 */
[----:B------:R-:W-:Y:S01]  /*4be0*/  IMAD.HI.U32 R10, R3, R18, RZ ;  /* 0x00000012030a7227 */ /* 0x000fe200078e00ff */
[----:B------:R0:W-:Y:S03]  /*4bf0*/  STL [R1+0xf4], R0 ;  /* 0x0000f40001007387 */ /* 0x0001e60000100800 */
[--C-:B------:R-:W-:Y:S01]  /*4c00*/  @!P5 IMAD.IADD R16, R16, 0x1, -R2.reuse ;  /* 0x000000011010d824 */ /* 0x100fe200078e0a02 */
[----:B------:R-:W-:Y:S01]  /*4c10*/  ISETP.GE.AND P5, PT, R9, RZ, PT ;  /* 0x000000ff0900720c */ /* 0x000fe20003fa6270 */
[----:B------:R-:W-:Y:S01]  /*4c20*/  @!P6 IMAD.IADD R7, R7, 0x1, -R2 ;  /* 0x000000010707e824 */ /* 0x000fe200078e0a02 */
[----:B------:R-:W-:Y:S01]  /*4c30*/  ISETP.GE.AND P6, PT, R8, RZ, PT ;  /* 0x000000ff0800720c */ /* 0x000fe20003fc6270 */
[----:B------:R-:W-:Y:S01]  /*4c40*/  @!P1 IMAD.MOV R5, RZ, RZ, -R5 ;  /* 0x000000ffff059224 */ /* 0x000fe200078e0a05 */
[----:B------:R-:W-:Y:S01]  /*4c50*/  IADD3 R8, PT, PT, R6, 0x52, RZ ;  /* 0x0000005206087810 */ /* 0x000fe20007ffe0ff */
[----:B------:R-:W-:Y:S01]  /*4c60*/  IMAD.MOV R9, RZ, RZ, -R10 ;  /* 0x000000ffff097224 */ /* 0x000fe200078e0a0a */
[----:B------:R-:W-:Y:S01]  /*4c70*/  ISETP.GT.U32.AND P1, PT, R2, R7, PT ;  /* 0x000000070200720c */ /* 0x000fe20003f24070 */
[----:B------:R-:W-:Y:S01]  /*4c80*/  IMAD.HI.U32 R11, R3, R19, RZ ;  /* 0x00000013030b7227 */ /* 0x000fe200078e00ff */
[----:B------:R-:W-:Y:S01]  /*4c90*/  STL [R1+0xf0], R5 ;  /* 0x0000f00501007387 */ /* 0x000fe20000100800 */
[----:B------:R-:W-:-:S02]  /*4ca0*/  IABS R12, R8 ;  /* 0x00000008000c7213 */ /* 0x000fc40000000000 */
[----:B------:R-:W-:Y:S02]  /*4cb0*/  IMAD R18, R2, R9, R18 ;  /* 0x0000000902127224 */ /* 0x000fe400078e0212 */
[----:B------:R-:W-:Y:S02]  /*4cc0*/  IMAD.MOV R11, RZ, RZ, -R11 ;  /* 0x000000ffff0b7224 */ /* 0x000fe400078e0a0b */
[----:B------:R-:W-:Y:S01]  /*4cd0*/  @!P3 IMAD.IADD R4, R4, 0x1, -R2 ;  /* 0x000000010404b824 */ /* 0x000fe200078e0a02 */
[C---:B------:R-:W-:Y:S01]  /*4ce0*/  ISETP.GT.U32.AND P3, PT, R2.reuse, R18, PT ;  /* 0x000000120200720c */ /* 0x040fe20003f64070 */
[C---:B------:R-:W-:Y:S02]  /*4cf0*/  IMAD R19, R2.reuse, R11, R19 ;  /* 0x0000000b02137224 */ /* 0x040fe400078e0213 */
[----:B0-----:R-:W-:Y:S02]  /*4d00*/  IMAD.MOV.U32 R0, RZ, RZ, R16 ;  /* 0x000000ffff007224 */ /* 0x001fe400078e0010 */
[----:B------:R-:W-:Y:S01]  /*4d10*/  @!P1 IMAD.IADD R7, R7, 0x1, -R2 ;  /* 0x0000000107079824 */ /* 0x000fe200078e0a02 */
[C---:B------:R-:W-:Y:S01]  /*4d20*/  ISETP.GT.U32.AND P1, PT, R2.reuse, R19, PT ;  /* 0x000000130200720c */ /* 0x040fe20003f24070 */
[----:B------:R-:W-:Y:S01]  /*4d30*/  @!P4 IMAD.MOV R0, RZ, RZ, -R0 ;  /* 0x000000ffff00c224 */ /* 0x000fe200078e0a00 */
[----:B------:R-:W-:Y:S01]  /*4d40*/  ISETP.GT.U32.AND P4, PT, R2, R4, PT ;  /* 0x000000040200720c */ /* 0x000fe20003f84070 */
[----:B------:R-:W-:-:S02]  /*4d50*/  VIADD R10, R6, 0x54 ;  /* 0x00000054060a7836 */ /* 0x000fc40000000000 */
[----:B------:R-:W-:Y:S01]  /*4d60*/  VIADD R20, R6, 0x32 ;  /* 0x0000003206147836 */ /* 0x000fe20000000000 */
[----:B------:R0:W-:Y:S01]  /*4d70*/  STL [R1+0xc8], R0 ;  /* 0x0000c80001007387 */ /* 0x0001e20000100800 */
[----:B------:R-:W-:Y:S01]  /*4d80*/  @!P3 IMAD.IADD R18, R18, 0x1, -R2 ;  /* 0x000000011212b824 */ /* 0x000fe200078e0a02 */
[----:B------:R-:W-:Y:S01]  /*4d90*/  IABS R9, R10 ;  /* 0x0000000a00097213 */ /* 0x000fe20000000000 */
[----:B------:R-:W-:Y:S01]  /*4da0*/  VIADD R24, R6, 0x20 ;  /* 0x0000002006187836 */ /* 0x000fe20000000000 */
[----:B------:R-:W-:-:S03]  /*4db0*/  ISETP.GE.AND P3, PT, R8, RZ, PT ;  /* 0x000000ff0800720c */ /* 0x000fc60003f66270 */
[--C-:B------:R-:W-:Y:S01]  /*4dc0*/  @!P1 IMAD.IADD R19, R19, 0x1, -R2.reuse ;  /* 0x0000000113139824 */ /* 0x100fe200078e0a02 */
[----:B------:R-:W-:Y:S01]  /*4dd0*/  ISETP.GT.U32.AND P1, PT, R2, R18, PT ;  /* 0x000000120200720c */ /* 0x000fe20003f24070 */
[----:B------:R-:W-:Y:S01]  /*4de0*/  @!P4 IMAD.IADD R4, R4, 0x1, -R2 ;  /* 0x000000010404c824 */ /* 0x000fe200078e0a02 */
[----:B------:R-:W-:Y:S01]  /*4df0*/  ISETP.GE.AND P4, PT, R10, RZ, PT ;  /* 0x000000ff0a00720c */ /* 0x000fe20003f86270 */
[----:B0-----:R-:W-:Y:S02]  /*4e00*/  IMAD.MOV.U32 R0, RZ, RZ, R15 ;  /* 0x000000ffff007224 */ /* 0x001fe400078e000f */
[----:B------:R-:W-:-:S04]  /*4e10*/  IMAD.HI.U32 R11, R3, R9, RZ ;  /* 0x00000009030b7227 */ /* 0x000fc800078e00ff */
[----:B------:R-:W-:Y:S01]  /*4e20*/  @!P2 IMAD.MOV R0, RZ, RZ, -R0 ;  /* 0x000000ffff00a224 */ /* 0x000fe200078e0a00 */
[----:B------:R-:W-:Y:S01]  /*4e30*/  ISETP.GE.AND P2, PT, R13, RZ, PT ;  /* 0x000000ff0d00720c */ /* 0x000fe20003f46270 */
[----:B------:R-:W-:Y:S02]  /*4e40*/  IMAD.HI.U32 R13, R3, R12, RZ ;  /* 0x0000000c030d7227 */ /* 0x000fe400078e00ff */
[----:B------:R-:W-:Y:S01]  /*4e50*/  @!P1 IADD3 R18, PT, PT, R18, -R2, RZ ;  /* 0x8000000212129210 */ /* 0x000fe20007ffe0ff */
[----:B------:R0:W-:Y:S01]  /*4e60*/  STL [R1+0xe4], R0 ;  /* 0x0000e40001007387 */ /* 0x0001e20000100800 */
[----:B------:R-:W-:Y:S01]  /*4e70*/  IMAD.MOV R11, RZ, RZ, -R11 ;  /* 0x000000ffff0b7224 */ /* 0x000fe200078e0a0b */
[----:B------:R-:W-:Y:S01]  /*4e80*/  IADD3 R10, PT, PT, -R13, RZ, RZ ;  /* 0x000000ff0d0a7210 */ /* 0x000fe20007ffe1ff */
[----:B------:R-:W-:Y:S02]  /*4e90*/  VIADD R15, R6, 0x4e ;  /* 0x0000004e060f7836 */ /* 0x000fe40000000000 */
[----:B------:R-:W-:-:S02]  /*4ea0*/  IMAD R8, R2, R11, R9 ;  /* 0x0000000b02087224 */ /* 0x000fc400078e0209 */
[----:B------:R-:W-:Y:S01]  /*4eb0*/  IMAD R12, R2, R10, R12 ;  /* 0x0000000a020c7224 */ /* 0x000fe200078e020c */
[----:B------:R-:W-:Y:S01]  /*4ec0*/  IABS R16, R15 ;  /* 0x0000000f00107213 */ /* 0x000fe20000000000 */
[----:B------:R-:W-:Y:S02]  /*4ed0*/  VIADD R9, R6, 0x50 ;  /* 0x0000005006097836 */ /* 0x000fe40000000000 */
[----:B0-----:R-:W-:Y:S01]  /*4ee0*/  IMAD.MOV.U32 R0, RZ, RZ, R7 ;  /* 0x000000ffff007224 */ /* 0x001fe200078e0007 */
[----:B------:R-:W-:Y:S01]  /*4ef0*/  ISETP.GT.U32.AND P1, PT, R2, R12, PT ;  /* 0x0000000c0200720c */ /* 0x000fe20003f24070 */
[----:B------:R-:W-:Y:S01]  /*4f00*/  VIADD R11, R6, 0x4c ;  /* 0x0000004c060b7836 */ /* 0x000fe20000000000 */
[----:B------:R-:W-:Y:S01]  /*4f10*/  IABS R10, R9 ;  /* 0x00000009000a7213 */ /* 0x000fe20000000000 */
[----:B------:R-:W-:Y:S01]  /*4f20*/  @!P0 IMAD.MOV R0, RZ, RZ, -R0 ;  /* 0x000000ffff008224 */ /* 0x000fe200078e0a00 */
[----:B------:R-:W-:Y:S01]  /*4f30*/  ISETP.GT.U32.AND P0, PT, R2, R19, PT ;  /* 0x000000130200720c */ /* 0x000fe20003f04070 */
[----:B------:R-:W-:-:S02]  /*4f40*/  VIADD R7, R6, 0x4a ;  /* 0x0000004a06077836 */ /* 0x000fc40000000000 */
[----:B------:R-:W-:Y:S01]  /*4f50*/  IMAD.HI.U32 R17, R3, R10, RZ ;  /* 0x0000000a03117227 */ /* 0x000fe200078e00ff */
[----:B------:R0:W-:Y:S02]  /*4f60*/  STL [R1+0xec], R0 ;  /* 0x0000ec0001007387 */ /* 0x0001e40000100800 */
[----:B------:R-:W-:Y:S01]  /*4f70*/  IABS R13, R7 ;  /* 0x00000007000d7213 */ /* 0x000fe20000000000 */
[----:B------:R-:W-:Y:S02]  /*4f80*/  IMAD.MOV R17, RZ, RZ, -R17 ;  /* 0x000000ffff117224 */ /* 0x000fe400078e0a11 */
[----:B------:R-:W-:Y:S02]  /*4f90*/  @!P1 IMAD.IADD R12, R12, 0x1, -R2 ;  /* 0x000000010c0c9824 */ /* 0x000fe400078e0a02 */
[C---:B------:R-:W-:Y:S02]  /*4fa0*/  IMAD R10, R2.reuse, R17, R10 ;  /* 0x00000011020a7224 */ /* 0x040fe400078e020a */
[----:B------:R-:W-:Y:S01]  /*4fb0*/  @!P0 IMAD.IADD R19, R19, 0x1, -R2 ;  /* 0x0000000113138824 */ /* 0x000fe200078e0a02 */
[----:B------:R-:W-:Y:S01]  /*4fc0*/  ISETP.GT.U32.AND P1, PT, R2, R12, PT ;  /* 0x0000000c0200720c */ /* 0x000fe20003f24070 */
[----:B0-----:R-:W-:Y:S01]  /*4fd0*/  IMAD.MOV.U32 R0, RZ, RZ, R4 ;  /* 0x000000ffff007224 */ /* 0x001fe200078e0004 */
[----:B------:R-:W-:Y:S01]  /*4fe0*/  IABS R4, R11 ;  /* 0x0000000b00047213 */ /* 0x000fe20000000000 */
[----:B------:R-:W-:Y:S01]  /*4ff0*/  IMAD.HI.U32 R17, R3, R16, RZ ;  /* 0x0000001003117227 */ /* 0x000fe200078e00ff */
[----:B------:R-:W-:-:S03]  /*5000*/  ISETP.GE.AND P0, PT, R9, RZ, PT ;  /* 0x000000ff0900720c */ /* 0x000fc60003f06270 */
[----:B------:R-:W-:Y:S01]  /*5010*/  @!P5 IMAD.MOV R0, RZ, RZ, -R0 ;  /* 0x000000ffff00d224 */ /* 0x000fe200078e0a00 */
[----:B------:R-:W-:Y:S01]  /*5020*/  ISETP.GT.U32.AND P5, PT, R2, R8, PT ;  /* 0x000000080200720c */ /* 0x000fe20003fa4070 */
[----:B------:R-:W-:-:S03]  /*5030*/  IMAD.HI.U32 R9, R3, R4, RZ ;  /* 0x0000000403097227 */ /* 0x000fc600078e00ff */
[----:B------:R0:W-:Y:S01]  /*5040*/  STL [R1+0xe8], R0 ;  /* 0x0000e80001007387 */ /* 0x0001e20000100800 */
[----:B------:R-:W-:Y:S02]  /*5050*/  IMAD.MOV R9, RZ, RZ, -R9 ;  /* 0x000000ffff097224 */ /* 0x000fe400078e0a09 */
[----:B------:R-:W-:Y:S02]  /*5060*/  @!P1 IMAD.IADD R12, R12, 0x1, -R2 ;  /* 0x000000010c0c9824 */ /* 0x000fe400078e0a02 */
[----:B------:R-:W-:Y:S01]  /*5070*/  IMAD R4, R2, R9, R4 ;  /* 0x0000000902047224 */ /* 0x000fe200078e0204 */
[----:B------:R-:W-:Y:S01]  /*5080*/  IADD3 R9, PT, PT, R6, 0x48, RZ ;  /* 0x0000004806097810 */ /* 0x000fe20007ffe0ff */
[----:B------:R-:W-:Y:S02]  /*5090*/  IMAD.MOV R17, RZ, RZ, -R17 ;  /* 0x000000ffff117224 */ /* 0x000fe400078e0a11 */
[----:B------:R-:W-:Y:S01]  /*50a0*/  @!P5 IMAD.IADD R8, R8, 0x1, -R2 ;  /* 0x000000010808d824 */ /* 0x000fe200078e0a02 */
[C---:B------:R-:W-:Y:S01]  /*50b0*/  ISETP.GT.U32.AND P5, PT, R2.reuse, R10, PT ;  /* 0x0000000a0200720c */ /* 0x040fe20003fa4070 */
[----:B0-----:R-:W-:Y:S01]  /*50c0*/  IMAD.MOV.U32 R0, RZ, RZ, R18 ;  /* 0x000000ffff007224 */ /* 0x001fe200078e0012 */
[----:B------:R-:W-:Y:S01]  /*50d0*/  ISETP.GT.U32.AND P1, PT, R2, R4, PT ;  /* 0x000000040200720c */ /* 0x000fe20003f24070 */
[----:B------:R-:W-:-:S04]  /*50e0*/  IMAD.HI.U32 R18, R3, R13, RZ ;  /* 0x0000000d03127227 */ /* 0x000fc800078e00ff */
[----:B------:R-:W-:Y:S01]  /*50f0*/  @!P6 IMAD.MOV R0, RZ, RZ, -R0 ;  /* 0x000000ffff00e224 */ /* 0x000fe200078e0a00 */
[C---:B------:R-:W-:Y:S01]  /*5100*/  ISETP.GT.U32.AND P6, PT, R2.reuse, R8, PT ;  /* 0x000000080200720c */ /* 0x040fe20003fc4070 */
[----:B------:R-:W-:-:S03]  /*5110*/  IMAD R16, R2, R17, R16 ;  /* 0x0000001102107224 */ /* 0x000fc600078e0210 */
[----:B------:R0:W-:Y:S01]  /*5120*/  STL [R1+0x9c], R0 ;  /* 0x00009c0001007387 */ /* 0x0001e20000100800 */
[--C-:B------:R-:W-:Y:S02]  /*5130*/  @!P5 IMAD.IADD R10, R10, 0x1, -R2.reuse ;  /* 0x000000010a0ad824 */ /* 0x100fe400078e0a02 */
[----:B------:R-:W-:-:S03]  /*5140*/  @!P1 IMAD.IADD R4, R4, 0x1, -R2 ;  /* 0x0000000104049824 */ /* 0x000fc600078e0a02 */
[C---:B------:R-:W-:Y:S02]  /*5150*/  ISETP.GT.U32.AND P5, PT, R2.reuse, R10, PT ;  /* 0x0000000a0200720c */ /* 0x040fe40003fa4070 */
[----:B------:R-:W-:Y:S01]  /*5160*/  ISETP.GT.U32.AND P1, PT, R2, R4, PT ;  /* 0x000000040200720c */ /* 0x000fe20003f24070 */
[----:B------:R-:W-:Y:S01]  /*5170*/  @!P6 IMAD.IADD R8, R8, 0x1, -R2 ;  /* 0x000000010808e824 */ /* 0x000fe200078e0a02 */
[----:B------:R-:W-:Y:S01]  /*5180*/  ISETP.GT.U32.AND P6, PT, R2, R16, PT ;  /* 0x000000100200720c */ /* 0x000fe20003fc4070 */
[----:B0-----:R-:W-:Y:S02]  /*5190*/  IMAD.MOV.U32 R0, RZ, RZ, R19 ;  /* 0x000000ffff007224 */ /* 0x001fe400078e0013 */
[----:B------:R-:W-:Y:S02]  /*51a0*/  IMAD.MOV.U32 R5, RZ, RZ, R8 ;  /* 0x000000ffff057224 */ /* 0x000fe400078e0008 */
[----:B------:R-:W-:Y:S01]  /*51b0*/  @!P2 IMAD.MOV R0, RZ, RZ, -R0 ;  /* 0x000000ffff00a224 */ /* 0x000fe200078e0a00 */
[----:B------:R-:W-:Y:S01]  /*51c0*/  ISETP.GE.AND P2, PT, R15, RZ, PT ;  /* 0x000000ff0f00720c */ /* 0x000fe20003f46270 */
[----:B------:R-:W-:-:S02]  /*51d0*/  IMAD.MOV R15, RZ, RZ, -R18 ;  /* 0x000000ffff0f7224 */ /* 0x000fc400078e0a12 */
[----:B------:R-:W-:Y:S01]  /*51e0*/  @!P4 IMAD.MOV R5, RZ, RZ, -R5 ;  /* 0x000000ffff05c224 */ /* 0x000fe200078e0a05 */
[----:B------:R0:W-:Y:S01]  /*51f0*/  STL [R1+0x5c], R0 ;  /* 0x00005c0001007387 */ /* 0x0001e20000100800 */
[----:B------:R-:W-:Y:S01]  /*5200*/  IMAD R13, R2, R15, R13 ;  /* 0x0000000f020d7224 */ /* 0x000fe200078e020d */
[----:B------:R-:W-:Y:S01]  /*5210*/  IABS R15, R9 ;  /* 0x00000009000f7213 */ /* 0x000fe20000000000 */
[--C-:B------:R-:W-:Y:S01]  /*5220*/  @!P6 IMAD.IADD R16, R16, 0x1, -R2.reuse ;  /* 0x000000011010e824 */ /* 0x100fe200078e0a02 */
[----:B------:R-:W-:Y:S01]  /*5230*/  ISETP.GE.AND P4, PT, R11, RZ, PT ;  /* 0x000000ff0b00720c */ /* 0x000fe20003f86270 */
[----:B------:R-:W-:Y:S01]  /*5240*/  VIADD R11, R6, 0x46 ;  /* 0x00000046060b7836 */ /* 0x000fe20000000000 */
[----:B------:R-:W-:Y:S01]  /*5250*/  STL [R1+0x54], R5 ;  /* 0x0000540501007387 */ /* 0x000fe20000100800 */
[----:B------:R-:W-:Y:S01]  /*5260*/  IMAD.MOV.U32 R8, RZ, RZ, R15 ;  /* 0x000000ffff087224 */ /* 0x000fe200078e000f */
[----:B------:R-:W-:Y:S01]  /*5270*/  ISETP.GT.U32.AND P6, PT, R2, R16, PT ;  /* 0x000000100200720c */ /* 0x000fe20003fc4070 */
[----:B------:R-:W-:Y:S01]  /*5280*/  @!P5 IMAD.IADD R10, R10, 0x1, -R2 ;  /* 0x000000010a0ad824 */ /* 0x000fe200078e0a02 */
[----:B------:R-:W-:Y:S01]  /*5290*/  IABS R15, R11 ;  /* 0x0000000b000f7213 */ /* 0x000fe20000000000 */
[----:B0-----:R-:W-:Y:S01]  /*52a0*/  IMAD.MOV.U32 R0, RZ, RZ, R12 ;  /* 0x000000ffff007224 */ /* 0x001fe200078e000c */
[----:B------:R-:W-:Y:S01]  /*52b0*/  ISETP.GE.AND P5, PT, R7, RZ, PT ;  /* 0x000000ff0700720c */ /* 0x000fe20003fa6270 */
[----:B------:R-:W-:-:S04]  /*52c0*/  IMAD.HI.U32 R12, R3, R8, RZ ;  /* 0x00000008030c7227 */ /* 0x000fc800078e00ff */
[----:B------:R-:W-:Y:S01]  /*52d0*/  @!P3 IMAD.MOV R0, RZ, RZ, -R0 ;  /* 0x000000ffff00b224 */ /* 0x000fe200078e0a00 */
[----:B------:R-:W-:Y:S01]  /*52e0*/  ISETP.GT.U32.AND P3, PT, R2, R13, PT ;  /* 0x0000000d0200720c */ /* 0x000fe20003f64070 */
[----:B------:R-:W-:-:S03]  /*52f0*/  IMAD.HI.U32 R17, R3, R15, RZ ;  /* 0x0000000f03117227 */ /* 0x000fc600078e00ff */
[----:B------:R0:W-:Y:S01]  /*5300*/  STL [R1+0x94], R0 ;  /* 0x0000940001007387 */ /* 0x0001e20000100800 */
[----:B------:R-:W-:Y:S01]  /*5310*/  IMAD.MOV R7, RZ, RZ, -R12 ;  /* 0x000000ffff077224 */ /* 0x000fe200078e0a0c */
[----:B------:R-:W-:Y:S01]  /*5320*/  IADD3 R12, PT, PT, R6, 0x44, RZ ;  /* 0x00000044060c7810 */ /* 0x000fe20007ffe0ff */
[----:B------:R-:W-:Y:S02]  /*5330*/  IMAD.MOV R17, RZ, RZ, -R17 ;  /* 0x000000ffff117224 */ /* 0x000fe400078e0a11 */
[----:B------:R-:W-:Y:S01]  /*5340*/  @!P1 IMAD.IADD R4, R4, 0x1, -R2 ;  /* 0x0000000104049824 */ /* 0x000fe200078e0a02 */
[----:B------:R-:W-:Y:S01]  /*5350*/  ISETP.GE.AND P1, PT, R11, RZ, PT ;  /* 0x000000ff0b00720c */ /* 0x000fe20003f26270 */
[----:B------:R-:W-:Y:S01]  /*5360*/  IMAD R8, R2, R7, R8 ;  /* 0x0000000702087224 */ /* 0x000fe200078e0208 */
[----:B------:R-:W-:Y:S01]  /*5370*/  IABS R7, R12 ;  /* 0x0000000c00077213 */ /* 0x000fe20000000000 */
[----:B------:R-:W-:Y:S02]  /*5380*/  @!P3 IMAD.IADD R13, R13, 0x1, -R2 ;  /* 0x000000010d0db824 */ /* 0x000fe400078e0a02 */
[----:B0-----:R-:W-:-:S02]  /*5390*/  IMAD.MOV.U32 R0, RZ, RZ, R10 ;  /* 0x000000ffff007224 */ /* 0x001fc400078e000a */
[C---:B------:R-:W-:Y:S01]  /*53a0*/  IMAD R11, R2.reuse, R17, R15 ;  /* 0x00000011020b7224 */ /* 0x040fe200078e020f */
[C---:B------:R-:W-:Y:S01]  /*53b0*/  ISETP.GT.U32.AND P3, PT, R2.reuse, R13, PT ;  /* 0x0000000d0200720c */ /* 0x040fe20003f64070 */
[----:B------:R-:W-:Y:S01]  /*53c0*/  @!P0 IMAD.MOV R0, RZ, RZ, -R0 ;  /* 0x000000ffff008224 */ /* 0x000fe200078e0a00 */
[----:B------:R-:W-:Y:S01]  /*53d0*/  ISETP.GT.U32.AND P0, PT, R2, R8, PT ;  /* 0x000000080200720c */ /* 0x000fe20003f04070 */
[----:B------:R-:W-:-:S03]  /*53e0*/  IMAD.HI.U32 R10, R3, R7, RZ ;  /* 0x00000007030a7227 */ /* 0x000fc600078e00ff */
[----:B------:R0:W-:Y:S01]  /*53f0*/  STL [R1+0x98], R0 ;  /* 0x0000980001007387 */ /* 0x0001e20000100800 */
[----:B------:R-:W-:Y:S01]  /*5400*/  @!P6 IMAD.IADD R16, R16, 0x1, -R2 ;  /* 0x000000011010e824 */ /* 0x000fe200078e0a02 */
[----:B------:R-:W-:Y:S01]  /*5410*/  ISETP.GE.AND P6, PT, R9, RZ, PT ;  /* 0x000000ff0900720c */ /* 0x000fe20003fc6270 */
[----:B------:R-:W-:Y:S02]  /*5420*/  VIADD R9, R6, 0x42 ;  /* 0x0000004206097836 */ /* 0x000fe40000000000 */
[----:B------:R-:W-:Y:S02]  /*5430*/  IMAD.MOV R10, RZ, RZ, -R10 ;  /* 0x000000ffff0a7224 */ /* 0x000fe400078e0a0a */
[----:B------:R-:W-:Y:S01]  /*5440*/  @!P3 IMAD.IADD R13, R13, 0x1, -R2 ;  /* 0x000000010d0db824 */ /* 0x000fe200078e0a02 */
[C---:B------:R-:W-:Y:S01]  /*5450*/  ISETP.GT.U32.AND P3, PT, R2.reuse, R11, PT ;  /* 0x0000000b0200720c */ /* 0x040fe20003f64070 */
[----:B------:R-:W-:Y:S01]  /*5460*/  IMAD R7, R2, R10, R7 ;  /* 0x0000000a02077224 */ /* 0x000fe200078e0207 */
[----:B------:R-:W-:Y:S01]  /*5470*/  IABS R15, R9 ;  /* 0x00000009000f7213 */ /* 0x000fe20000000000 */
[----:B------:R-:W-:Y:S01]  /*5480*/  IMAD.MOV.U32 R5, RZ, RZ, R4 ;  /* 0x000000ffff057224 */ /* 0x000fe200078e0004 */
[----:B------:R-:W-:Y:S01]  /*5490*/  @!P0 IADD3 R8, PT, PT, R8, -R2, RZ ;  /* 0x8000000208088210 */ /* 0x000fe20007ffe0ff */
[----:B0-----:R-:W-:Y:S01]  /*54a0*/  IMAD.MOV.U32 R0, RZ, RZ, R16 ;  /* 0x000000ffff007224 */ /* 0x001fe200078e0010 */
[----:B------:R-:W-:Y:S01]  /*54b0*/  ISETP.GE.AND P0, PT, R12, RZ, PT ;  /* 0x000000ff0c00720c */ /* 0x000fe20003f06270 */
[----:B------:R-:W-:Y:S01]  /*54c0*/  @!P4 IMAD.MOV R5, RZ, RZ, -R5 ;  /* 0x000000ffff05c224 */ /* 0x000fe200078e0a05 */
[----:B------:R-:W-:Y:S01]  /*54d0*/  ISETP.GT.U32.AND P4, PT, R2, R7, PT ;  /* 0x000000070200720c */ /* 0x000fe20003f84070 */
[----:B------:R-:W-:-:S02]  /*54e0*/  IMAD.MOV.U32 R12, RZ, RZ, R15 ;  /* 0x000000ffff0c7224 */ /* 0x000fc400078e000f */
[----:B------:R-:W-:Y:S01]  /*54f0*/  @!P2 IMAD.MOV R0, RZ, RZ, -R0 ;  /* 0x000000ffff00a224 */ /* 0x000fe200078e0a00 */
[C---:B------:R-:W-:Y:S01]  /*5500*/  ISETP.GT.U32.AND P2, PT, R2.reuse, R8, PT ;  /* 0x000000080200720c */ /* 0x040fe20003f44070 */
[----:B------:R-:W-:Y:S02]  /*5510*/  @!P3 IMAD.IADD R11, R11, 0x1, -R2 ;  /* 0x000000010b0bb824 */ /* 0x000fe400078e0a02 */
[----:B------:R-:W-:Y:S01]  /*5520*/  IMAD.HI.U32 R4, R3, R12, RZ ;  /* 0x0000000c03047227 */ /* 0x000fe200078e00ff */
[----:B------:R0:W-:Y:S02]  /*5530*/  STL [R1+0x84], R0 ;  /* 0x0000840001007387 */ /* 0x0001e40000100800 */
[----:B------:R-:W-:Y:S01]  /*5540*/  ISETP.GT.U32.AND P3, PT, R2, R11, PT ;  /* 0x0000000b0200720c */ /* 0x000fe20003f64070 */
[----:B------:R-:W-:Y:S01]  /*5550*/  VIADD R10, R6, 0x40 ;  /* 0x00000040060a7836 */ /* 0x000fe20000000000 */
[----:B------:R1:W-:Y:S01]  /*5560*/  STL [R1+0x90], R5 ;  /* 0x0000900501007387 */ /* 0x0003e20000100800 */
[----:B------:R-:W-:Y:S01]  /*5570*/  IMAD.MOV R4, RZ, RZ, -R4 ;  /* 0x000000ffff047224 */ /* 0x000fe200078e0a04 */
[----:B------:R-:W-:-:S02]  /*5580*/  @!P4 IADD3 R7, PT, PT, R7, -R2, RZ ;  /* 0x800000020707c210 */ /* 0x000fc40007ffe0ff */
[----:B------:R-:W-:Y:S01]  /*5590*/  IABS R17, R10 ;  /* 0x0000000a00117213 */ /* 0x000fe20000000000 */
[C---:B------:R-:W-:Y:S01]  /*55a0*/  IMAD R12, R2.reuse, R4, R12 ;  /* 0x00000004020c7224 */ /* 0x040fe200078e020c */
[----:B------:R-:W-:Y:S01]  /*55b0*/  ISETP.GT.U32.AND P4, PT, R2, R7, PT ;  /* 0x000000070200720c */ /* 0x000fe20003f84070 */
[----:B------:R-:W-:Y:S01]  /*55c0*/  @!P2 IMAD.IADD R8, R8, 0x1, -R2 ;  /* 0x000000010808a824 */ /* 0x000fe200078e0a02 */
[----:B------:R-:W-:Y:S01]  /*55d0*/  ISETP.GE.AND P2, PT, R10, RZ, PT ;  /* 0x000000ff0a00720c */ /* 0x000fe20003f46270 */
[----:B------:R-:W-:-:S04]  /*55e0*/  IMAD.HI.U32 R10, R3, R17, RZ ;  /* 0x00000011030a7227 */ /* 0x000fc800078e00ff */
[----:B------:R-:W-:Y:S01]  /*55f0*/  @!P3 IMAD.IADD R11, R11, 0x1, -R2 ;  /* 0x000000010b0bb824 */ /* 0x000fe200078e0a02 */
[----:B------:R-:W-:Y:S01]  /*5600*/  ISETP.GT.U32.AND P3, PT, R2, R12, PT ;  /* 0x0000000c0200720c */ /* 0x000fe20003f64070 */
[----:B0-----:R-:W-:Y:S02]  /*5610*/  IMAD.MOV.U32 R0, RZ, RZ, R13 ;  /* 0x000000ffff007224 */ /* 0x001fe400078e000d */
[----:B------:R-:W-:Y:S02]  /*5620*/  IMAD.MOV R10, RZ, RZ, -R10 ;  /* 0x000000ffff0a7224 */ /* 0x000fe400078e0a0a */
[----:B------:R-:W-:Y:S01]  /*5630*/  @!P5 IMAD.MOV R0, RZ, RZ, -R0 ;  /* 0x000000ffff00d224 */ /* 0x000fe200078e0a00 */
[----:B------:R-:W-:Y:S01]  /*5640*/  ISETP.GE.AND P5, PT, R9, RZ, PT ;  /* 0x000000ff0900720c */ /* 0x000fe20003fa6270 */
[----:B------:R-:W-:Y:S02]  /*5650*/  VIADD R9, R6, 0x3e ;  /* 0x0000003e06097836 */ /* 0x000fe40000000000 */
[----:B------:R-:W-:Y:S01]  /*5660*/  IMAD R17, R2, R10, R17 ;  /* 0x0000000a02117224 */ /* 0x000fe200078e0211 */
[----:B------:R0:W-:Y:S01]  /*5670*/  STL [R1+0xcc], R0 ;  /* 0x0000cc0001007387 */ /* 0x0001e20000100800 */
[--C-:B------:R-:W-:Y:S01]  /*5680*/  @!P4 IMAD.IADD R7, R7, 0x1, -R2.reuse ;  /* 0x000000010707c824 */ /* 0x100fe200078e0a02 */
[----:B------:R-:W-:Y:S01]  /*5690*/  IABS R18, R9 ;  /* 0x0000000900127213 */ /* 0x000fe20000000000 */
[----:B------:R-:W-:Y:S01]  /*56a0*/  @!P3 IMAD.IADD R12, R12, 0x1, -R2 ;  /* 0x000000010c0cb824 */ /* 0x000fe200078e0a02 */
[----:B------:R-:W-:Y:S01]  /*56b0*/  ISETP.GT.U32.AND P4, PT, R2, R17, PT ;  /* 0x000000110200720c */ /* 0x000fe20003f84070 */
[----:B-1----:R-:W-:-:S02]  /*56c0*/  IMAD.MOV.U32 R5, RZ, RZ, R8 ;  /* 0x000000ffff057224 */ /* 0x002fc400078e0008 */
[----:B------:R-:W-:Y:S01]  /*56d0*/  IMAD.HI.U32 R8, R3, R18, RZ ;  /* 0x0000001203087227 */ /* 0x000fe200078e00ff */
[----:B------:R-:W-:-:S03]  /*56e0*/  ISETP.GT.U32.AND P3, PT, R2, R12, PT ;  /* 0x0000000c0200720c */ /* 0x000fc60003f64070 */
[----:B------:R-:W-:Y:S02]  /*56f0*/  VIADD R4, R6, 0x3c ;  /* 0x0000003c06047836 */ /* 0x000fe40000000000 */
[----:B0-----:R-:W-:Y:S02]  /*5700*/  IMAD.MOV.U32 R0, RZ, RZ, R11 ;  /* 0x000000ffff007224 */ /* 0x001fe400078e000b */
[----:B------:R-:W-:Y:S02]  /*5710*/  IMAD.MOV R8, RZ, RZ, -R8 ;  /* 0x000000ffff087224 */ /* 0x000fe400078e0a08 */
[----:B------:R-:W-:Y:S01]  /*5720*/  @!P1 IMAD.MOV R0, RZ, RZ, -R0 ;  /* 0x000000ffff009224 */ /* 0x000fe200078e0a00 */
[----:B------:R-:W-:Y:S01]  /*5730*/  ISETP.GE.AND P1, PT, R4, RZ, PT ;  /* 0x000000ff0400720c */ /* 0x000fe20003f26270 */
[----:B------:R-:W-:Y:S01]  /*5740*/  IMAD R18, R2, R8, R18 ;  /* 0x0000000802127224 */ /* 0x000fe200078e0212 */
[----:B------:R-:W-:Y:S01]  /*5750*/  IABS R4, R4 ;  /* 0x0000000400047213 */ /* 0x000fe20000000000 */
[----:B------:R-:W-:-:S02]  /*5760*/  @!P4 IMAD.IADD R17, R17, 0x1, -R2 ;  /* 0x000000011111c824 */ /* 0x000fc400078e0a02 */
[----:B------:R-:W-:Y:S01]  /*5770*/  @!P6 IMAD.MOV R5, RZ, RZ, -R5 ;  /* 0x000000ffff05e224 */ /* 0x000fe200078e0a05 */
[----:B------:R-:W-:Y:S01]  /*5780*/  ISETP.GE.AND P6, PT, R9, RZ, PT ;  /* 0x000000ff0900720c */ /* 0x000fe20003fc6270 */
[----:B------:R-:W-:Y:S01]  /*5790*/  @!P3 IMAD.IADD R12, R12, 0x1, -R2 ;  /* 0x000000010c0cb824 */ /* 0x000fe200078e0a02 */
[C---:B------:R-:W-:Y:S01]  /*57a0*/  ISETP.GT.U32.AND P4, PT, R2.reuse, R17, PT ;  /* 0x000000110200720c */ /* 0x040fe20003f84070 */
[----:B------:R-:W-:Y:S01]  /*57b0*/  IMAD.HI.U32 R11, R3, R4, RZ ;  /* 0x00000004030b7227 */ /* 0x000fe200078e00ff */
[----:B------:R-:W-:Y:S01]  /*57c0*/  ISETP.GT.U32.AND P3, PT, R2, R18, PT ;  /* 0x000000120200720c */ /* 0x000fe20003f64070 */
[----:B------:R-:W-:Y:S02]  /*57d0*/  STL [R1+0xc4], R5 ;  /* 0x0000c40501007387 */ /* 0x000fe40000100800 */
[----:B------:R-:W-:Y:S02]  /*57e0*/  VIADD R13, R6, 0x3a ;  /* 0x0000003a060d7836 */ /* 0x000fe40000000000 */
[----:B------:R0:W-:Y:S01]  /*57f0*/  STL [R1+0xb4], R0 ;  /* 0x0000b40001007387 */ /* 0x0001e20000100800 */
[----:B------:R-:W-:-:S02]  /*5800*/  IMAD.MOV R11, RZ, RZ, -R11 ;  /* 0x000000ffff0b7224 */ /* 0x000fc400078e0a0b */
[----:B------:R-:W-:Y:S02]  /*5810*/  VIADD R9, R6, 0x36 ;  /* 0x0000003606097836 */ /* 0x000fe40000000000 */
[----:B------:R-:W-:Y:S02]  /*5820*/  IMAD R4, R2, R11, R4 ;  /* 0x0000000b02047224 */ /* 0x000fe400078e0204 */
[--C-:B------:R-:W-:Y:S01]  /*5830*/  @!P4 IMAD.IADD R17, R17, 0x1, -R2.reuse ;  /* 0x000000011111c824 */ /* 0x100fe200078e0a02 */
[----:B------:R-:W-:Y:S01]  /*5840*/  IABS R8, R9 ;  /* 0x0000000900087213 */ /* 0x000fe20000000000 */
[----:B------:R-:W-:Y:S01]  /*5850*/  @!P3 IMAD.IADD R18, R18, 0x1, -R2 ;  /* 0x000000011212b824 */ /* 0x000fe200078e0a02 */
[----:B0-----:R-:W-:Y:S01]  /*5860*/  MOV R0, R7 ;  /* 0x0000000700007202 */ /* 0x001fe20000000f00 */
[----:B------:R-:W-:Y:S01]  /*5870*/  VIADD R7, R6, 0x38 ;  /* 0x0000003806077836 */ /* 0x000fe20000000000 */
[C---:B------:R-:W-:Y:S01]  /*5880*/  ISETP.GT.U32.AND P4, PT, R2.reuse, R4, PT ;  /* 0x000000040200720c */ /* 0x040fe20003f84070 */
[----:B------:R-:W-:Y:S01]  /*5890*/  IMAD.HI.U32 R19, R3, R8, RZ ;  /* 0x0000000803137227 */ /* 0x000fe200078e00ff */
[----:B------:R-:W-:-:S02]  /*58a0*/  ISETP.GT.U32.AND P3, PT, R2, R18, PT ;  /* 0x000000120200720c */ /* 0x000fc40003f64070 */
[----:B------:R-:W-:Y:S01]  /*58b0*/  IABS R10, R7 ;  /* 0x00000007000a7213 */ /* 0x000fe20000000000 */
[----:B------:R-:W-:Y:S01]  /*58c0*/  @!P0 IMAD.MOV R0, RZ, RZ, -R0 ;  /* 0x000000ffff008224 */ /* 0x000fe200078e0a00 */
[----:B------:R-:W-:Y:S01]  /*58d0*/  ISETP.GE.AND P0, PT, R13, RZ, PT ;  /* 0x000000ff0d00720c */ /* 0x000fe20003f06270 */
[----:B------:R-:W-:Y:S01]  /*58e0*/  IMAD.MOV R19, RZ, RZ, -R19 ;  /* 0x000000ffff137224 */ /* 0x000fe200078e0a13 */
[----:B------:R-:W-:Y:S01]  /*58f0*/  IABS R13, R13 ;  /* 0x0000000d000d7213 */ /* 0x000fe20000000000 */
[C---:B------:R-:W-:Y:S01]  /*5900*/  IMAD.HI.U32 R16, R3.reuse, R10, RZ ;  /* 0x0000000a03107227 */ /* 0x040fe200078e00ff */
[----:B------:R0:W-:Y:S03]  /*5910*/  STL [R1+0xbc], R0 ;  /* 0x0000bc0001007387 */ /* 0x0001e60000100800 */
[----:B------:R-:W-:Y:S01]  /*5920*/  IMAD.HI.U32 R21, R3, R13, RZ ;  /* 0x0000000d03157227 */ /* 0x000fe200078e00ff */
[----:B------:R-:W-:-:S03]  /*5930*/  IADD3 R16, PT, PT, -R16, RZ, RZ ;  /* 0x000000ff10107210 */ /* 0x000fc60007ffe1ff */
[----:B------:R-:W-:Y:S02]  /*5940*/  IMAD.MOV R21, RZ, RZ, -R21 ;  /* 0x000000ffff157224 */ /* 0x000fe400078e0a15 */
[C---:B------:R-:W-:Y:S01]  /*5950*/  IMAD R10, R2.reuse, R16, R10 ;  /* 0x00000010020a7224 */ /* 0x040fe200078e020a */
[----:B------:R-:W-:Y:S01]  /*5960*/  IABS R16, R20 ;  /* 0x0000001400107213 */ /* 0x000fe20000000000 */
[----:B------:R-:W-:Y:S02]  /*5970*/  IMAD R13, R2, R21, R13 ;  /* 0x00000015020d7224 */ /* 0x000fe400078e020d */
[----:B------:R-:W-:Y:S02]  /*5980*/  @!P4 IMAD.IADD R4, R4, 0x1, -R2 ;  /* 0x000000010404c824 */ /* 0x000fe400078e0a02 */
[----:B0-----:R-:W-:Y:S01]  /*5990*/  IMAD.MOV.U32 R0, RZ, RZ, R12 ;  /* 0x000000ffff007224 */ /* 0x001fe200078e000c */
[----:B------:R-:W-:Y:S01]  /*59a0*/  ISETP.GT.U32.AND P4, PT, R2, R13, PT ;  /* 0x0000000d0200720c */ /* 0x000fe20003f84070 */
[----:B------:R-:W-:Y:S01]  /*59b0*/  @!P3 IMAD.IADD R18, R18, 0x1, -R2 ;  /* 0x000000011212b824 */ /* 0x000fe200078e0a02 */
[C---:B------:R-:W-:Y:S01]  /*59c0*/  ISETP.GT.U32.AND P3, PT, R2.reuse, R10, PT ;  /* 0x0000000a0200720c */ /* 0x040fe20003f64070 */
[----:B------:R-:W-:Y:S01]  /*59d0*/  @!P5 IMAD.MOV R0, RZ, RZ, -R0 ;  /* 0x000000ffff00d224 */ /* 0x000fe200078e0a00 */
[----:B------:R-:W-:Y:S01]  /*59e0*/  ISETP.GT.U32.AND P5, PT, R2, R4, PT ;  /* 0x000000040200720c */ /* 0x000fe20003fa4070 */
[----:B------:R-:W-:-:S02]  /*59f0*/  VIADD R11, R6, 0x34 ;  /* 0x00000034060b7836 */ /* 0x000fc40000000000 */
[----:B------:R-:W-:Y:S01]  /*5a00*/  IMAD R8, R2, R19, R8 ;  /* 0x0000001302087224 */ /* 0x000fe200078e0208 */
[----:B------:R0:W-:Y:S01]  /*5a10*/  STL [R1+0x48], R0 ;  /* 0x0000480001007387 */ /* 0x0001e20000100800 */
[----:B------:R-:W-:Y:S01]  /*5a20*/  IMAD.MOV.U32 R5, RZ, RZ, R17 ;  /* 0x000000ffff057224 */ /* 0x000fe200078e0011 */
[----:B------:R-:W-:Y:S01]  /*5a30*/  IABS R15, R11 ;  /* 0x0000000b000f7213 */ /* 0x000fe20000000000 */
[----:B------:R-:W-:-:S04]  /*5a40*/  IMAD.HI.U32 R17, R3, R16, RZ ;  /* 0x0000001003117227 */ /* 0x000fc800078e00ff */
[--C-:B------:R-:W-:Y:S01]  /*5a50*/  @!P4 IMAD.IADD R13, R13, 0x1, -R2.reuse ;  /* 0x000000010d0dc824 */ /* 0x100fe200078e0a02 */
[----:B------:R-:W-:Y:S01]  /*5a60*/  ISETP.GE.AND P4, PT, R11, RZ, PT ;  /* 0x000000ff0b00720c */ /* 0x000fe20003f86270 */
[----:B------:R-:W-:Y:S01]  /*5a70*/  @!P3 IMAD.IADD R10, R10, 0x1, -R2 ;  /* 0x000000010a0ab824 */ /* 0x000fe200078e0a02 */
[----:B------:R-:W-:Y:S01]  /*5a80*/  @!P5 IADD3 R4, PT, PT, R4, -R2, RZ ;  /* 0x800000020404d210 */ /* 0x000fe20007ffe0ff */
[----:B0-----:R-:W-:Y:S01]  /*5a90*/  IMAD.MOV.U32 R0, RZ, RZ, R18 ;  /* 0x000000ffff007224 */ /* 0x001fe200078e0012 */
[----:B------:R-:W-:Y:S01]  /*5aa0*/  ISETP.GT.U32.AND P3, PT, R2, R13, PT ;  /* 0x0000000d0200720c */ /* 0x000fe20003f64070 */
[----:B------:R-:W-:Y:S01]  /*5ab0*/  IMAD.HI.U32 R12, R3, R15, RZ ;  /* 0x0000000f030c7227 */ /* 0x000fe200078e00ff */
[----:B------:R-:W-:-:S03]  /*5ac0*/  ISETP.GE.AND P5, PT, R9, RZ, PT ;  /* 0x000000ff0900720c */ /* 0x000fc60003fa6270 */
[----:B------:R-:W-:Y:S01]  /*5ad0*/  @!P6 IMAD.MOV R0, RZ, RZ, -R0 ;  /* 0x000000ffff00e224 */ /* 0x000fe200078e0a00 */
[----:B------:R-:W-:Y:S01]  /*5ae0*/  ISETP.GT.U32.AND P6, PT, R2, R8, PT ;  /* 0x000000080200720c */ /* 0x000fe20003fc4070 */
[----:B------:R-:W-:Y:S01]  /*5af0*/  @!P2 IMAD.MOV R5, RZ, RZ, -R5 ;  /* 0x000000ffff05a224 */ /* 0x000fe200078e0a05 */
[----:B------:R-:W-:Y:S01]  /*5b00*/  ISETP.GE.AND P2, PT, R7, RZ, PT ;  /* 0x000000ff0700720c */ /* 0x000fe20003f46270 */
[----:B------:R-:W-:Y:S02]  /*5b10*/  IMAD.MOV R12, RZ, RZ, -R12 ;  /* 0x000000ffff0c7224 */ /* 0x000fe400078e0a0c */
[----:B------:R-:W-:Y:S01]  /*5b20*/  IMAD.MOV R17, RZ, RZ, -R17 ;  /* 0x000000ffff117224 */ /* 0x000fe200078e0a11 */
[----:B------:R-:W-:Y:S01]  /*5b30*/  STL [R1+0x44], R5 ;  /* 0x0000440501007387 */ /* 0x000fe20000100800 */
[----:B------:R-:W-:Y:S02]  /*5b40*/  VIADD R7, R6, 0x30 ;  /* 0x0000003006077836 */ /* 0x000fe40000000000 */
[C---:B------:R-:W-:Y:S01]  /*5b50*/  IMAD R15, R2.reuse, R12, R15 ;  /* 0x0000000c020f7224 */ /* 0x040fe200078e020f */
[----:B------:R0:W-:Y:S01]  /*5b60*/  STL [R1+0x14], R0 ;  /* 0x0000140001007387 */ /* 0x0001e20000100800 */
[----:B------:R-:W-:Y:S01]  /*5b70*/  IMAD R16, R2, R17, R16 ;  /* 0x0000001102107224 */ /* 0x000fe200078e0210 */
[----:B------:R-:W-:Y:S01]  /*5b80*/  IABS R17, R7 ;  /* 0x0000000700117213 */ /* 0x000fe20000000000 */
[--C-:B------:R-:W-:Y:S01]  /*5b90*/  @!P6 IMAD.IADD R8, R8, 0x1, -R2.reuse ;  /* 0x000000010808e824 */ /* 0x100fe200078e0a02 */
[C---:B------:R-:W-:Y:S01]  /*5ba0*/  ISETP.GT.U32.AND P6, PT, R2.reuse, R10, PT ;  /* 0x0000000a0200720c */ /* 0x040fe20003fc4070 */
[----:B------:R-:W-:Y:S01]  /*5bb0*/  @!P3 IMAD.IADD R13, R13, 0x1, -R2 ;  /* 0x000000010d0db824 */ /* 0x000fe200078e0a02 */
[----:B------:R-:W-:Y:S01]  /*5bc0*/  ISETP.GT.U32.AND P3, PT, R2, R15, PT ;  /* 0x0000000f0200720c */ /* 0x000fe20003f64070 */
[----:B------:R-:W-:-:S04]  /*5bd0*/  IMAD.HI.U32 R9, R3, R17, RZ ;  /* 0x0000001103097227 */ /* 0x000fc800078e00ff */
[----:B------:R-:W-:Y:S02]  /*5be0*/  IMAD.MOV R9, RZ, RZ, -R9 ;  /* 0x000000ffff097224 */ /* 0x000fe400078e0a09 */
[----:B0-----:R-:W-:Y:S02]  /*5bf0*/  IMAD.MOV.U32 R0, RZ, RZ, R4 ;  /* 0x000000ffff007224 */ /* 0x001fe400078e0004 */
[C---:B------:R-:W-:Y:S02]  /*5c00*/  IMAD R17, R2.reuse, R9, R17 ;  /* 0x0000000902117224 */ /* 0x040fe400078e0211 */
[----:B------:R-:W-:Y:S01]  /*5c10*/  @!P1 IMAD.MOV R0, RZ, RZ, -R0 ;  /* 0x000000ffff009224 */ /* 0x000fe200078e0a00 */
[----:B------:R-:W-:Y:S01]  /*5c20*/  ISETP.GT.U32.AND P1, PT, R2, R8, PT ;  /* 0x000000080200720c */ /* 0x000fe20003f24070 */
[----:B------:R-:W-:Y:S01]  /*5c30*/  @!P3 IMAD.IADD R15, R15, 0x1, -R2 ;  /* 0x000000010f0fb824 */ /* 0x000fe200078e0a02 */
[----:B------:R-:W-:Y:S01]  /*5c40*/  @!P6 IADD3 R10, PT, PT, R10, -R2, RZ ;  /* 0x800000020a0ae210 */ /* 0x000fe20007ffe0ff */
[----:B------:R-:W-:Y:S01]  /*5c50*/  VIADD R12, R6, 0x2e ;  /* 0x0000002e060c7836 */ /* 0x000fe20000000000 */
[----:B------:R-:W-:Y:S01]  /*5c60*/  ISETP.GT.U32.AND P6, PT, R2, R16, PT ;  /* 0x000000100200720c */ /* 0x000fe20003fc4070 */
[----:B------:R-:W-:Y:S01]  /*5c70*/  VIADD R11, R6, 0x2c ;  /* 0x0000002c060b7836 */ /* 0x000fe20000000000 */
[----:B------:R-:W-:Y:S01]  /*5c80*/  ISETP.GT.U32.AND P3, PT, R2, R17, PT ;  /* 0x000000110200720c */ /* 0x000fe20003f64070 */
[----:B------:R0:W-:Y:S01]  /*5c90*/  STL [R1+0x74], R0 ;  /* 0x0000740001007387 */ /* 0x0001e20000100800 */
[----:B------:R-:W-:Y:S01]  /*5ca0*/  IABS R18, R12 ;  /* 0x0000000c00127213 */ /* 0x000fe20000000000 */
[----:B------:R-:W-:Y:S01]  /*5cb0*/  VIADD R4, R6, 0x2a ;  /* 0x0000002a06047836 */ /* 0x000fe20000000000 */
[----:B------:R-:W-:Y:S01]  /*5cc0*/  IABS R19, R11 ;  /* 0x0000000b00137213 */ /* 0x000fe20000000000 */
[----:B------:R-:W-:-:S02]  /*5cd0*/  IMAD.MOV.U32 R5, RZ, RZ, R13 ;  /* 0x000000ffff057224 */ /* 0x000fc400078e000d */
[----:B------:R-:W-:Y:S01]  /*5ce0*/  @!P1 IMAD.IADD R8, R8, 0x1, -R2 ;  /* 0x0000000108089824 */ /* 0x000fe200078e0a02 */
[----:B------:R-:W-:Y:S01]  /*5cf0*/  ISETP.GE.AND P1, PT, R20, RZ, PT ;  /* 0x000000ff1400720c */ /* 0x000fe20003f26270 */
[----:B------:R-:W-:Y:S01]  /*5d00*/  IMAD.HI.U32 R22, R3, R18, RZ ;  /* 0x0000001203167227 */ /* 0x000fe200078e00ff */
[----:B------:R-:W-:-:S03]  /*5d10*/  IABS R20, R4 ;  /* 0x0000000400147213 */ /* 0x000fc60000000000 */
[----:B0-----:R-:W-:Y:S02]  /*5d20*/  IMAD.MOV.U32 R0, RZ, RZ, R10 ;  /* 0x000000ffff007224 */ /* 0x001fe400078e000a */
[--C-:B------:R-:W-:Y:S01]  /*5d30*/  @!P6 IMAD.IADD R16, R16, 0x1, -R2.reuse ;  /* 0x000000011010e824 */ /* 0x100fe200078e0a02 */
[----:B------:R-:W-:Y:S01]  /*5d40*/  ISETP.GE.AND P6, PT, R7, RZ, PT ;  /* 0x000000ff0700720c */ /* 0x000fe20003fc6270 */
[----:B------:R-:W-:Y:S01]  /*5d50*/  @!P0 IMAD.MOV R5, RZ, RZ, -R5 ;  /* 0x000000ffff058224 */ /* 0x000fe200078e0a05 */
[----:B------:R-:W-:Y:S01]  /*5d60*/  @!P2 IADD3 R0, PT, PT, -R0, RZ, RZ ;  /* 0x000000ff0000a210 */ /* 0x000fe20007ffe1ff */
[----:B------:R-:W-:Y:S01]  /*5d70*/  @!P3 IMAD.IADD R17, R17, 0x1, -R2 ;  /* 0x000000011111b824 */ /* 0x000fe200078e0a02 */
[C---:B------:R-:W-:Y:S01]  /*5d80*/  ISETP.GT.U32.AND P0, PT, R2.reuse, R15, PT ;  /* 0x0000000f0200720c */ /* 0x040fe20003f04070 */
[----:B------:R-:W-:Y:S01]  /*5d90*/  IMAD.HI.U32 R21, R3, R19, RZ ;  /* 0x0000001303157227 */ /* 0x000fe200078e00ff */
[C---:B------:R-:W-:Y:S01]  /*5da0*/  ISETP.GT.U32.AND P3, PT, R2.reuse, R16, PT ;  /* 0x000000100200720c */ /* 0x040fe20003f64070 */
[----:B------:R-:W-:Y:S01]  /*5db0*/  STL [R1+0x10], R5 ;  /* 0x0000100501007387 */ /* 0x000fe20000100800 */
[----:B------:R-:W-:Y:S01]  /*5dc0*/  ISETP.GT.U32.AND P2, PT, R2, R17, PT ;  /* 0x000000110200720c */ /* 0x000fe20003f44070 */
[----:B------:R-:W-:-:S02]  /*5dd0*/  IMAD.MOV R22, RZ, RZ, -R22 ;  /* 0x000000ffff167224 */ /* 0x000fc400078e0a16 */
[----:B------:R-:W-:Y:S01]  /*5de0*/  IMAD.HI.U32 R7, R3, R20, RZ ;  /* 0x0000001403077227 */ /* 0x000fe200078e00ff */
[----:B------:R0:W-:Y:S03]  /*5df0*/  STL [R1+0xc], R0 ;  /* 0x00000c0001007387 */ /* 0x0001e60000100800 */
[----:B------:R-:W-:Y:S02]  /*5e00*/  IMAD.MOV R21, RZ, RZ, -R21 ;  /* 0x000000ffff157224 */ /* 0x000fe400078e0a15 */
[----:B------:R-:W-:Y:S02]  /*5e10*/  VIADD R9, R6, 0x28 ;  /* 0x0000002806097836 */ /* 0x000fe40000000000 */
[----:B------:R-:W-:Y:S02]  /*5e20*/  IMAD R18, R2, R22, R18 ;  /* 0x0000001602127224 */ /* 0x000fe400078e0212 */
[----:B------:R-:W-:-:S02]  /*5e30*/  IMAD.MOV R7, RZ, RZ, -R7 ;  /* 0x000000ffff077224 */ /* 0x000fc400078e0a07 */
[----:B0-----:R-:W-:Y:S02]  /*5e40*/  IMAD.MOV.U32 R0, RZ, RZ, R8 ;  /* 0x000000ffff007224 */ /* 0x001fe400078e0008 */
[C---:B------:R-:W-:Y:S01]  /*5e50*/  IMAD R19, R2.reuse, R21, R19 ;  /* 0x0000001502137224 */ /* 0x040fe200078e0213 */
[----:B------:R-:W-:Y:S01]  /*5e60*/  IABS R21, R9 ;  /* 0x0000000900157213 */ /* 0x000fe20000000000 */
[----:B------:R-:W-:Y:S01]  /*5e70*/  @!P5 IMAD.MOV R0, RZ, RZ, -R0 ;  /* 0x000000ffff00d224 */ /* 0x000fe200078e0a00 */
[C---:B------:R-:W-:Y:S01]  /*5e80*/  ISETP.GT.U32.AND P5, PT, R2.reuse, R18, PT ;  /* 0x000000120200720c */ /* 0x040fe20003fa4070 */
[C---:B------:R-:W-:Y:S02]  /*5e90*/  IMAD R20, R2.reuse, R7, R20 ;  /* 0x0000000702147224 */ /* 0x040fe400078e0214 */
[--C-:B------:R-:W-:Y:S01]  /*5ea0*/  @!P0 IMAD.IADD R15, R15, 0x1, -R2.reuse ;  /* 0x000000010f0f8824 */ /* 0x100fe200078e0a02 */
[----:B------:R-:W-:Y:S01]  /*5eb0*/  ISETP.GT.U32.AND P0, PT, R2, R19, PT ;  /* 0x000000130200720c */ /* 0x000fe20003f04070 */
[----:B------:R-:W-:Y:S01]  /*5ec0*/  IMAD.HI.U32 R13, R3, R21, RZ ;  /* 0x00000015030d7227 */ /* 0x000fe200078e00ff */
[----:B------:R0:W-:Y:S02]  /*5ed0*/  STL [R1+0x8], R0 ;  /* 0x0000080001007387 */ /* 0x0001e40000100800 */
[----:B------:R-:W-:Y:S01]  /*5ee0*/  @!P4 IADD3 R15, PT, PT, -R15, RZ, RZ ;  /* 0x000000ff0f0fc210 */ /* 0x000fe20007ffe1ff */
[--C-:B------:R-:W-:Y:S01]  /*5ef0*/  @!P3 IMAD.IADD R16, R16, 0x1, -R2.reuse ;  /* 0x000000011010b824 */ /* 0x100fe200078e0a02 */
[----:B------:R-:W-:Y:S01]  /*5f00*/  ISETP.GT.U32.AND P3, PT, R2, R20, PT ;  /* 0x000000140200720c */ /* 0x000fe20003f64070 */
[--C-:B------:R-:W-:Y:S01]  /*5f10*/  @!P2 IMAD.IADD R17, R17, 0x1, -R2.reuse ;  /* 0x000000011111a824 */ /* 0x100fe200078e0a02 */
[----:B------:R-:W-:Y:S01]  /*5f20*/  ISETP.GE.AND P2, PT, R12, RZ, PT ;  /* 0x000000ff0c00720c */ /* 0x000fe20003f46270 */
[----:B------:R-:W-:Y:S01]  /*5f30*/  IMAD.MOV R12, RZ, RZ, -R13 ;  /* 0x000000ffff0c7224 */ /* 0x000fe200078e0a0d */
[----:B------:R1:W-:Y:S01]  /*5f40*/  STL [R1+0x6c8], R15 ;  /* 0x0006c80f01007387 */ /* 0x0003e20000100800 */
[----:B------:R-:W-:Y:S01]  /*5f50*/  @!P5 IMAD.IADD R18, R18, 0x1, -R2 ;  /* 0x000000011212d824 */ /* 0x000fe200078e0a02 */
[----:B------:R-:W-:Y:S01]  /*5f60*/  ISETP.GE.AND P5, PT, R11, RZ, PT ;  /* 0x000000ff0b00720c */ /* 0x000fe20003fa6270 */
[----:B------:R-:W-:-:S02]  /*5f70*/  IMAD R21, R2, R12, R21 ;  /* 0x0000000c02157224 */ /* 0x000fc400078e0215 */
[----:B------:R-:W-:Y:S02]  /*5f80*/  VIADD R8, R6, 0x26 ;  /* 0x0000002606087836 */ /* 0x000fe40000000000 */
[----:B------:R-:W-:Y:S01]  /*5f90*/  @!P0 IMAD.IADD R19, R19, 0x1, -R2 ;  /* 0x0000000113138824 */ /* 0x000fe200078e0a02 */
[C---:B------:R-:W-:Y:S01]  /*5fa0*/  ISETP.GT.U32.AND P0, PT, R2.reuse, R18, PT ;  /* 0x000000120200720c */ /* 0x040fe20003f04070 */
[----:B------:R-:W-:Y:S01]  /*5fb0*/  @!P1 IMAD.MOV R16, RZ, RZ, -R16 ;  /* 0x000000ffff109224 */ /* 0x000fe200078e0a10 */
[----:B------:R-:W-:Y:S01]  /*5fc0*/  ISETP.GT.U32.AND P1, PT, R2, R21, PT ;  /* 0x000000150200720c */ /* 0x000fe20003f24070 */
[----:B------:R-:W-:Y:S01]  /*5fd0*/  @!P3 IMAD.IADD R20, R20, 0x1, -R2 ;  /* 0x000000011414b824 */ /* 0x000fe200078e0a02 */
[----:B------:R-:W-:Y:S01]  /*5fe0*/  IABS R10, R8 ;  /* 0x00000008000a7213 */ /* 0x000fe20000000000 */
[----:B------:R-:W-:Y:S01]  /*5ff0*/  VIADD R7, R6, 0x24 ;  /* 0x0000002406077836 */ /* 0x000fe20000000000 */
[C---:B------:R-:W-:Y:S01]  /*6000*/  ISETP.GT.U32.AND P3, PT, R2.reuse, R19, PT ;  /* 0x000000130200720c */ /* 0x040fe20003f64070 */
[----:B------:R-:W-:Y:S01]  /*6010*/  @!P6 IMAD.MOV R17, RZ, RZ, -R17 ;  /* 0x000000ffff11e224 */ /* 0x000fe200078e0a11 */
[----:B------:R-:W-:Y:S01]  /*6020*/  ISETP.GT.U32.AND P4, PT, R2, R20, PT ;  /* 0x000000140200720c */ /* 0x000fe20003f84070 */
[----:B------:R-:W-:Y:S01]  /*6030*/  IMAD.HI.U32 R11, R3, R10, RZ ;  /* 0x0000000a030b7227 */ /* 0x000fe200078e00ff */
[----:B------:R-:W-:Y:S01]  /*6040*/  IABS R22, R7 ;  /* 0x0000000700167213 */ /* 0x000fe20000000000 */
[----:B------:R2:W-:Y:S01]  /*6050*/  STL [R1+0x6cc], R16 ;  /* 0x0006cc1001007387 */ /* 0x0005e20000100800 */
[----:B------:R-:W-:Y:S01]  /*6060*/  ISETP.GE.AND P6, PT, R4, RZ, PT ;  /* 0x000000ff0400720c */ /* 0x000fe20003fc6270 */
[----:B------:R-:W-:-:S02]  /*6070*/  IMAD.MOV R11, RZ, RZ, -R11 ;  /* 0x000000ffff0b7224 */ /* 0x000fc400078e0a0b */
[--C-:B------:R-:W-:Y:S01]  /*6080*/  @!P0 IMAD.IADD R18, R18, 0x1, -R2.reuse ;  /* 0x0000000112128824 */ /* 0x100fe200078e0a02 */
[----:B------:R-:W-:Y:S01]  /*6090*/  ISETP.GE.AND P0, PT, R9, RZ, PT ;  /* 0x000000ff0900720c */ /* 0x000fe20003f06270 */
[----:B------:R-:W-:Y:S01]  /*60a0*/  @!P1 IMAD.IADD R21, R21, 0x1, -R2 ;  /* 0x0000000115159824 */ /* 0x000fe200078e0a02 */
[----:B------:R-:W-:Y:S01]  /*60b0*/  ISETP.GE.AND P1, PT, R7, RZ, PT ;  /* 0x000000ff0700720c */ /* 0x000fe20003f26270 */
[----:B------:R-:W-:Y:S01]  /*60c0*/  IMAD R4, R2, R11, R10 ;  /* 0x0000000b02047224 */ /* 0x000fe200078e020a */
[----:B------:R-:W-:Y:S01]  /*60d0*/  IADD3 R9, PT, PT, R6, 0x1a, RZ ;  /* 0x0000001a06097810 */ /* 0x000fe20007ffe0ff */
[----:B------:R-:W-:Y:S01]  /*60e0*/  @!P2 IMAD.MOV R18, RZ, RZ, -R18 ;  /* 0x000000ffff12a224 */ /* 0x000fe200078e0a12 */
[----:B------:R-:W-:Y:S01]  /*60f0*/  ISETP.GT.U32.AND P2, PT, R2, R21, PT ;  /* 0x000000150200720c */ /* 0x000fe20003f44070 */
[----:B------:R-:W-:Y:S01]  /*6100*/  IMAD.HI.U32 R12, R3, R22, RZ ;  /* 0x00000016030c7227 */ /* 0x000fe200078e00ff */
[----:B------:R-:W-:Y:S01]  /*6110*/  IABS R27, R9 ;  /* 0x00000009001b7213 */ /* 0x000fe20000000000 */
[----:B------:R-:W-:Y:S02]  /*6120*/  STL [R1+0x6d0], R17 ;  /* 0x0006d01101007387 */ /* 0x000fe40000100800 */
[----:B------:R-:W-:Y:S01]  /*6130*/  @!P4 IMAD.IADD R20, R20, 0x1, -R2 ;  /* 0x000000011414c824 */ /* 0x000fe200078e0a02 */
[----:B------:R-:W-:Y:S01]  /*6140*/  ISETP.GT.U32.AND P4, PT, R2, R4, PT ;  /* 0x000000040200720c */ /* 0x000fe20003f84070 */
[----:B------:R-:W-:Y:S01]  /*6150*/  IMAD.MOV R12, RZ, RZ, -R12 ;  /* 0x000000ffff0c7224 */ /* 0x000fe200078e0a0c */
[----:B------:R-:W-:Y:S01]  /*6160*/  STL [R1+0x6d4], R18 ;  /* 0x0006d41201007387 */ /* 0x000fe20000100800 */
[----:B------:R-:W-:-:S02]  /*6170*/  VIADD R7, R6, 0x22 ;  /* 0x0000002206077836 */ /* 0x000fc40000000000 */
[C---:B------:R-:W-:Y:S02]  /*6180*/  IMAD R22, R2.reuse, R12, R22 ;  /* 0x0000000c02167224 */ /* 0x040fe400078e0216 */
[----:B------:R-:W-:Y:S01]  /*6190*/  @!P2 IMAD.IADD R21, R21, 0x1, -R2 ;  /* 0x000000011515a824 */ /* 0x000fe200078e0a02 */
[----:B------:R-:W-:Y:S01]  /*61a0*/  IABS R23, R7 ;  /* 0x0000000700177213 */ /* 0x000fe20000000000 */
[----:B------:R-:W-:Y:S01]  /*61b0*/  @!P6 IMAD.MOV R20, RZ, RZ, -R20 ;  /* 0x000000ffff14e224 */ /* 0x000fe200078e0a14 */
[----:B------:R-:W-:Y:S01]  /*61c0*/  ISETP.GT.U32.AND P2, PT, R2, R22, PT ;  /* 0x000000160200720c */ /* 0x000fe20003f44070 */
[--C-:B------:R-:W-:Y:S01]  /*61d0*/  @!P3 IMAD.IADD R19, R19, 0x1, -R2.reuse ;  /* 0x000000011313b824 */ /* 0x100fe200078e0a02 */
[----:B------:R-:W-:Y:S01]  /*61e0*/  ISETP.GE.AND P3, PT, R8, RZ, PT ;  /* 0x000000ff0800720c */ /* 0x000fe20003f66270 */
[----:B------:R-:W-:Y:S01]  /*61f0*/  @!P4 IMAD.IADD R4, R4, 0x1, -R2 ;  /* 0x000000010404c824 */ /* 0x000fe200078e0a02 */
[----:B------:R-:W-:Y:S01]  /*6200*/  ISETP.GE.AND P4, PT, R24, RZ, PT ;  /* 0x000000ff1800720c */ /* 0x000fe20003f86270 */
[----:B------:R-:W-:Y:S01]  /*6210*/  IMAD.HI.U32 R8, R3, R23, RZ ;  /* 0x0000001703087227 */ /* 0x000fe200078e00ff */
[----:B------:R-:W-:-:S02]  /*6220*/  IABS R24, R24 ;  /* 0x0000001800187213 */ /* 0x000fc40000000000 */
[----:B------:R-:W-:Y:S01]  /*6230*/  ISETP.GT.U32.AND P6, PT, R2, R4, PT ;  /* 0x000000040200720c */ /* 0x000fe20003fc4070 */
[----:B------:R-:W-:Y:S01]  /*6240*/  IMAD.MOV R8, RZ, RZ, -R8 ;  /* 0x000000ffff087224 */ /* 0x000fe200078e0a08 */
[----:B------:R-:W-:Y:S01]  /*6250*/  @!P5 IADD3 R19, PT, PT, -R19, RZ, RZ ;  /* 0x000000ff1313d210 */ /* 0x000fe20007ffe1ff */
[----:B------:R-:W-:Y:S01]  /*6260*/  @!P0 IMAD.MOV R21, RZ, RZ, -R21 ;  /* 0x000000ffff158224 */ /* 0x000fe200078e0a15 */
[----:B------:R-:W-:Y:S01]  /*6270*/  ISETP.GE.AND P5, PT, R7, RZ, PT ;  /* 0x000000ff0700720c */ /* 0x000fe20003fa6270 */
[----:B------:R-:W-:Y:S01]  /*6280*/  @!P2 IMAD.IADD R22, R22, 0x1, -R2 ;  /* 0x000000011616a824 */ /* 0x000fe200078e0a02 */
[----:B------:R-:W-:Y:S01]  /*6290*/  ISETP.GE.AND P0, PT, R25, RZ, PT ;  /* 0x000000ff1900720c */ /* 0x000fe20003f06270 */
[----:B------:R-:W-:Y:S01]  /*62a0*/  IMAD.HI.U32 R7, R3, R24, RZ ;  /* 0x0000001803077227 */ /* 0x000fe200078e00ff */
[----:B------:R-:W-:Y:S01]  /*62b0*/  IABS R25, R25 ;  /* 0x0000001900197213 */ /* 0x000fe20000000000 */
[----:B------:R-:W-:Y:S01]  /*62c0*/  STL [R1+0x6d8], R19 ;  /* 0x0006d81301007387 */ /* 0x000fe20000100800 */
[----:B------:R-:W-:Y:S01]  /*62d0*/  ISETP.GT.U32.AND P2, PT, R2, R22, PT ;  /* 0x000000160200720c */ /* 0x000fe20003f44070 */
[----:B------:R-:W-:-:S02]  /*62e0*/  IMAD.MOV R7, RZ, RZ, -R7 ;  /* 0x000000ffff077224 */ /* 0x000fc400078e0a07 */
[----:B------:R-:W-:Y:S01]  /*62f0*/  @!P6 IMAD.IADD R4, R4, 0x1, -R2 ;  /* 0x000000010404e824 */ /* 0x000fe200078e0a02 */
[----:B------:R-:W-:Y:S01]  /*6300*/  ISETP.GE.AND P6, PT, R26, RZ, PT ;  /* 0x000000ff1a00720c */ /* 0x000fe20003fc6270 */
[C---:B------:R-:W-:Y:S01]  /*6310*/  IMAD R23, R2.reuse, R8, R23 ;  /* 0x0000000802177224 */ /* 0x040fe200078e0217 */
[----:B------:R-:W-:Y:S01]  /*6320*/  IABS R26, R26 ;  /* 0x0000001a001a7213 */ /* 0x000fe20000000000 */
[----:B0-----:R-:W-:Y:S01]  /*6330*/  IMAD.MOV.U32 R0, RZ, RZ, R4 ;  /* 0x000000ffff007224 */ /* 0x001fe200078e0004 */
[----:B------:R-:W-:Y:S01]  /*6340*/  STL [R1+0x6dc], R20 ;  /* 0x0006dc1401007387 */ /* 0x000fe20000100800 */
[C---:B------:R-:W-:Y:S02]  /*6350*/  IMAD R24, R2.reuse, R7, R24 ;  /* 0x0000000702187224 */ /* 0x040fe400078e0218 */
[----:B------:R-:W-:Y:S01]  /*6360*/  @!P3 IMAD.MOV R0, RZ, RZ, -R0 ;  /* 0x000000ffff00b224 */ /* 0x000fe200078e0a00 */
[----:B------:R-:W-:Y:S01]  /*6370*/  ISETP.GT.U32.AND P3, PT, R2, R23, PT ;  /* 0x000000170200720c */ /* 0x000fe20003f64070 */
[----:B------:R-:W-:Y:S01]  /*6380*/  @!P2 IMAD.IADD R22, R22, 0x1, -R2 ;  /* 0x000000011616a824 */ /* 0x000fe200078e0a02 */
[----:B------:R-:W-:Y:S01]  /*6390*/  ISETP.GT.U32.AND P2, PT, R2, R24, PT ;  /* 0x000000180200720c */ /* 0x000fe20003f44070 */
[C---:B------:R-:W-:Y:S01]  /*63a0*/  IMAD.HI.U32 R7, R3.reuse, R25, RZ ;  /* 0x0000001903077227 */ /* 0x040fe200078e00ff */
[----:B------:R-:W-:Y:S02]  /*63b0*/  STL [R1+0x6e0], R21 ;  /* 0x0006e01501007387 */ /* 0x000fe40000100800 */
[----:B------:R-:W-:Y:S01]  /*63c0*/  @!P1 IADD3 R22, PT, PT, -R22, RZ, RZ ;  /* 0x000000ff16169210 */ /* 0x000fe20007ffe1ff */
[----:B------:R-:W-:Y:S01]  /*63d0*/  IMAD.MOV R7, RZ, RZ, -R7 ;  /* 0x000000ffff077224 */ /* 0x000fe200078e0a07 */
[----:B------:R-:W-:Y:S01]  /*63e0*/  STL [R1+0x6e4], R0 ;  /* 0x0006e40001007387 */ /* 0x000fe20000100800 */
[----:B------:R-:W-:-:S03]  /*63f0*/  IMAD.HI.U32 R4, R3, R26, RZ ;  /* 0x0000001a03047227 */ /* 0x000fc600078e00ff */
[----:B------:R-:W-:Y:S01]  /*6400*/  STL [R1+0x6e8], R22 ;  /* 0x0006e81601007387 */ /* 0x000fe20000100800 */
[--C-:B------:R-:W-:Y:S02]  /*6410*/  @!P3 IMAD.IADD R23, R23, 0x1, -R2.reuse ;  /* 0x000000011717b824 */ /* 0x100fe400078e0a02 */
[----:B------:R-:W-:Y:S02]  /*6420*/  IMAD R25, R2, R7, R25 ;  /* 0x0000000702197224 */ /* 0x000fe400078e0219 */
[----:B------:R-:W-:Y:S01]  /*6430*/  @!P2 IMAD.IADD R24, R24, 0x1, -R2 ;  /* 0x000000011818a824 */ /* 0x000fe200078e0a02 */
[C---:B------:R-:W-:Y:S01]  /*6440*/  ISETP.GT.U32.AND P2, PT, R2.reuse, R23, PT ;  /* 0x000000170200720c */ /* 0x040fe20003f44070 */
[----:B------:R-:W-:Y:S01]  /*6450*/  IMAD.MOV R4, RZ, RZ, -R4 ;  /* 0x000000ffff047224 */ /* 0x000fe200078e0a04 */
[----:B------:R-:W-:Y:S01]  /*6460*/  ISETP.GT.U32.AND P3, PT, R2, R25, PT ;  /* 0x000000190200720c */ /* 0x000fe20003f64070 */
[----:B-1----:R-:W-:Y:S01]  /*6470*/  VIADD R15, R6, 0x18 ;  /* 0x00000018060f7836 */ /* 0x002fe20000000000 */
[C---:B------:R-:W-:Y:S01]  /*6480*/  ISETP.GT.U32.AND P1, PT, R2.reuse, R24, PT ;  /* 0x000000180200720c */ /* 0x040fe20003f24070 */
[----:B------:R-:W-:Y:S01]  /*6490*/  IMAD R26, R2, R4, R26 ;  /* 0x00000004021a7224 */ /* 0x000fe200078e021a */
[----:B------:R-:W-:Y:S01]  /*64a0*/  IABS R4, R14 ;  /* 0x0000000e00047213 */ /* 0x000fe20000000000 */
[----:B------:R-:W-:Y:S01]  /*64b0*/  IMAD.HI.U32 R7, R3, R27, RZ ;  /* 0x0000001b03077227 */ /* 0x000fe200078e00ff */
[----:B------:R-:W-:-:S03]  /*64c0*/  IABS R28, R15 ;  /* 0x0000000f001c7213 */ /* 0x000fc60000000000 */
[----:B------:R-:W-:Y:S02]  /*64d0*/  IMAD.MOV R7, RZ, RZ, -R7 ;  /* 0x000000ffff077224 */ /* 0x000fe400078e0a07 */
[--C-:B------:R-:W-:Y:S01]  /*64e0*/  @!P2 IMAD.IADD R23, R23, 0x1, -R2.reuse ;  /* 0x000000011717a824 */ /* 0x100fe200078e0a02 */
[C---:B------:R-:W-:Y:S01]  /*64f0*/  ISETP.GT.U32.AND P2, PT, R2.reuse, R26, PT ;  /* 0x0000001a0200720c */ /* 0x040fe20003f44070 */
[----:B------:R-:W-:Y:S02]  /*6500*/  @!P3 IMAD.IADD R25, R25, 0x1, -R2 ;  /* 0x000000011919b824 */ /* 0x000fe400078e0a02 */
[C---:B------:R-:W-:Y:S02]  /*6510*/  IMAD R27, R2.reuse, R7, R27 ;  /* 0x00000007021b7224 */ /* 0x040fe400078e021b */
[----:B------:R-:W-:Y:S01]  /*6520*/  IMAD.HI.U32 R7, R3, R28, RZ ;  /* 0x0000001c03077227 */ /* 0x000fe200078e00ff */
[----:B------:R-:W-:-:S03]  /*6530*/  ISETP.GT.U32.AND P3, PT, R2, R25, PT ;  /* 0x000000190200720c */ /* 0x000fc60003f64070 */
[----:B------:R-:W-:Y:S02]  /*6540*/  VIADD R5, R6, 0x14 ;  /* 0x0000001406057836 */ /* 0x000fe40000000000 */
[----:B------:R-:W-:Y:S02]  /*6550*/  IMAD.MOV R7, RZ, RZ, -R7 ;  /* 0x000000ffff077224 */ /* 0x000fe400078e0a07 */
[--C-:B------:R-:W-:Y:S01]  /*6560*/  @!P1 IMAD.IADD R24, R24, 0x1, -R2.reuse ;  /* 0x0000000118189824 */ /* 0x100fe200078e0a02 */
[----:B------:R-:W-:Y:S01]  /*6570*/  IABS R13, R5 ;  /* 0x00000005000d7213 */ /* 0x000fe20000000000 */
[----:B------:R-:W-:Y:S01]  /*6580*/  @!P2 IMAD.IADD R26, R26, 0x1, -R2 ;  /* 0x000000011a1aa824 */ /* 0x000fe200078e0a02 */
[----:B------:R-:W-:Y:S01]  /*6590*/  ISETP.GE.AND P1, PT, R9, RZ, PT ;  /* 0x000000ff0900720c */ /* 0x000fe20003f26270 */
[C---:B------:R-:W-:Y:S02]  /*65a0*/  IMAD R28, R2.reuse, R7, R28 ;  /* 0x00000007021c7224 */ /* 0x040fe400078e021c */
[----:B------:R-:W-:Y:S01]  /*65b0*/  @!P5 IMAD.MOV R23, RZ, RZ, -R23 ;  /* 0x000000ffff17d224 */ /* 0x000fe200078e0a17 */
[C---:B------:R-:W-:Y:S01]  /*65c0*/  ISETP.GT.U32.AND P5, PT, R2.reuse, R27, PT ;  /* 0x0000001b0200720c */ /* 0x040fe20003fa4070 */
[----:B------:R-:W-:Y:S01]  /*65d0*/  @!P4 IMAD.MOV R24, RZ, RZ, -R24 ;  /* 0x000000ffff18c224 */ /* 0x000fe200078e0a18 */
[C---:B------:R-:W-:Y:S01]  /*65e0*/  ISETP.GT.U32.AND P4, PT, R2.reuse, R26, PT ;  /* 0x0000001a0200720c */ /* 0x040fe20003f84070 */
[----:B------:R-:W-:Y:S01]  /*65f0*/  @!P3 IMAD.IADD R25, R25, 0x1, -R2 ;  /* 0x000000011919b824 */ /* 0x000fe200078e0a02 */
[----:B------:R-:W-:Y:S01]  /*6600*/  ISETP.GT.U32.AND P3, PT, R2, R28, PT ;  /* 0x0000001c0200720c */ /* 0x000fe20003f64070 */
[----:B------:R-:W-:Y:S01]  /*6610*/  IMAD.HI.U32 R8, R3, R13, RZ ;  /* 0x0000000d03087227 */ /* 0x000fe200078e00ff */
[----:B------:R0:W-:Y:S03]  /*6620*/  STL [R1+0x6ec], R23 ;  /* 0x0006ec1701007387 */ /* 0x0001e60000100800 */
[----:B------:R-:W-:Y:S01]  /*6630*/  IMAD.MOV R7, RZ, RZ, -R8 ;  /* 0x000000ffff077224 */ /* 0x000fe200078e0a08 */
[----:B------:R-:W-:Y:S01]  /*6640*/  STL [R1+0x6f0], R24 ;  /* 0x0006f01801007387 */ /* 0x000fe20000100800 */
[----:B--2---:R-:W-:-:S02]  /*6650*/  VIADD R16, R6, 0x6 ;  /* 0x0000000606107836 */ /* 0x004fc40000000000 */
[----:B------:R-:W-:Y:S01]  /*6660*/  IMAD R13, R2, R7, R13 ;  /* 0x00000007020d7224 */ /* 0x000fe200078e020d */
[----:B------:R-:W-:Y:S01]  /*6670*/  @!P5 IADD3 R27, PT, PT, R27, -R2, RZ ;  /* 0x800000021b1bd210 */ /* 0x000fe20007ffe0ff */
[--C-:B------:R-:W-:Y:S02]  /*6680*/  @!P4 IMAD.IADD R26, R26, 0x1, -R2.reuse ;  /* 0x000000011a1ac824 */ /* 0x100fe400078e0a02 */
[----:B------:R-:W-:Y:S01]  /*6690*/  @!P3 IMAD.IADD R28, R28, 0x1, -R2 ;  /* 0x000000011c1cb824 */ /* 0x000fe200078e0a02 */
[----:B------:R-:W-:Y:S01]  /*66a0*/  ISETP.GT.U32.AND P4, PT, R2, R13, PT ;  /* 0x0000000d0200720c */ /* 0x000fe20003f84070 */
[----:B0-----:R-:W-:Y:S01]  /*66b0*/  VIADD R23, R6, 0x12 ;  /* 0x0000001206177836 */ /* 0x001fe20000000000 */
[----:B------:R-:W-:Y:S01]  /*66c0*/  ISETP.GT.U32.AND P5, PT, R2, R27, PT ;  /* 0x0000001b0200720c */ /* 0x000fe20003fa4070 */
[----:B------:R-:W-:Y:S01]  /*66d0*/  VIADD R21, R6, 0x10 ;  /* 0x0000001006157836 */ /* 0x000fe20000000000 */
[----:B------:R-:W-:Y:S01]  /*66e0*/  ISETP.GT.U32.AND P3, PT, R2, R28, PT ;  /* 0x0000001c0200720c */ /* 0x000fe20003f64070 */
[C---:B------:R-:W-:Y:S01]  /*66f0*/  VIADD R20, R6.reuse, 0xe ;  /* 0x0000000e06147836 */ /* 0x040fe20000000000 */
[----:B------:R-:W-:Y:S01]  /*6700*/  IABS R12, R23 ;  /* 0x00000017000c7213 */ /* 0x000fe20000000000 */
[----:B------:R0:W-:Y:S01]  /*6710*/  STL [R1+0x760], R23 ;  /* 0x0007601701007387 */ /* 0x0001e20000100800 */
[C---:B------:R-:W-:Y:S01]  /*6720*/  VIADD R19, R6.reuse, 0xc ;  /* 0x0000000c06137836 */ /* 0x040fe20000000000 */
[----:B------:R-:W-:Y:S01]  /*6730*/  IABS R11, R21 ;  /* 0x00000015000b7213 */ /* 0x000fe20000000000 */
[C---:B------:R-:W-:Y:S01]  /*6740*/  VIADD R18, R6.reuse, 0xa ;  /* 0x0000000a06127836 */ /* 0x040fe20000000000 */
[----:B------:R-:W-:Y:S01]  /*6750*/  IABS R10, R20 ;  /* 0x00000014000a7213 */ /* 0x000fe20000000000 */
[----:B------:R-:W-:Y:S01]  /*6760*/  VIADD R17, R6, 0x8 ;  /* 0x0000000806117836 */ /* 0x000fe20000000000 */
[----:B------:R-:W-:Y:S01]  /*6770*/  @!P4 IADD3 R13, PT, PT, R13, -R2, RZ ;  /* 0x800000020d0dc210 */ /* 0x000fe20007ffe0ff */
[----:B------:R-:W-:Y:S01]  /*6780*/  IMAD.HI.U32 R29, R3, R4, RZ ;  /* 0x00000004031d7227 */ /* 0x000fe200078e00ff */
[----:B------:R-:W-:-:S02]  /*6790*/  ISETP.GE.AND P4, PT, R5, RZ, PT ;  /* 0x000000ff0500720c */ /* 0x000fc40003f86270 */
[----:B------:R-:W-:Y:S01]  /*67a0*/  IABS R5, R16 ;  /* 0x0000001000057213 */ /* 0x000fe20000000000 */
[--C-:B------:R-:W-:Y:S01]  /*67b0*/  @!P5 IMAD.IADD R27, R27, 0x1, -R2.reuse ;  /* 0x000000011b1bd824 */ /* 0x100fe200078e0a02 */
[----:B------:R-:W-:Y:S01]  /*67c0*/  ISETP.GE.AND P5, PT, R15, RZ, PT ;  /* 0x000000ff0f00720c */ /* 0x000fe20003fa6270 */
[----:B------:R-:W-:Y:S01]  /*67d0*/  VIADD R15, R6, 0x4 ;  /* 0x00000004060f7836 */ /* 0x000fe20000000000 */
[----:B------:R-:W-:Y:S01]  /*67e0*/  IABS R9, R19 ;  /* 0x0000001300097213 */ /* 0x000fe20000000000 */
[----:B------:R-:W-:Y:S01]  /*67f0*/  @!P3 IMAD.IADD R28, R28, 0x1, -R2 ;  /* 0x000000011c1cb824 */ /* 0x000fe200078e0a02 */
[----:B------:R-:W-:Y:S01]  /*6800*/  ISETP.GE.AND P3, PT, R14, RZ, PT ;  /* 0x000000ff0e00720c */ /* 0x000fe20003f66270 */
[----:B------:R-:W-:Y:S01]  /*6810*/  IMAD.MOV.U32 R14, RZ, RZ, R5 ;  /* 0x000000ffff0e7224 */ /* 0x000fe200078e0005 */
[----:B------:R-:W-:Y:S01]  /*6820*/  IABS R0, R15 ;  /* 0x0000000f00007213 */ /* 0x000fe20000000000 */
[----:B------:R-:W-:Y:S02]  /*6830*/  IMAD.MOV R29, RZ, RZ, -R29 ;  /* 0x000000ffff1d7224 */ /* 0x000fe400078e0a1d */
[----:B0-----:R-:W-:-:S04]  /*6840*/  IMAD.HI.U32 R23, R3, R14, RZ ;  /* 0x0000000e03177227 */ /* 0x001fc800078e00ff */
[----:B------:R-:W-:Y:S02]  /*6850*/  IMAD.MOV.U32 R5, RZ, RZ, R0 ;  /* 0x000000ffff057224 */ /* 0x000fe400078e0000 */
[----:B------:R-:W-:Y:S02]  /*6860*/  VIADD R0, R6, 0x2 ;  /* 0x0000000206007836 */ /* 0x000fe40000000000 */
[----:B------:R-:W-:Y:S02]  /*6870*/  IMAD.MOV R6, RZ, RZ, -R23 ;  /* 0x000000ffff067224 */ /* 0x000fe400078e0a17 */
[----:B------:R-:W2:Y:S01]  /*6880*/  LDL.LU R23, [R1+0x760] ;  /* 0x0007600001177983 */ /* 0x000ea20000300800 */
[----:B------:R-:W-:Y:S02]  /*6890*/  IMAD R29, R2, R29, R4 ;  /* 0x0000001d021d7224 */ /* 0x000fe400078e0204 */
[----:B------:R-:W-:-:S03]  /*68a0*/  IMAD.HI.U32 R4, R3, R12, RZ ;  /* 0x0000000c03047227 */ /* 0x000fc600078e00ff */
[----:B------:R-:W-:Y:S01]  /*68b0*/  ISETP.GT.U32.AND P2, PT, R2, R29, PT ;  /* 0x0000001d0200720c */ /* 0x000fe20003f44070 */
[----:B------:R-:W-:Y:S02]  /*68c0*/  IMAD.MOV R4, RZ, RZ, -R4 ;  /* 0x000000ffff047224 */ /* 0x000fe400078e0a04 */
[----:B------:R-:W-:-:S04]  /*68d0*/  IMAD.HI.U32 R7, R3, R11, RZ ;  /* 0x0000000b03077227 */ /* 0x000fc800078e00ff */
[----:B------:R-:W-:Y:S02]  /*68e0*/  IMAD R12, R2, R4, R12 ;  /* 0x00000004020c7224 */ /* 0x000fe400078e020c */
[----:B------:R-:W-:Y:S02]  /*68f0*/  IMAD.MOV R4, RZ, RZ, -R7 ;  /* 0x000000ffff047224 */ /* 0x000fe400078e0a07 */
[----:B------:R-:W-:-:S04]  /*6900*/  IMAD.HI.U32 R8, R3, R10, RZ ;  /* 0x0000000a03087227 */ /* 0x000fc800078e00ff */
[----:B------:R-:W-:Y:S02]  /*6910*/  @!P2 IMAD.IADD R29, R29, 0x1, -R2 ;  /* 0x000000011d1da824 */ /* 0x000fe400078e0a02 */
[C---:B------:R-:W-:Y:S02]  /*6920*/  IMAD R11, R2.reuse, R4, R11 ;  /* 0x00000004020b7224 */ /* 0x040fe400078e020b */
[----:B------:R-:W-:Y:S01]  /*6930*/  IMAD.HI.U32 R4, R3, R9, RZ ;  /* 0x0000000903047227 */ /* 0x000fe200078e00ff */
[----:B------:R-:W-:-:S03]  /*6940*/  ISETP.GT.U32.AND P2, PT, R2, R29, PT ;  /* 0x0000001d0200720c */ /* 0x000fc60003f44070 */
[----:B------:R-:W-:Y:S01]  /*6950*/  IMAD.MOV R7, RZ, RZ, -R8 ;  /* 0x000000ffff077224 */ /* 0x000fe200078e0a08 */
[----:B------:R-:W-:Y:S01]  /*6960*/  IABS R8, R18 ;  /* 0x0000001200087213 */ /* 0x000fe20000000000 */
[----:B------:R-:W-:Y:S02]  /*6970*/  IMAD.MOV R4, RZ, RZ, -R4 ;  /* 0x000000ffff047224 */ /* 0x000fe400078e0a04 */
[C---:B------:R-:W-:Y:S01]  /*6980*/  IMAD R10, R2.reuse, R7, R10 ;  /* 0x00000007020a7224 */ /* 0x040fe200078e020a */
[----:B------:R-:W-:Y:S01]  /*6990*/  IABS R7, R17 ;  /* 0x0000001100077213 */ /* 0x000fe20000000000 */
[----:B------:R-:W-:Y:S02]  /*69a0*/  IMAD R9, R2, R4, R9 ;  /* 0x0000000402097224 */ /* 0x000fe400078e0209 */
[----:B------:R-:W-:-:S04]  /*69b0*/  IMAD.HI.U32 R4, R3, R8, RZ ;  /* 0x0000000803047227 */ /* 0x000fc800078e00ff */
[----:B------:R-:W-:Y:S01]  /*69c0*/  @!P2 IMAD.IADD R29, R29, 0x1, -R2 ;  /* 0x000000011d1da824 */ /* 0x000fe200078e0a02 */
[----:B------:R-:W-:Y:S01]  /*69d0*/  ISETP.GT.U32.AND P2, PT, R2, R12, PT ;  /* 0x0000000c0200720c */ /* 0x000fe20003f44070 */
[----:B------:R-:W-:Y:S02]  /*69e0*/  IMAD.MOV R22, RZ, RZ, -R4 ;  /* 0x000000ffff167224 */ /* 0x000fe400078e0a04 */
[----:B------:R-:W-:-:S04]  /*69f0*/  IMAD.HI.U32 R4, R3, R7, RZ ;  /* 0x0000000703047227 */ /* 0x000fc800078e00ff */
[----:B------:R-:W-:Y:S01]  /*6a00*/  @!P6 IMAD.MOV R26, RZ, RZ, -R26 ;  /* 0x000000ffff1ae224 */ /* 0x000fe200078e0a1a */
[----:B------:R-:W-:Y:S01]  /*6a10*/  IADD3 R4, PT, PT, -R4, RZ, RZ ;  /* 0x000000ff04047210 */ /* 0x000fe20007ffe1ff */
[----:B------:R-:W-:-:S04]  /*6a20*/  IMAD.HI.U32 R24, R3, R5, RZ ;  /* 0x0000000503187227 */ /* 0x000fc800078e00ff */
[----:B------:R-:W-:Y:S01]  /*6a30*/  @!P2 IMAD.IADD R12, R12, 0x1, -R2 ;  /* 0x000000010c0ca824 */ /* 0x000fe200078e0a02 */
[C---:B------:R-:W-:Y:S01]  /*6a40*/  ISETP.GT.U32.AND P2, PT, R2.reuse, R11, PT ;  /* 0x0000000b0200720c */ /* 0x040fe20003f44070 */
[----:B------:R-:W-:Y:S01]  /*6a50*/  @!P5 IMAD.MOV R28, RZ, RZ, -R28 ;  /* 0x000000ffff1cd224 */ /* 0x000fe200078e0a1c */
[----:B------:R-:W-:-:S11]  /*6a60*/  ISETP.GT.U32.AND P5, PT, R2, R9, PT ;  /* 0x000000090200720c */ /* 0x000fd60003fa4070 */
[----:B------:R-:W-:Y:S01]  /*6a70*/  @!P2 IMAD.IADD R11, R11, 0x1, -R2 ;  /* 0x000000010b0ba824 */ /* 0x000fe200078e0a02 */
[----:B------:R-:W-:-:S04]  /*6a80*/  ISETP.GT.U32.AND P2, PT, R2, R10, PT ;  /* 0x0000000a0200720c */ /* 0x000fc80003f44070 */
[C---:B------:R-:W-:Y:S01]  /*6a90*/  ISETP.GT.U32.AND P6, PT, R2.reuse, R11, PT ;  /* 0x0000000b0200720c */ /* 0x040fe20003fc4070 */
[----:B------:R-:W-:Y:S02]  /*6aa0*/  IMAD.MOV R24, RZ, RZ, -R24 ;  /* 0x000000ffff187224 */ /* 0x000fe400078e0a18 */
[C---:B------:R-:W-:Y:S02]  /*6ab0*/  IMAD R7, R2.reuse, R4, R7 ;  /* 0x0000000402077224 */ /* 0x040fe400078e0207 */
[C---:B------:R-:W-:Y:S02]  /*6ac0*/  IMAD R8, R2.reuse, R22, R8 ;  /* 0x0000001602087224 */ /* 0x040fe400078e0208 */
[----:B------:R-:W-:Y:S02]  /*6ad0*/  IMAD R4, R2, R24, R5 ;  /* 0x0000001802047224 */ /* 0x000fe400078e0205 */
[----:B------:R-:W-:Y:S02]  /*6ae0*/  @!P2 IMAD.IADD R10, R10, 0x1, -R2 ;  /* 0x000000010a0aa824 */ /* 0x000fe400078e0a02 */
[----:B------:R-:W-:-:S02]  /*6af0*/  @!P1 IMAD.MOV R27, RZ, RZ, -R27 ;  /* 0x000000ffff1b9224 */ /* 0x000fc400078e0a1b */
[----:B------:R-:W-:Y:S01]  /*6b00*/  @!P3 IMAD.MOV R29, RZ, RZ, -R29 ;  /* 0x000000ffff1db224 */ /* 0x000fe200078e0a1d */
[C---:B------:R-:W-:Y:S02]  /*6b10*/  ISETP.GT.U32.AND P1, PT, R2.reuse, R10, PT ;  /* 0x0000000a0200720c */ /* 0x040fe40003f24070 */
[----:B------:R-:W-:Y:S02]  /*6b20*/  @!P6 IADD3 R11, PT, PT, R11, -R2, RZ ;  /* 0x800000020b0be210 */ /* 0x000fe40007ffe0ff */
[C---:B------:R-:W-:Y:S02]  /*6b30*/  ISETP.GT.U32.AND P3, PT, R2.reuse, R8, PT ;  /* 0x000000080200720c */ /* 0x040fe40003f64070 */
[C---:B------:R-:W-:Y:S01]  /*6b40*/  ISETP.GT.U32.AND P6, PT, R2.reuse, R4, PT ;  /* 0x000000040200720c */ /* 0x040fe20003fc4070 */
[----:B------:R-:W-:Y:S01]  /*6b50*/  @!P5 IMAD.IADD R9, R9, 0x1, -R2 ;  /* 0x000000010909d824 */ /* 0x000fe200078e0a02 */
[----:B------:R-:W-:Y:S01]  /*6b60*/  ISETP.GE.AND P5, PT, R21, RZ, PT ;  /* 0x000000ff1500720c */ /* 0x000fe20003fa6270 */
[----:B------:R-:W-:Y:S01]  /*6b70*/  @!P0 IMAD.MOV R25, RZ, RZ, -R25 ;  /* 0x000000ffff198224 */ /* 0x000fe200078e0a19 */
[----:B------:R-:W-:-:S02]  /*6b80*/  ISETP.GT.U32.AND P0, PT, R2, R13, PT ;  /* 0x0000000d0200720c */ /* 0x000fc40003f04070 */
[----:B------:R-:W-:Y:S01]  /*6b90*/  ISETP.GT.U32.AND P2, PT, R2, R12, PT ;  /* 0x0000000c0200720c */ /* 0x000fe20003f44070 */
[----:B------:R-:W-:-:S04]  /*6ba0*/  @!P1 IMAD.IADD R10, R10, 0x1, -R2 ;  /* 0x000000010a0a9824 */ /* 0x000fc800078e0a02 */
[--C-:B------:R-:W-:Y:S01]  /*6bb0*/  @!P3 IMAD.IADD R8, R8, 0x1, -R2.reuse ;  /* 0x000000010808b824 */ /* 0x100fe200078e0a02 */
[----:B------:R-:W-:Y:S01]  /*6bc0*/  ISETP.GE.AND P3, PT, R20, RZ, PT ;  /* 0x000000ff1400720c */ /* 0x000fe20003f66270 */
[----:B------:R-:W-:Y:S02]  /*6bd0*/  @!P6 IMAD.IADD R4, R4, 0x1, -R2 ;  /* 0x000000010404e824 */ /* 0x000fe400078e0a02 */
[----:B------:R-:W-:Y:S02]  /*6be0*/  @!P5 IMAD.MOV R11, RZ, RZ, -R11 ;  /* 0x000000ffff0bd224 */ /* 0x000fe400078e0a0b */
[C---:B------:R-:W-:Y:S01]  /*6bf0*/  IMAD R6, R2.reuse, R6, R14 ;  /* 0x0000000602067224 */ /* 0x040fe200078e020e */
[----:B------:R-:W-:Y:S01]  /*6c00*/  ISETP.GT.U32.AND P5, PT, R2, R4, PT ;  /* 0x000000040200720c */ /* 0x000fe20003fa4070 */
[--C-:B------:R-:W-:Y:S01]  /*6c10*/  @!P0 IMAD.IADD R13, R13, 0x1, -R2.reuse ;  /* 0x000000010d0d8824 */ /* 0x100fe200078e0a02 */
[----:B------:R-:W4:Y:S01]  /*6c20*/  LDL.LU R14, [R1+0x75c] ;  /* 0x00075c00010e7983 */ /* 0x000f220000300800 */
[----:B------:R-:W-:Y:S01]  /*6c30*/  @!P2 IMAD.IADD R12, R12, 0x1, -R2 ;  /* 0x000000010c0ca824 */ /* 0x000fe200078e0a02 */
[C---:B------:R-:W-:Y:S01]  /*6c40*/  ISETP.GT.U32.AND P2, PT, R2.reuse, R6, PT ;  /* 0x000000060200720c */ /* 0x040fe20003f44070 */
[----:B------:R-:W-:Y:S01]  /*6c50*/  @!P4 IMAD.MOV R13, RZ, RZ, -R13 ;  /* 0x000000ffff0dc224 */ /* 0x000fe200078e0a0d */
[----:B------:R-:W3:Y:S01]  /*6c60*/  LDL.LU R5, [R1+0x758] ;  /* 0x0007580001057983 */ /* 0x000ee20000300800 */
[----:B------:R-:W-:-:S03]  /*6c70*/  ISETP.GT.U32.AND P4, PT, R2, R9, PT ;  /* 0x000000090200720c */ /* 0x000fc60003f84070 */
[----:B------:R-:W-:Y:S01]  /*6c80*/  STL [R1+0x6f4], R25 ;  /* 0x0006f41901007387 */ /* 0x000fe20000100800 */
[----:B------:R-:W-:-:S03]  /*6c90*/  @!P3 IMAD.MOV R10, RZ, RZ, -R10 ;  /* 0x000000ffff0ab224 */ /* 0x000fc600078e0a0a */
[----:B------:R-:W-:Y:S04]  /*6ca0*/  STL [R1+0x6f8], R26 ;  /* 0x0006f81a01007387 */ /* 0x000fe80000100800 */
[----:B------:R-:W-:Y:S04]  /*6cb0*/  STL [R1+0x6fc], R27 ;  /* 0x0006fc1b01007387 */ /* 0x000fe80000100800 */
[----:B------:R-:W-:Y:S01]  /*6cc0*/  STL [R1+0x700], R28 ;  /* 0x0007001c01007387 */ /* 0x000fe20000100800 */
[----:B------:R-:W-:-:S03]  /*6cd0*/  @!P5 IMAD.IADD R4, R4, 0x1, -R2 ;  /* 0x000000010404d824 */ /* 0x000fc600078e0a02 */
[----:B------:R-:W-:Y:S01]  /*6ce0*/  STL [R1+0x704], R29 ;  /* 0x0007041d01007387 */ /* 0x000fe20000100800 */
[----:B------:R-:W-:-:S03]  /*6cf0*/  IABS R22, R0 ;  /* 0x0000000000167213 */ /* 0x000fc60000000000 */
[----:B------:R-:W-:Y:S01]  /*6d00*/  STL [R1+0x708], R13 ;  /* 0x0007080d01007387 */ /* 0x000fe20000100800 */
[----:B------:R-:W-:Y:S01]  /*6d10*/  ISETP.GE.AND P5, PT, R0, RZ, PT ;  /* 0x000000ff0000720c */ /* 0x000fe20003fa6270 */
[----:B------:R-:W-:Y:S01]  /*6d20*/  @!P2 IMAD.IADD R6, R6, 0x1, -R2 ;  /* 0x000000010606a824 */ /* 0x000fe200078e0a02 */
[----:B------:R-:W-:Y:S02]  /*6d30*/  ISETP.GE.AND P2, PT, R19, RZ, PT ;  /* 0x000000ff1300720c */ /* 0x000fe40003f46270 */
[----:B------:R-:W-:Y:S02]  /*6d40*/  @!P4 IADD3 R9, PT, PT, R9, -R2, RZ ;  /* 0x800000020909c210 */ /* 0x000fe40007ffe0ff */
[----:B------:R-:W-:Y:S02]  /*6d50*/  ISETP.GE.AND P4, PT, R18, RZ, PT ;  /* 0x000000ff1200720c */ /* 0x000fe40003f86270 */
[----:B--2---:R-:W-:-:S13]  /*6d60*/  ISETP.GE.AND P1, PT, R23, RZ, PT ;  /* 0x000000ff1700720c */ /* 0x004fda0003f26270 */
[----:B------:R-:W-:Y:S01]  /*6d70*/  @!P1 IMAD.MOV R12, RZ, RZ, -R12 ;  /* 0x000000ffff0c9224 */ /* 0x000fe200078e0a0c */
[----:B------:R-:W-:-:S04]  /*6d80*/  ISETP.GT.U32.AND P1, PT, R2, R8, PT ;  /* 0x000000080200720c */ /* 0x000fc80003f24070 */
[----:B------:R-:W-:Y:S04]  /*6d90*/  STL [R1+0x70c], R12 ;  /* 0x00070c0c01007387 */ /* 0x000fe80000100800 */
[----:B------:R-:W-:Y:S04]  /*6da0*/  STL [R1+0x710], R11 ;  /* 0x0007100b01007387 */ /* 0x000fe80000100800 */
[----:B------:R0:W-:Y:S04]  /*6db0*/  STL [R1+0x714], R10 ;  /* 0x0007140a01007387 */ /* 0x0001e80000100800 */
[----:B------:R-:W2:Y:S04]  /*6dc0*/  LDL.LU R0, [R1+0x30] ;  /* 0x0000300001007983 */ /* 0x000ea80000300800 */
[----:B------:R-:W2:Y:S01]  /*6dd0*/  LDL.LU R21, [R1+0x20] ;  /* 0x0000200001157983 */ /* 0x000ea20000300800 */
[----:B------:R-:W-:Y:S01]  /*6de0*/  @!P1 IMAD.IADD R8, R8, 0x1, -R2 ;  /* 0x0000000108089824 */ /* 0x000fe200078e0a02 */
[----:B------:R-:W-:Y:S01]  /*6df0*/  ISETP.GT.U32.AND P0, PT, R2, R7, PT ;  /* 0x000000070200720c */ /* 0x000fe20003f04070 */
[----:B------:R-:W-:Y:S01]  /*6e00*/  IMAD.HI.U32 R3, R3, R22, RZ ;  /* 0x0000001603037227 */ /* 0x000fe200078e00ff */
[----:B------:R-:W2:Y:S01]  /*6e10*/  LDL.LU R20, [R1+0x1c] ;  /* 0x00001c0001147983 */ /* 0x000ea20000300800 */
[----:B------:R-:W-:Y:S01]  /*6e20*/  ISETP.GE.AND P1, PT, R17, RZ, PT ;  /* 0x000000ff1100720c */ /* 0x000fe20003f26270 */
[----:B0-----:R-:W0:Y:S02]  /*6e30*/  LDC.64 R10, c[0x0][0x380] ;  /* 0x0000e000ff0a7b82 */ /* 0x001e240000000a00 */
[----:B------:R-:W2:Y:S04]  /*6e40*/  LDL.LU R19, [R1+0x18] ;  /* 0x0000180001137983 */ /* 0x000ea80000300800 */
[----:B------:R-:W2:Y:S04]  /*6e50*/  LDL.LU R18, [R1+0xa4] ;  /* 0x0000a40001127983 */ /* 0x000ea80000300800 */
[----:B------:R-:W2:Y:S01]  /*6e60*/  LDL.LU R17, [R1+0xa8] ;  /* 0x0000a80001117983 */ /* 0x000ea20000300800 */
[----:B------:R-:W-:-:S04]  /*6e70*/  IMAD.MOV R3, RZ, RZ, -R3 ;  /* 0x000000ffff037224 */ /* 0x000fc800078e0a03 */
[----:B------:R-:W-:Y:S02]  /*6e80*/  IMAD R3, R2, R3, R22 ;  /* 0x0000000302037224 */ /* 0x000fe400078e0216 */
[----:B------:R-:W-:-:S03]  /*6e90*/  @!P0 IMAD.IADD R7, R7, 0x1, -R2 ;  /* 0x0000000107078824 */ /* 0x000fc600078e0a02 */
[C---:B------:R-:W-:Y:S02]  /*6ea0*/  ISETP.GT.U32.AND P0, PT, R2.reuse, R3, PT ;  /* 0x000000030200720c */ /* 0x040fe40003f04070 */
[----:B------:R-:W-:-:S11]  /*6eb0*/  ISETP.GT.U32.AND P6, PT, R2, R7, PT ;  /* 0x000000070200720c */ /* 0x000fd60003fc4070 */
[--C-:B------:R-:W-:Y:S01]  /*6ec0*/  @!P0 IMAD.IADD R3, R3, 0x1, -R2.reuse ;  /* 0x0000000103038824 */ /* 0x100fe200078e0a02 */
[----:B------:R-:W-:Y:S01]  /*6ed0*/  ISETP.GT.U32.AND P0, PT, R2, R6, PT ;  /* 0x000000060200720c */ /* 0x000fe20003f04070 */
[--C-:B------:R-:W-:Y:S01]  /*6ee0*/  @!P6 IMAD.IADD R7, R7, 0x1, -R2.reuse ;  /* 0x000000010707e824 */ /* 0x100fe200078e0a02 */
[----:B------:R-:W-:Y:S02]  /*6ef0*/  ISETP.GE.AND P6, PT, R16, RZ, PT ;  /* 0x000000ff1000720c */ /* 0x000fe40003fc6270 */
[----:B------:R-:W-:Y:S01]  /*6f00*/  ISETP.GT.U32.AND P3, PT, R2, R3, PT ;  /* 0x000000030200720c */ /* 0x000fe20003f64070 */
[----:B------:R-:W-:Y:S01]  /*6f10*/  @!P2 IMAD.MOV R9, RZ, RZ, -R9 ;  /* 0x000000ffff09a224 */ /* 0x000fe200078e0a09 */
[----:B------:R-:W2:Y:S07]  /*6f20*/  LDL.LU R16, [R1+0xac] ;  /* 0x0000ac0001107983 */ /* 0x000eae0000300800 */
[----:B------:R-:W-:Y:S01]  /*6f30*/  @!P0 IMAD.IADD R6, R6, 0x1, -R2 ;  /* 0x0000000106068824 */ /* 0x000fe200078e0a02 */
[----:B------:R-:W-:Y:S01]  /*6f40*/  ISETP.GE.AND P0, PT, R15, RZ, PT ;  /* 0x000000ff0f00720c */ /* 0x000fe20003f06270 */
[----:B------:R-:W-:Y:S01]  /*6f50*/  @!P4 IMAD.MOV R8, RZ, RZ, -R8 ;  /* 0x000000ffff08c224 */ /* 0x000fe200078e0a08 */
[----:B------:R-:W2:Y:S01]  /*6f60*/  LDL.LU R15, [R1+0xb0] ;  /* 0x0000b000010f7983 */ /* 0x000ea20000300800 */
[----:B------:R-:W-:-:S02]  /*6f70*/  @!P3 IMAD.IADD R3, R3, 0x1, -R2 ;  /* 0x000000010303b824 */ /* 0x000fc400078e0a02 */
[----:B------:R-:W-:Y:S01]  /*6f80*/  @!P1 IMAD.MOV R7, RZ, RZ, -R7 ;  /* 0x000000ffff079224 */ /* 0x000fe200078e0a07 */
[----:B0-----:R-:W-:Y:S01]  /*6f90*/  STL.64 [R1], R10 ;  /* 0x0000000a01007387 */ /* 0x001fe20000100a00 */
[----:B------:R-:W-:Y:S02]  /*6fa0*/  @!P6 IMAD.MOV R6, RZ, RZ, -R6 ;  /* 0x000000ffff06e224 */ /* 0x000fe400078e0a06 */
[----:B------:R-:W-:Y:S01]  /*6fb0*/  @!P5 IMAD.MOV R3, RZ, RZ, -R3 ;  /* 0x000000ffff03d224 */ /* 0x000fe200078e0a03 */
[----:B------:R-:W-:Y:S03]  /*6fc0*/  STL [R1+0x718], R9 ;  /* 0x0007180901007387 */ /* 0x000fe60000100800 */
[----:B------:R-:W-:Y:S01]  /*6fd0*/  @!P0 IMAD.MOV R4, RZ, RZ, -R4 ;  /* 0x000000ffff048224 */ /* 0x000fe200078e0a04 */
[----:B------:R-:W-:Y:S04]  /*6fe0*/  STL [R1+0x71c], R8 ;  /* 0x00071c0801007387 */ /* 0x000fe80000100800 */
[----:B------:R-:W-:Y:S04]  /*6ff0*/  STL [R1+0x720], R7 ;  /* 0x0007200701007387 */ /* 0x000fe80000100800 */
[----:B------:R-:W-:Y:S01]  /*7000*/  STL [R1+0x724], R6 ;  /* 0x0007240601007387 */ /* 0x000fe20000100800 */
[----:B---3--:R-:W-:-:S02]  /*7010*/  ISETP.NE.AND P3, PT, R5, RZ, PT ;  /* 0x000000ff0500720c */ /* 0x008fc40003f65270 */
[----:B------:R-:W-:Y:S01]  /*7020*/  LOP3.LUT R5, RZ, R5, RZ, 0x33, !PT ;  /* 0x00000005ff057212 */ /* 0x000fe200078e33ff */
[----:B------:R-:W-:Y:S03]  /*7030*/  STL [R1+0x728], R4 ;  /* 0x0007280401007387 */ /* 0x000fe60000100800 */
[C---:B----4-:R-:W-:Y:S01]  /*7040*/  SEL R2, R5.reuse, R14, !P3 ;  /* 0x0000000e05027207 */ /* 0x050fe20005800000 */
[----:B------:R2:W-:Y:S04]  /*7050*/  STL [R1+0x72c], R3 ;  /* 0x00072c0301007387 */ /* 0x0005e80000100800 */
[----:B------:R0:W-:Y:S01]  /*7060*/  STL [R1+0x730], R2 ;  /* 0x0007300201007387 */ /* 0x0001e20000100800 */
[----:B--2---:R-:W-:-:S02]  /*7070*/  SEL R3, R5, R0, !P3 ;  /* 0x0000000005037207 */ /* 0x004fc40005800000 */
[----:B------:R-:W-:-:S03]  /*7080*/  SEL R0, R5, R21, !P3 ;  /* 0x0000001505007207 */ /* 0x000fc60005800000 */
[----:B------:R1:W-:Y:S01]  /*7090*/  STL [R1+0x28], R3 ;  /* 0x0000280301007387 */ /* 0x0003e20000100800 */
[----:B0-----:R-:W-:-:S03]  /*70a0*/  SEL R2, R5, R20, !P3 ;  /* 0x0000001405027207 */ /* 0x001fc60005800000 */
[----:B------:R0:W-:Y:S04]  /*70b0*/  STL [R1+0x24], R0 ;  /* 0x0000240001007387 */ /* 0x0001e80000100800 */
[----:B------:R2:W-:Y:S01]  /*70c0*/  STL [R1+0x20], R2 ;  /* 0x0000200201007387 */ /* 0x0005e20000100800 */
[C---:B-1----:R-:W-:Y:S02]  /*70d0*/  SEL R3, R5.reuse, R19, !P3 ;  /* 0x0000001305037207 */ /* 0x042fe40005800000 */
[----:B0-----:R-:W-:-:S03]  /*70e0*/  SEL R0, R5, R18, !P3 ;  /* 0x0000001205007207 */ /* 0x001fc60005800000 */
[----:B------:R-:W-:Y:S01]  /*70f0*/  STL [R1+0x1c], R3 ;  /* 0x00001c0301007387 */ /* 0x000fe20000100800 */
[----:B--2---:R-:W-:-:S03]  /*7100*/  SEL R2, R5, R17, !P3 ;  /* 0x0000001105027207 */ /* 0x004fc60005800000 */
[----:B------:R-:W-:Y:S04]  /*7110*/  STL [R1+0x2c], R0 ;  /* 0x00002c0001007387 */ /* 0x000fe80000100800 */
[----:B------:R0:W-:Y:S04]  /*7120*/  STL [R1+0x34], R2 ;  /* 0x0000340201007387 */ /* 0x0001e80000100800 */
[----:B0-----:R-:W2:Y:S01]  /*7130*/  LDL.LU R2, [R1+0x1d0] ;  /* 0x0001d00001027983 */ /* 0x001ea20000300800 */
[----:B------:R-:W-:-:S05]  /*7140*/  SEL R3, R5, R16, !P3 ;  /* 0x0000001005037207 */ /* 0x000fca0005800000 */
[----:B------:R-:W-:Y:S01]  /*7150*/  STL [R1+0x3c], R3 ;  /* 0x00003c0301007387 */ /* 0x000fe20000100800 */
[----:B------:R-:W-:-:S03]  /*7160*/  SEL R0, R5, R15, !P3 ;  /* 0x0000000f05007207 */ /* 0x000fc60005800000 */
[----:B--2---:R0:W-:Y:S04]  /*7170*/  STL [R1+0x74c], R2 ;  /* 0x00074c0201007387 */ /* 0x0041e80000100800 */
[----:B------:R-:W-:Y:S04]  /*7180*/  STL [R1+0x40], R0 ;  /* 0x0000400001007387 */ /* 0x000fe80000100800 */
[----:B0-----:R-:W2:Y:S04]  /*7190*/  LDL.LU R2, [R1+0x1c8] ;  /* 0x0001c80001027983 */ /* 0x001ea80000300800 */
[----:B--2---:R0:W-:Y:S04]  /*71a0*/  STL [R1+0x750], R2 ;  /* 0x0007500201007387 */ /* 0x0041e80000100800 */
[----:B0-----:R-:W2:Y:S04]  /*71b0*/  LDL.LU R2, [R1+0x1c4] ;  /* 0x0001c40001027983 */ /* 0x001ea80000300800 */
[----:B--2---:R0:W-:Y:S04]  /*71c0*/  STL [R1+0x754], R2 ;  /* 0x0007540201007387 */ /* 0x0041e80000100800 */
[----:B0-----:R-:W2:Y:S04]  /*71d0*/  LDL.LU R2, [R1+0xb8] ;  /* 0x0000b80001027983 */ /* 0x001ea80000300800 */
[----:B------:R-:W3:Y:S04]  /*71e0*/  LDL.LU R14, [R1+0x1cc] ;  /* 0x0001cc00010e7983 */ /* 0x000ee80000300800 */
[----:B------:R-:W4:Y:S04]  /*71f0*/  LDL.LU R3, [R1+0xc0] ;  /* 0x0000c00001037983 */ /* 0x000f280000300800 */
[----:B------:R-:W3:Y:S04]  /*7200*/  LDL.LU R4, [R1+0x1b0] ;  /* 0x0001b00001047983 */ /* 0x000ee80000300800 */
        /* <DEDUP_REMOVED lines=23> */
[----:B------:R-:W3:Y:S01]  /*7380*/  LDL.LU R15, [R1+0x144] ;  /* 0x00014400010f7983 */ /* 0x000ee20000300800 */
[----:B--2---:R-:W-:-:S05]  /*7390*/  SEL R2, R5, R2, !P3 ;  /* 0x0000000205027207 */ /* 0x004fca0005800000 */
[----:B------:R0:W-:Y:S04]  /*73a0*/  STL [R1+0x4c], R2 ;  /* 0x00004c0201007387 */ /* 0x0001e80000100800 */
[----:B0-----:R-:W2:Y:S02]  /*73b0*/  LDL.LU R2, [R1+0x754] ;  /* 0x0007540001027983 */ /* 0x001ea40000300800 */
[----:B--2---:R-:W-:-:S05]  /*73c0*/  SEL R2, R5, R2, !P3 ;  /* 0x0000000205027207 */ /* 0x004fca0005800000 */
[----:B------:R0:W-:Y:S04]  /*73d0*/  STL [R1+0x50], R2 ;  /* 0x0000500201007387 */ /* 0x0001e80000100800 */
[----:B0-----:R-:W2:Y:S02]  /*73e0*/  LDL.LU R2, [R1+0x750] ;  /* 0x0007500001027983 */ /* 0x001ea40000300800 */
[----:B--2---:R-:W-:-:S05]  /*73f0*/  SEL R2, R5, R2, !P3 ;  /* 0x0000000205027207 */ /* 0x004fca0005800000 */
[----:B------:R0:W-:Y:S04]  /*7400*/  STL [R1+0x58], R2 ;  /* 0x0000580201007387 */ /* 0x0001e80000100800 */
[----:B0-----:R-:W2:Y:S01]  /*7410*/  LDL.LU R2, [R1+0x74c] ;  /* 0x00074c0001027983 */ /* 0x001ea20000300800 */
[C---:B----4-:R-:W-:Y:S02]  /*7420*/  SEL R3, R5.reuse, R3, !P3 ;  /* 0x0000000305037207 */ /* 0x050fe40005800000 */
[C---:B---3--:R-:W-:Y:S02]  /*7430*/  SEL R4, R5.reuse, R4, !P3 ;  /* 0x0000000405047207 */ /* 0x048fe40005800000 */
[----:B--2---:R-:W-:-:S05]  /*7440*/  SEL R2, R5, R2, !P3 ;  /* 0x0000000205027207 */ /* 0x004fca0005800000 */
[----:B------:R0:W-:Y:S02]  /*7450*/  STL [R1+0x60], R2 ;  /* 0x0000600201007387 */ /* 0x0001e40000100800 */
[----:B0-----:R-:W-:-:S05]  /*7460*/  SEL R2, R5, R14, !P3 ;  /* 0x0000000e05027207 */ /* 0x001fca0005800000 */
[----:B------:R0:W-:Y:S04]  /*7470*/  STL [R1+0x64], R2 ;  /* 0x0000640201007387 */ /* 0x0001e80000100800 */
[----:B------:R1:W-:Y:S01]  /*7480*/  STL [R1+0xa4], R3 ;  /* 0x0000a40301007387 */ /* 0x0003e20000100800 */
[----:B0-----:R-:W-:-:S03]  /*7490*/  SEL R2, R5, R6, !P3 ;  /* 0x0000000605027207 */ /* 0x001fc60005800000 */
[----:B------:R0:W-:Y:S01]  /*74a0*/  STL [R1+0xa8], R4 ;  /* 0x0000a80401007387 */ /* 0x0001e20000100800 */
[----:B-1----:R-:W-:-:S03]  /*74b0*/  SEL R3, R5, R7, !P3 ;  /* 0x0000000705037207 */ /* 0x002fc60005800000 */
[----:B------:R1:W-:Y:S01]  /*74c0*/  STL [R1+0xac], R2 ;  /* 0x0000ac0201007387 */ /* 0x0003e20000100800 */
[----:B0-----:R-:W-:-:S03]  /*74d0*/  SEL R4, R5, R8, !P3 ;  /* 0x0000000805047207 */ /* 0x001fc60005800000 */
[----:B------:R0:W-:Y:S01]  /*74e0*/  STL [R1+0xb0], R3 ;  /* 0x0000b00301007387 */ /* 0x0001e20000100800 */
[----:B-1----:R-:W-:-:S03]  /*74f0*/  SEL R2, R5, R9, !P3 ;  /* 0x0000000905027207 */ /* 0x002fc60005800000 */
[----:B------:R1:W-:Y:S04]  /*7500*/  STL [R1+0xb8], R4 ;  /* 0x0000b80401007387 */ /* 0x0003e80000100800 */
[----:B------:R2:W-:Y:S01]  /*7510*/  STL [R1+0xc0], R2 ;  /* 0x0000c00201007387 */ /* 0x0005e20000100800 */
[C---:B0-----:R-:W-:Y:S02]  /*7520*/  SEL R3, R5.reuse, R10, !P3 ;  /* 0x0000000a05037207 */ /* 0x041fe40005800000 */
[----:B-1----:R-:W-:-:S03]  /*7530*/  SEL R4, R5, R11, !P3 ;  /* 0x0000000b05047207 */ /* 0x002fc60005800000 */
[----:B------:R0:W-:Y:S01]  /*7540*/  STL [R1+0xd0], R3 ;  /* 0x0000d00301007387 */ /* 0x0001e20000100800 */
[----:B--2---:R-:W-:-:S03]  /*7550*/  SEL R2, R5, R12, !P3 ;  /* 0x0000000c05027207 */ /* 0x004fc60005800000 */
        /* <DEDUP_REMOVED lines=18> */
[----:B------:R-:W-:Y:S04]  /*7680*/  STL [R1+0x114], R4 ;  /* 0x0001140401007387 */ /* 0x000fe80000100800 */
[----:B------:R1:W-:Y:S01]  /*7690*/  STL [R1+0x11c], R2 ;  /* 0x00011c0201007387 */ /* 0x0003e20000100800 */
[C---:B0-----:R-:W-:Y:S02]  /*76a0*/  SEL R3, R5.reuse, R0, !P3 ;  /* 0x0000000005037207 */ /* 0x041fe40005800000 */
[----:B------:R-:W-:-:S03]  /*76b0*/  SEL R0, R5, R21, !P3 ;  /* 0x0000001505007207 */ /* 0x000fc60005800000 */
[----:B------:R0:W-:Y:S01]  /*76c0*/  STL [R1+0x120], R3 ;  /* 0x0001200301007387 */ /* 0x0001e20000100800 */
[----:B-1----:R-:W-:-:S03]  /*76d0*/  SEL R2, R5, R20, !P3 ;  /* 0x0000001405027207 */ /* 0x002fc60005800000 */
[----:B------:R1:W-:Y:S04]  /*76e0*/  STL [R1+0x124], R0 ;  /* 0x0001240001007387 */ /* 0x0003e80000100800 */
[----:B------:R2:W-:Y:S01]  /*76f0*/  STL [R1+0x12c], R2 ;  /* 0x00012c0201007387 */ /* 0x0005e20000100800 */
[C---:B0-----:R-:W-:Y:S02]  /*7700*/  SEL R3, R5.reuse, R19, !P3 ;  /* 0x0000001305037207 */ /* 0x041fe40005800000 */
[----:B-1----:R-:W-:-:S03]  /*7710*/  SEL R0, R5, R18, !P3 ;  /* 0x0000001205007207 */ /* 0x002fc60005800000 */
[----:B------:R-:W-:Y:S01]  /*7720*/  STL [R1+0x130], R3 ;  /* 0x0001300301007387 */ /* 0x000fe20000100800 */
[----:B--2---:R-:W-:-:S03]  /*7730*/  SEL R2, R5, R17, !P3 ;  /* 0x0000001105027207 */ /* 0x004fc60005800000 */
[----:B------:R-:W-:Y:S04]  /*7740*/  STL [R1+0x134], R0 ;  /* 0x0001340001007387 */ /* 0x000fe80000100800 */
[----:B------:R0:W-:Y:S04]  /*7750*/  STL [R1+0x13c], R2 ;  /* 0x00013c0201007387 */ /* 0x0001e80000100800 */
[----:B0-----:R-:W2:Y:S01]  /*7760*/  LDL.LU R2, [R1+0x168] ;  /* 0x0001680001027983 */ /* 0x001ea20000300800 */
[C---:B------:R-:W-:Y:S02]  /*7770*/  SEL R3, R5.reuse, R16, !P3 ;  /* 0x0000001005037207 */ /* 0x040fe40005800000 */
[----:B------:R-:W-:-:S03]  /*7780*/  SEL R0, R5, R15, !P3 ;  /* 0x0000000f05007207 */ /* 0x000fc60005800000 */
[----:B------:R-:W-:Y:S04]  /*7790*/  STL [R1+0x140], R3 ;  /* 0x0001400301007387 */ /* 0x000fe80000100800 */
        /* <DEDUP_REMOVED lines=142> */
[C---:B---3--:R-:W-:Y:S02]  /*8080*/  SEL R3, R5.reuse, R3, !P3 ;  /* 0x0000000305037207 */ /* 0x048fe40005800000 */
[C---:B----4-:R-:W-:Y:S02]  /*8090*/  SEL R4, R5.reuse, R4, !P3 ;  /* 0x0000000405047207 */ /* 0x050fe40005800000 */
[C---:B------:R-:W-:Y:S02]  /*80a0*/  SEL R6, R5.reuse, R6, !P3 ;  /* 0x0000000605067207 */ /* 0x040fe40005800000 */
[----:B------:R-:W-:-:S02]  /*80b0*/  SEL R7, R5, R7, !P3 ;  /* 0x0000000705077207 */ /* 0x000fc40005800000 */
[C---:B------:R-:W-:Y:S02]  /*80c0*/  SEL R8, R5.reuse, R8, !P3 ;  /* 0x0000000805087207 */ /* 0x040fe40005800000 */
[C---:B------:R-:W-:Y:S02]  /*80d0*/  SEL R9, R5.reuse, R9, !P3 ;  /* 0x0000000905097207 */ /* 0x040fe40005800000 */
[C---:B------:R-:W-:Y:S02]  /*80e0*/  SEL R10, R5.reuse, R10, !P3 ;  /* 0x0000000a050a7207 */ /* 0x040fe40005800000 */
[C---:B------:R-:W-:Y:S02]  /*80f0*/  SEL R11, R5.reuse, R11, !P3 ;  /* 0x0000000b050b7207 */ /* 0x040fe40005800000 */
        /* <DEDUP_REMOVED lines=18> */
[----:B--2---:R-:W-:-:S05]  /*8220*/  SEL R2, R5, R2, !P3 ;  /* 0x0000000205027207 */ /* 0x004fca0005800000 */
[----:B------:R0:W-:Y:S04]  /*8230*/  STL [R1+0x148], R2 ;  /* 0x0001480201007387 */ /* 0x0001e80000100800 */
[----:B0-----:R-:W2:Y:S04]  /*8240*/  LDL.LU R2, [R1+0x730] ;  /* 0x0007300001027983 */ /* 0x001ea80000300800 */
[----:B------:R0:W-:Y:S04]  /*8250*/  STL [R1+0x138], R3 ;  /* 0x0001380301007387 */ /* 0x0001e80000100800 */
[----:B0-----:R-:W3:Y:S04]  /*8260*/  LDL.LU R3, [R1+0x72c] ;  /* 0x00072c0001037983 */ /* 0x001ee80000300800 */
[----:B------:R0:W-:Y:S04]  /*8270*/  STL [R1+0x128], R4 ;  /* 0x0001280401007387 */ /* 0x0001e80000100800 */
[----:B0-----:R-:W4:Y:S04]  /*8280*/  LDL.LU R4, [R1+0x728] ;  /* 0x0007280001047983 */ /* 0x001f280000300800 */
[----:B------:R0:W-:Y:S04]  /*8290*/  STL [R1+0x100], R6 ;  /* 0x0001000601007387 */ /* 0x0001e80000100800 */
[----:B0-----:R-:W2:Y:S04]  /*82a0*/  LDL.LU R6, [R1+0x724] ;  /* 0x0007240001067983 */ /* 0x001ea80000300800 */
[----:B------:R0:W-:Y:S04]  /*82b0*/  STL [R1+0xfc], R7 ;  /* 0x0000fc0701007387 */ /* 0x0001e80000100800 */
[----:B0-----:R-:W2:Y:S04]  /*82c0*/  LDL.LU R7, [R1+0x720] ;  /* 0x0007200001077983 */ /* 0x001ea80000300800 */
[----:B------:R0:W-:Y:S04]  /*82d0*/  STL [R1+0xf8], R8 ;  /* 0x0000f80801007387 */ /* 0x0001e80000100800 */
[----:B0-----:R-:W2:Y:S04]  /*82e0*/  LDL.LU R8, [R1+0x71c] ;  /* 0x00071c0001087983 */ /* 0x001ea80000300800 */
[----:B------:R0:W-:Y:S04]  /*82f0*/  STL [R1+0xf4], R9 ;  /* 0x0000f40901007387 */ /* 0x0001e80000100800 */
[----:B0-----:R-:W2:Y:S04]  /*8300*/  LDL.LU R9, [R1+0x718] ;  /* 0x0007180001097983 */ /* 0x001ea80000300800 */
[----:B------:R0:W-:Y:S04]  /*8310*/  STL [R1+0xf0], R10 ;  /* 0x0000f00a01007387 */ /* 0x0001e80000100800 */
[----:B0-----:R-:W3:Y:S04]  /*8320*/  LDL.LU R10, [R1+0x714] ;  /* 0x00071400010a7983 */ /* 0x001ee80000300800 */
[----:B------:R0:W-:Y:S04]  /*8330*/  STL [R1+0xec], R11 ;  /* 0x0000ec0b01007387 */ /* 0x0001e80000100800 */
[----:B0-----:R-:W4:Y:S04]  /*8340*/  LDL.LU R11, [R1+0x710] ;  /* 0x00071000010b7983 */ /* 0x001f280000300800 */
        /* <DEDUP_REMOVED lines=35> */
[----:B0-----:R-:W4:Y:S01]  /*8580*/  LDL.LU R15, [R1+0x6c8] ;  /* 0x0006c800010f7983 */ /* 0x001f220000300800 */
[----:B------:R-:W-:-:S05]  /*8590*/  SEL R14, R5, R14, !P3 ;  /* 0x0000000e050e7207 */ /* 0x000fca0005800000 */
[----:B------:R0:W-:Y:S01]  /*85a0*/  STL [R1+0x54], R14 ;  /* 0x0000540e01007387 */ /* 0x0001e20000100800 */
[C---:B--2---:R-:W-:Y:S02]  /*85b0*/  SEL R9, R5.reuse, R9, !P3 ;  /* 0x0000000905097207 */ /* 0x044fe40005800000 */
[C---:B---3--:R-:W-:Y:S02]  /*85c0*/  SEL R10, R5.reuse, R10, !P3 ;  /* 0x0000000a050a7207 */ /* 0x048fe40005800000 */
[C---:B----4-:R-:W-:Y:S02]  /*85d0*/  SEL R11, R5.reuse, R11, !P3 ;  /* 0x0000000b050b7207 */ /* 0x050fe40005800000 */
        /* <DEDUP_REMOVED lines=10> */
[C---:B0-----:R-:W-:Y:S02]  /*8680*/  SEL R14, R5.reuse, R16, !P3 ;  /* 0x00000010050e7207 */ /* 0x041fe40005800000 */
[C---:B------:R-:W-:Y:S02]  /*8690*/  SEL R16, R5.reuse, R17, !P3 ;  /* 0x0000001105107207 */ /* 0x040fe40005800000 */
[----:B------:R-:W-:-:S05]  /*86a0*/  SEL R15, R5, R15, !P3 ;  /* 0x0000000f050f7207 */ /* 0x000fca0005800000 */
        /* <DEDUP_REMOVED lines=9> */
[----:B------:R1:W-:Y:S01]  /*8740*/  STL [R1+0x10], R16 ;  /* 0x0000101001007387 */ /* 0x0003e20000100800 */
[----:B0-----:R-:W-:-:S03]  /*8750*/  SEL R14, R5, R0, !P3 ;  /* 0x00000000050e7207 */ /* 0x001fc60005800000 */
[----:B------:R-:W2:Y:S04]  /*8760*/  LDL.LU R0, [R1+0x6c4] ;  /* 0x0006c40001007983 */ /* 0x000ea80000300800 */
[----:B------:R-:W-:Y:S04]  /*8770*/  STL [R1+0xc], R15 ;  /* 0x00000c0f01007387 */ /* 0x000fe80000100800 */
[----:B------:R-:W3:Y:S04]  /*8780*/  LDL.LU R17, [R1] ;  /* 0x0000000001117983 */ /* 0x000ee80000300800 */
[----:B------:R-:W4:Y:S04]  /*8790*/  LDL.LU R20, [R1+0x4] ;  /* 0x0000040001147983 */ /* 0x000f280000300800 */
[----:B------:R-:W-:Y:S04]  /*87a0*/  STL [R1+0x8], R14 ;  /* 0x0000080e01007387 */ /* 0x000fe80000100800 */
[----:B------:R-:W4:Y:S04]  /*87b0*/  LDL.LU R18, [R1+0x28] ;  /* 0x0000280001127983 */ /* 0x000f280000300800 */
[----:B-1----:R-:W4:Y:S04]  /*87c0*/  LDL.LU R16, [R1+0x24] ;  /* 0x0000240001107983 */ /* 0x002f280000300800 */
        /* <DEDUP_REMOVED lines=16> */
[----:B------:R0:W-:Y:S01]  /*88d0*/  STL [R1+0x664], R13 ;  /* 0x0006640d01007387 */ /* 0x0001e20000100800 */
[----:B------:R-:W-:-:S03]  /*88e0*/  SEL R14, R5, R8, !P3 ;  /* 0x00000008050e7207 */ /* 0x000fc60005800000 */
        /* <DEDUP_REMOVED lines=9> */
[----:B------:R-:W4:Y:S01]  /*8980*/  LDL.LU R8, [R1+0x20] ;  /* 0x0000200001087983 */ /* 0x000f220000300800 */
[----:B------:R-:W-:-:S02]  /*8990*/  SEL R15, R5, R7, !P3 ;  /* 0x00000007050f7207 */ /* 0x000fc40005800000 */
[C---:B------:R-:W-:Y:S02]  /*89a0*/  SEL R19, R5.reuse, R4, !P3 ;  /* 0x0000000405137207 */ /* 0x040fe40005800000 */
[----:B------:R-:W-:Y:S01]  /*89b0*/  SEL R21, R5, R3, !P3 ;  /* 0x0000000305157207 */ /* 0x000fe20005800000 */
[----:B------:R-:W-:Y:S04]  /*89c0*/  STL [R1+0x678], R14 ;  /* 0x0006780e01007387 */ /* 0x000fe80000100800 */
[----:B------:R-:W-:Y:S01]  /*89d0*/  STL [R1+0x67c], R15 ;  /* 0x00067c0f01007387 */ /* 0x000fe20000100800 */
[----:B--2---:R-:W-:Y:S01]  /*89e0*/  IMAD R0, R0, UR12, RZ ;  /* 0x0000000c00007c24 */ /* 0x004fe2000f8e02ff */
[----:B------:R-:W0:Y:S04]  /*89f0*/  LDCU UR12, c[0x0][0x3a8] ;  /* 0x00007500ff0c77ac */ /* 0x000e280008000800 */
[----:B---3--:R-:W-:-:S02]  /*8a00*/  LEA R7, P0, R0, R17, 0x1 ;  /* 0x0000001100077211 */ /* 0x008fc400078008ff */
[----:B------:R-:W-:Y:S02]  /*8a10*/  SEL R17, R5, R6, !P3 ;  /* 0x0000000605117207 */ /* 0x000fe40005800000 */
[----:B------:R-:W1:Y:S01]  /*8a20*/  LDC.64 R4, c[0x0][0x388] ;  /* 0x0000e200ff047b82 */ /* 0x000e620000000a00 */
[----:B----4-:R-:W-:Y:S01]  /*8a30*/  LEA.HI.X.SX32 R3, R0, R20, 0x1, P0 ;  /* 0x0000001400037211 */ /* 0x010fe200000f0eff */
[----:B------:R-:W-:Y:S01]  /*8a40*/  STL [R1+0x5fc], R7 ;  /* 0x0005fc0701007387 */ /* 0x000fe20000100800 */
[----:B------:R-:W-:-:S03]  /*8a50*/  IMAD R20, R2, UR10, RZ ;  /* 0x0000000a02147c24 */ /* 0x000fc6000f8e02ff */
[----:B------:R-:W-:Y:S01]  /*8a60*/  STL [R1+0x680], R17 ;  /* 0x0006801101007387 */ /* 0x000fe20000100800 */
[----:B------:R-:W-:-:S03]  /*8a70*/  IMAD R18, R18, UR10, RZ ;  /* 0x0000000a12127c24 */ /* 0x000fc6000f8e02ff */
[----:B------:R-:W-:Y:S01]  /*8a80*/  STL [R1+0x684], R19 ;  /* 0x0006841301007387 */ /* 0x000fe20000100800 */
[----:B------:R-:W-:-:S03]  /*8a90*/  IMAD R16, R16, UR10, RZ ;  /* 0x0000000a10107c24 */ /* 0x000fc6000f8e02ff */
[----:B------:R-:W-:Y:S04]  /*8aa0*/  STL [R1+0x688], R21 ;  /* 0x0006881501007387 */ /* 0x000fe80000100800 */
[----:B------:R2:W-:Y:S04]  /*8ab0*/  STL [R1+0x600], R3 ;  /* 0x0006000301007387 */ /* 0x0005e80000100800 */
[----:B-1----:R-:W-:Y:S04]  /*8ac0*/  STL [R1+0x690], R4 ;  /* 0x0006900401007387 */ /* 0x002fe80000100800 */
[----:B------:R-:W-:Y:S04]  /*8ad0*/  STL [R1+0x68c], R5 ;  /* 0x00068c0501007387 */ /* 0x000fe80000100800 */
[----:B------:R-:W-:Y:S04]  /*8ae0*/  STL [R1+0x694], R20 ;  /* 0x0006941401007387 */ /* 0x000fe80000100800 */
[----:B------:R-:W-:Y:S04]  /*8af0*/  STL [R1+0x698], R18 ;  /* 0x0006981201007387 */ /* 0x000fe80000100800 */
[----:B------:R-:W-:Y:S01]  /*8b00*/  STL [R1+0x69c], R16 ;  /* 0x00069c1001007387 */ /* 0x000fe20000100800 */
[----:B--2---:R-:W-:-:S02]  /*8b10*/  IMAD R3, R29, UR10, RZ ;  /* 0x0000000a1d037c24 */ /* 0x004fc4000f8e02ff */
[----:B------:R-:W-:Y:S02]  /*8b20*/  IMAD R0, R11, UR10, RZ ;  /* 0x0000000a0b007c24 */ /* 0x000fe4000f8e02ff */
[----:B------:R-:W-:Y:S02]  /*8b30*/  IMAD R2, R10, UR10, RZ ;  /* 0x0000000a0a027c24 */ /* 0x000fe4000f8e02ff */
[----:B------:R-:W-:Y:S02]  /*8b40*/  IMAD R6, R9, UR10, RZ ;  /* 0x0000000a09067c24 */ /* 0x000fe4000f8e02ff */
[----:B------:R-:W-:-:S05]  /*8b50*/  IMAD R8, R8, UR10, RZ ;  /* 0x0000000a08087c24 */ /* 0x000fca000f8e02ff */
[----:B------:R-:W-:Y:S04]  /*8b60*/  STL [R1+0x6a0], R8 ;  /* 0x0006a00801007387 */ /* 0x000fe80000100800 */
[----:B------:R-:W-:Y:S04]  /*8b70*/  STL [R1+0x6a4], R6 ;  /* 0x0006a40601007387 */ /* 0x000fe80000100800 */
[----:B------:R1:W-:Y:S04]  /*8b80*/  STL [R1+0x6a8], R2 ;  /* 0x0006a80201007387 */ /* 0x0003e80000100800 */
[----:B------:R2:W-:Y:S01]  /*8b90*/  STL [R1+0x6ac], R0 ;  /* 0x0006ac0001007387 */ /* 0x0005e20000100800 */
[----:B-1----:R-:W-:-:S02]  /*8ba0*/  IMAD R2, R12, UR10, RZ ;  /* 0x0000000a0c027c24 */ /* 0x002fc4000f8e02ff */
[----:B--2---:R-:W-:-:S03]  /*8bb0*/  IMAD R0, R13, UR10, RZ ;  /* 0x0000000a0d007c24 */ /* 0x004fc6000f8e02ff */
[----:B------:R1:W-:Y:S04]  /*8bc0*/  STL [R1], R2 ;  /* 0x0000000201007387 */ /* 0x0003e80000100800 */
[----:B------:R2:W-:Y:S01]  /*8bd0*/  STL [R1+0x4], R0 ;  /* 0x0000040001007387 */ /* 0x0005e20000100800 */
[----:B-1----:R-:W-:-:S03]  /*8be0*/  IMAD R2, R28, UR10, RZ ;  /* 0x0000000a1c027c24 */ /* 0x002fc6000f8e02ff */
[----:B------:R1:W-:Y:S01]  /*8bf0*/  STL [R1+0x1c], R3 ;  /* 0x00001c0301007387 */ /* 0x0003e20000100800 */
[----:B--2---:R-:W-:-:S03]  /*8c00*/  IMAD R0, R27, UR10, RZ ;  /* 0x0000000a1b007c24 */ /* 0x004fc6000f8e02ff */
[----:B------:R2:W-:Y:S04]  /*8c10*/  STL [R1+0x20], R2 ;  /* 0x0000200201007387 */ /* 0x0005e80000100800 */
[----:B------:R3:W-:Y:S01]  /*8c20*/  STL [R1+0x24], R0 ;  /* 0x0000240001007387 */ /* 0x0007e20000100800 */
[----:B-1----:R-:W-:Y:S02]  /*8c30*/  IMAD R3, R26, UR10, RZ ;  /* 0x0000000a1a037c24 */ /* 0x002fe4000f8e02ff */
[----:B--2---:R-:W-:-:S03]  /*8c40*/  IMAD R2, R25, UR10, RZ ;  /* 0x0000000a19027c24 */ /* 0x004fc6000f8e02ff */
[----:B------:R-:W-:Y:S01]  /*8c50*/  STL [R1+0x28], R3 ;  /* 0x0000280301007387 */ /* 0x000fe20000100800 */
[----:B---3--:R-:W-:-:S03]  /*8c60*/  IMAD R0, R24, UR10, RZ ;  /* 0x0000000a18007c24 */ /* 0x008fc6000f8e02ff */
[----:B------:R-:W-:Y:S04]  /*8c70*/  STL [R1+0x2c], R2 ;  /* 0x00002c0201007387 */ /* 0x000fe80000100800 */
[----:B------:R1:W-:Y:S04]  /*8c80*/  STL [R1+0x34], R0 ;  /* 0x0000340001007387 */ /* 0x0003e80000100800 */
[----:B-1----:R-:W2:Y:S01]  /*8c90*/  LDL.LU R0, [R1+0xc0] ;  /* 0x0000c00001007983 */ /* 0x002ea20000300800 */
[----:B------:R-:W-:Y:S02]  /*8ca0*/  IMAD R3, R23, UR10, RZ ;  /* 0x0000000a17037c24 */ /* 0x000fe4000f8e02ff */
[----:B------:R-:W-:-:S03]  /*8cb0*/  IMAD R2, R22, UR10, RZ ;  /* 0x0000000a16027c24 */ /* 0x000fc6000f8e02ff */
[----:B------:R-:W-:Y:S04]  /*8cc0*/  STL [R1+0x38], R3 ;  /* 0x0000380301007387 */ /* 0x000fe80000100800 */
[----:B--2---:R1:W-:Y:S04]  /*8cd0*/  STL [R1+0x6bc], R0 ;  /* 0x0006bc0001007387 */ /* 0x0043e80000100800 */
[----:B------:R-:W-:Y:S04]  /*8ce0*/  STL [R1+0x3c], R2 ;  /* 0x00003c0201007387 */ /* 0x000fe80000100800 */
[----:B-1----:R-:W2:Y:S04]  /*8cf0*/  LDL.LU R0, [R1+0xb8] ;  /* 0x0000b80001007983 */ /* 0x002ea80000300800 */
[----:B--2---:R1:W-:Y:S04]  /*8d00*/  STL [R1+0x6c0], R0 ;  /* 0x0006c00001007387 */ /* 0x0043e80000100800 */
[----:B-1----:R-:W2:Y:S04]  /*8d10*/  LDL.LU R0, [R1+0xb0] ;  /* 0x0000b00001007983 */ /* 0x002ea80000300800 */
        /* <DEDUP_REMOVED lines=28> */
[----:B--2---:R-:W-:-:S05]  /*8ee0*/  IMAD R0, R0, UR10, RZ ;  /* 0x0000000a00007c24 */ /* 0x004fca000f8e02ff */
[----:B------:R1:W-:Y:S04]  /*8ef0*/  STL [R1+0x40], R0 ;  /* 0x0000400001007387 */ /* 0x0003e80000100800 */
[----:B-1----:R-:W2:Y:S02]  /*8f00*/  LDL.LU R0, [R1+0x6c0] ;  /* 0x0006c00001007983 */ /* 0x002ea40000300800 */
[----:B--2---:R-:W-:-:S05]  /*8f10*/  IMAD R0, R0, UR10, RZ ;  /* 0x0000000a00007c24 */ /* 0x004fca000f8e02ff */
[----:B------:R1:W-:Y:S04]  /*8f20*/  STL [R1+0x4c], R0 ;  /* 0x00004c0001007387 */ /* 0x0003e80000100800 */
[----:B-1----:R-:W2:Y:S01]  /*8f30*/  LDL.LU R0, [R1+0x6bc] ;  /* 0x0006bc0001007983 */ /* 0x002ea20000300800 */
[----:B---3--:R-:W-:Y:S02]  /*8f40*/  IMAD R2, R2, UR10, RZ ;  /* 0x0000000a02027c24 */ /* 0x008fe4000f8e02ff */
[----:B------:R-:W-:Y:S02]  /*8f50*/  IMAD R3, R3, UR10, RZ ;  /* 0x0000000a03037c24 */ /* 0x000fe4000f8e02ff */
[----:B--2---:R-:W-:-:S05]  /*8f60*/  IMAD R0, R0, UR10, RZ ;  /* 0x0000000a00007c24 */ /* 0x004fca000f8e02ff */
[----:B------:R4:W-:Y:S04]  /*8f70*/  STL [R1+0x50], R0 ;  /* 0x0000500001007387 */ /* 0x0009e80000100800 */
[----:B------:R1:W-:Y:S01]  /*8f80*/  STL [R1+0x58], R2 ;  /* 0x0000580201007387 */ /* 0x0003e20000100800 */
[----:B----4-:R-:W-:Y:S02]  /*8f90*/  IMAD R0, R6, UR10, RZ ;  /* 0x0000000a06007c24 */ /* 0x010fe4000f8e02ff */
[----:B------:R-:W-:Y:S02]  /*8fa0*/  IMAD R6, R8, UR10, RZ ;  /* 0x0000000a08067c24 */ /* 0x000fe4000f8e02ff */
[----:B-1----:R-:W-:Y:S01]  /*8fb0*/  IMAD R2, R16, UR10, RZ ;  /* 0x0000000a10027c24 */ /* 0x002fe2000f8e02ff */
[----:B------:R1:W-:Y:S04]  /*8fc0*/  STL [R1+0x60], R0 ;  /* 0x0000600001007387 */ /* 0x0003e80000100800 */
[----:B------:R2:W-:Y:S01]  /*8fd0*/  STL [R1+0x64], R6 ;  /* 0x0000640601007387 */ /* 0x0005e20000100800 */
[----:B-1----:R-:W-:-:S03]  /*8fe0*/  IMAD R0, R18, UR10, RZ ;  /* 0x0000000a12007c24 */ /* 0x002fc6000f8e02ff */
[----:B------:R1:W-:Y:S01]  /*8ff0*/  STL [R1+0x74], R2 ;  /* 0x0000740201007387 */ /* 0x0003e20000100800 */
[----:B--2---:R-:W-:-:S03]  /*9000*/  IMAD R6, R20, UR10, RZ ;  /* 0x0000000a14067c24 */ /* 0x004fc6000f8e02ff */
[----:B------:R2:W-:Y:S01]  /*9010*/  STL [R1+0xa4], R0 ;  /* 0x0000a40001007387 */ /* 0x0005e20000100800 */
[----:B-1----:R-:W-:-:S03]  /*9020*/  IMAD R2, R5, UR10, RZ ;  /* 0x0000000a05027c24 */ /* 0x002fc6000f8e02ff */
[----:B------:R-:W-:Y:S01]  /*9030*/  STL [R1+0xa8], R6 ;  /* 0x0000a80601007387 */ /* 0x000fe20000100800 */
[----:B--2---:R-:W-:-:S03]  /*9040*/  IMAD R0, R4, UR10, RZ ;  /* 0x0000000a04007c24 */ /* 0x004fc6000f8e02ff */
[----:B------:R1:W-:Y:S04]  /*9050*/  STL [R1+0xac], R2 ;  /* 0x0000ac0201007387 */ /* 0x0003e80000100800 */
        /* <DEDUP_REMOVED lines=8> */
[----:B------:R1:W-:Y:S01]  /*90e0*/  STL [R1+0xc0], R3 ;  /* 0x0000c00301007387 */ /* 0x0003e20000100800 */
[----:B---3--:R-:W-:-:S03]  /*90f0*/  IMAD R0, R15, UR10, RZ ;  /* 0x0000000a0f007c24 */ /* 0x008fc6000f8e02ff */
        /* <DEDUP_REMOVED lines=70> */
[----:B----4-:R-:W-:Y:S02]  /*9560*/  IMAD R6, R6, UR10, RZ ;  /* 0x0000000a06067c24 */ /* 0x010fe4000f8e02ff */
[----:B------:R-:W-:Y:S02]  /*9570*/  IMAD R4, R4, UR10, RZ ;  /* 0x0000000a04047c24 */ /* 0x000fe4000f8e02ff */
[----:B--2---:R-:W-:-:S05]  /*9580*/  IMAD R0, R0, UR10, RZ ;  /* 0x0000000a00007c24 */ /* 0x004fca000f8e02ff */
[----:B------:R1:W-:Y:S04]  /*9590*/  STL [R1+0x134], R0 ;  /* 0x0001340001007387 */ /* 0x0003e80000100800 */
[----:B------:R2:W-:Y:S01]  /*95a0*/  STL [R1+0x13c], R2 ;  /* 0x00013c0201007387 */ /* 0x0005e20000100800 */
[----:B-1----:R-:W-:-:S03]  /*95b0*/  IMAD R0, R8, UR10, RZ ;  /* 0x0000000a08007c24 */ /* 0x002fc6000f8e02ff */
[----:B------:R1:W-:Y:S01]  /*95c0*/  STL [R1+0x140], R6 ;  /* 0x0001400601007387 */ /* 0x0003e20000100800 */
[----:B--2---:R-:W-:-:S03]  /*95d0*/  IMAD R2, R16, UR10, RZ ;  /* 0x0000000a10027c24 */ /* 0x004fc6000f8e02ff */
[----:B------:R2:W-:Y:S01]  /*95e0*/  STL [R1+0x144], R0 ;  /* 0x0001440001007387 */ /* 0x0005e20000100800 */
[----:B-1----:R-:W-:-:S03]  /*95f0*/  IMAD R6, R18, UR10, RZ ;  /* 0x0000000a12067c24 */ /* 0x002fc6000f8e02ff */
[----:B------:R1:W-:Y:S01]  /*9600*/  STL [R1+0x158], R2 ;  /* 0x0001580201007387 */ /* 0x0003e20000100800 */
[----:B--2---:R-:W-:-:S03]  /*9610*/  IMAD R0, R20, UR10, RZ ;  /* 0x0000000a14007c24 */ /* 0x004fc6000f8e02ff */
[----:B------:R-:W-:Y:S04]  /*9620*/  STL [R1+0x15c], R6 ;  /* 0x00015c0601007387 */ /* 0x000fe80000100800 */
[----:B------:R2:W-:Y:S01]  /*9630*/  STL [R1+0x160], R0 ;  /* 0x0001600001007387 */ /* 0x0005e20000100800 */
[----:B-1----:R-:W-:-:S05]  /*9640*/  IMAD R2, R5, UR10, RZ ;  /* 0x0000000a05027c24 */ /* 0x002fca000f8e02ff */
[----:B------:R1:W-:Y:S01]  /*9650*/  STL [R1+0x168], R2 ;  /* 0x0001680201007387 */ /* 0x0003e20000100800 */
[----:B--2---:R-:W-:-:S03]  /*9660*/  IMAD R0, R3, UR10, RZ ;  /* 0x0000000a03007c24 */ /* 0x004fc6000f8e02ff */
[----:B------:R-:W-:Y:S01]  /*9670*/  STL [R1+0x16c], R4 ;  /* 0x00016c0401007387 */ /* 0x000fe20000100800 */
[----:B------:R-:W-:-:S03]  /*9680*/  IMAD R3, R19, UR10, RZ ;  /* 0x0000000a13037c24 */ /* 0x000fc6000f8e02ff */
[----:B------:R2:W-:Y:S01]  /*9690*/  STL [R1+0x170], R0 ;  /* 0x0001700001007387 */ /* 0x0005e20000100800 */
[----:B-1----:R-:W-:-:S05]  /*96a0*/  IMAD R2, R21, UR10, RZ ;  /* 0x0000000a15027c24 */ /* 0x002fca000f8e02ff */
        /* <DEDUP_REMOVED lines=33> */
[----:B------:R-:W2:Y:S04]  /*98c0*/  LDL.LU R7, [R1+0xf8] ;  /* 0x0000f80001077983 */ /* 0x000ea80000300800 */
[----:B------:R1:W-:Y:S04]  /*98d0*/  STL [R1+0x100], R0 ;  /* 0x0001000001007387 */ /* 0x0003e80000100800 */
[----:B-1----:R-:W3:Y:S01]  /*98e0*/  LDL.LU R0, [R1+0xf0] ;  /* 0x0000f00001007983 */ /* 0x002ee20000300800 */
[----:B------:R-:W-:-:S05]  /*98f0*/  IMAD R2, R22, UR10, RZ ;  /* 0x0000000a16027c24 */ /* 0x000fca000f8e02ff */
[----:B------:R-:W-:Y:S04]  /*9900*/  STL [R1+0xfc], R2 ;  /* 0x0000fc0201007387 */ /* 0x000fe80000100800 */
[----:B---3--:R1:W-:Y:S04]  /*9910*/  STL [R1+0x6b0], R0 ;  /* 0x0006b00001007387 */ /* 0x0083e80000100800 */
[----:B-1----:R-:W3:Y:S04]  /*9920*/  LDL.LU R0, [R1+0xf4] ;  /* 0x0000f40001007983 */ /* 0x002ee80000300800 */
[----:B------:R-:W4:Y:S04]  /*9930*/  LDL.LU R2, [R1+0xec] ;  /* 0x0000ec0001027983 */ /* 0x000f280000300800 */
        /* <DEDUP_REMOVED lines=17> */
[----:B------:R-:W4:Y:S01]  /*9a50*/  LDL.LU R29, [R1+0x5c] ;  /* 0x00005c00011d7983 */ /* 0x000f220000300800 */
[----:B--2---:R-:W-:-:S03]  /*9a60*/  IMAD R7, R7, UR10, RZ ;  /* 0x0000000a07077c24 */ /* 0x004fc6000f8e02ff */
[----:B------:R-:W2:Y:S04]  /*9a70*/  LDL.LU R28, [R1+0x54] ;  /* 0x00005400011c7983 */ /* 0x000ea80000300800 */
[----:B------:R-:W2:Y:S04]  /*9a80*/  LDL.LU R27, [R1+0x48] ;  /* 0x00004800011b7983 */ /* 0x000ea80000300800 */
[----:B------:R-:W2:Y:S04]  /*9a90*/  LDL.LU R26, [R1+0x44] ;  /* 0x00004400011a7983 */ /* 0x000ea80000300800 */
[----:B------:R-:W2:Y:S04]  /*9aa0*/  LDL.LU R25, [R1+0x30] ;  /* 0x0000300001197983 */ /* 0x000ea80000300800 */
[----:B------:R-:W2:Y:S04]  /*9ab0*/  LDL.LU R24, [R1+0x18] ;  /* 0x0000180001187983 */ /* 0x000ea80000300800 */
[----:B------:R-:W2:Y:S04]  /*9ac0*/  LDL.LU R23, [R1+0x14] ;  /* 0x0000140001177983 */ /* 0x000ea80000300800 */
[----:B------:R-:W2:Y:S04]  /*9ad0*/  LDL.LU R22, [R1+0x10] ;  /* 0x0000100001167983 */ /* 0x000ea80000300800 */
[----:B------:R-:W2:Y:S04]  /*9ae0*/  LDL.LU R3, [R1+0xc] ;  /* 0x00000c0001037983 */ /* 0x000ea80000300800 */
[----:B------:R1:W-:Y:S04]  /*9af0*/  STL [R1+0xf8], R7 ;  /* 0x0000f80701007387 */ /* 0x0003e80000100800 */
[----:B-1----:R-:W2:Y:S01]  /*9b00*/  LDL.LU R7, [R1+0x8] ;  /* 0x0000080001077983 */ /* 0x002ea20000300800 */
[----:B---3--:R-:W-:-:S05]  /*9b10*/  IMAD R0, R0, UR10, RZ ;  /* 0x0000000a00007c24 */ /* 0x008fca000f8e02ff */
[----:B------:R1:W-:Y:S04]  /*9b20*/  STL [R1+0xf4], R0 ;  /* 0x0000f40001007387 */ /* 0x0003e80000100800 */
[----:B-1----:R-:W3:Y:S01]  /*9b30*/  LDL.LU R0, [R1+0x6b0] ;  /* 0x0006b00001007983 */ /* 0x002ee20000300800 */
[----:B----4-:R-:W-:Y:S02]  /*9b40*/  IMAD R2, R2, UR10, RZ ;  /* 0x0000000a02027c24 */ /* 0x010fe4000f8e02ff */
[----:B------:R-:W-:Y:S02]  /*9b50*/  IMAD R6, R6, UR10, RZ ;  /* 0x0000000a06067c24 */ /* 0x000fe4000f8e02ff */
[----:B------:R-:W-:Y:S02]  /*9b60*/  IMAD R8, R8, UR10, RZ ;  /* 0x0000000a08087c24 */ /* 0x000fe4000f8e02ff */
[----:B------:R-:W-:-:S02]  /*9b70*/  IMAD R16, R16, UR10, RZ ;  /* 0x0000000a10107c24 */ /* 0x000fc4000f8e02ff */
[----:B------:R-:W-:Y:S02]  /*9b80*/  IMAD R18, R18, UR10, RZ ;  /* 0x0000000a12127c24 */ /* 0x000fe4000f8e02ff */
[----:B------:R-:W-:Y:S02]  /*9b90*/  IMAD R20, R20, UR10, RZ ;  /* 0x0000000a14147c24 */ /* 0x000fe4000f8e02ff */
[----:B------:R-:W-:Y:S02]  /*9ba0*/  IMAD R4, R4, UR10, RZ ;  /* 0x0000000a04047c24 */ /* 0x000fe4000f8e02ff */
        /* <DEDUP_REMOVED lines=12> */
[----:B--2---:R-:W-:Y:S02]  /*9c70*/  IMAD R28, R28, UR10, RZ ;  /* 0x0000000a1c1c7c24 */ /* 0x004fe4000f8e02ff */
[----:B------:R-:W-:Y:S02]  /*9c80*/  IMAD R27, R27, UR10, RZ ;  /* 0x0000000a1b1b7c24 */ /* 0x000fe4000f8e02ff */
[----:B------:R-:W-:-:S02]  /*9c90*/  IMAD R26, R26, UR10, RZ ;  /* 0x0000000a1a1a7c24 */ /* 0x000fc4000f8e02ff */
[----:B------:R-:W-:Y:S02]  /*9ca0*/  IMAD R25, R25, UR10, RZ ;  /* 0x0000000a19197c24 */ /* 0x000fe4000f8e02ff */
[----:B------:R-:W-:Y:S02]  /*9cb0*/  IMAD R24, R24, UR10, RZ ;  /* 0x0000000a18187c24 */ /* 0x000fe4000f8e02ff */
[----:B------:R-:W-:Y:S02]  /*9cc0*/  IMAD R23, R23, UR10, RZ ;  /* 0x0000000a17177c24 */ /* 0x000fe4000f8e02ff */
[----:B------:R-:W-:Y:S02]  /*9cd0*/  IMAD R22, R22, UR10, RZ ;  /* 0x0000000a16167c24 */ /* 0x000fe4000f8e02ff */
[----:B---3--:R-:W-:-:S05]  /*9ce0*/  IMAD R0, R0, UR10, RZ ;  /* 0x0000000a00007c24 */ /* 0x008fca000f8e02ff */
[----:B------:R1:W-:Y:S04]  /*9cf0*/  STL [R1+0xf0], R0 ;  /* 0x0000f00001007387 */ /* 0x0003e80000100800 */
[----:B-1----:R-:W2:Y:S04]  /*9d00*/  LDL.LU R0, [R1+0x6ac] ;  /* 0x0006ac0001007983 */ /* 0x002ea80000300800 */
[----:B------:R1:W-:Y:S04]  /*9d10*/  STL [R1+0xec], R2 ;  /* 0x0000ec0201007387 */ /* 0x0003e80000100800 */
[----:B-1----:R-:W3:Y:S04]  /*9d20*/  LDL.LU R2, [R1+0x6a8] ;  /* 0x0006a80001027983 */ /* 0x002ee80000300800 */
[----:B------:R1:W-:Y:S04]  /*9d30*/  STL [R1+0xe8], R6 ;  /* 0x0000e80601007387 */ /* 0x0003e80000100800 */
[----:B-1----:R-:W4:Y:S04]  /*9d40*/  LDL.LU R6, [R1+0x6a4] ;  /* 0x0006a40001067983 */ /* 0x002f280000300800 */
[----:B------:R1:W-:Y:S04]  /*9d50*/  STL [R1+0xe4], R8 ;  /* 0x0000e40801007387 */ /* 0x0003e80000100800 */
[----:B-1----:R-:W2:Y:S04]  /*9d60*/  LDL.LU R8, [R1+0x6a0] ;  /* 0x0006a00001087983 */ /* 0x002ea80000300800 */
        /* <DEDUP_REMOVED lines=43> */
[----:B-1----:R-:W3:Y:S04]  /*a020*/  LDL.LU R23, [R1+0x648] ;  /* 0x0006480001177983 */ /* 0x002ee80000300800 */
[----:B------:R1:W-:Y:S04]  /*a030*/  STL [R1+0x10], R22 ;  /* 0x0000101601007387 */ /* 0x0003e80000100800 */
[----:B-1----:R-:W4:Y:S01]  /*a040*/  LDL.LU R22, [R1+0x644] ;  /* 0x0006440001167983 */ /* 0x002f220000300800 */
[----:B------:R-:W-:-:S02]  /*a050*/  IMAD R3, R3, UR10, RZ ;  /* 0x0000000a03037c24 */ /* 0x000fc4000f8e02ff */
[----:B------:R-:W-:-:S03]  /*a060*/  IMAD R7, R7, UR10, RZ ;  /* 0x0000000a07077c24 */ /* 0x000fc6000f8e02ff */
[----:B------:R1:W-:Y:S04]  /*a070*/  STL [R1+0x604], R3 ;  /* 0x0006040301007387 */ /* 0x0003e80000100800 */
[----:B-1----:R-:W4:Y:S04]  /*a080*/  LDL.LU R3, [R1+0x24] ;  /* 0x0000240001037983 */ /* 0x002f280000300800 */
[----:B------:R1:W-:Y:S04]  /*a090*/  STL [R1+0x608], R7 ;  /* 0x0006080701007387 */ /* 0x0003e80000100800 */
[----:B-1----:R-:W4:Y:S01]  /*a0a0*/  LDL.LU R7, [R1+0x20] ;  /* 0x0000200001077983 */ /* 0x002f220000300800 */
[----:B--2---:R-:W-:-:S02]  /*a0b0*/  IMAD R24, R24, UR10, RZ ;  /* 0x0000000a18187c24 */ /* 0x004fc4000f8e02ff */
[----:B---3--:R-:W-:Y:S02]  /*a0c0*/  IMAD R23, R23, UR10, RZ ;  /* 0x0000000a17177c24 */ /* 0x008fe4000f8e02ff */
[----:B----4-:R-:W-:-:S05]  /*a0d0*/  IMAD R22, R22, UR10, RZ ;  /* 0x0000000a16167c24 */ /* 0x010fca000f8e02ff */
[----:B------:R1:W-:Y:S04]  /*a0e0*/  STL [R1+0x60c], R22 ;  /* 0x00060c1601007387 */ /* 0x0003e80000100800 */
[----:B-1----:R-:W2:Y:S04]  /*a0f0*/  LDL.LU R22, [R1+0x1c] ;  /* 0x00001c0001167983 */ /* 0x002ea80000300800 */
[----:B------:R1:W-:Y:S04]  /*a100*/  STL [R1+0x610], R23 ;  /* 0x0006101701007387 */ /* 0x0003e80000100800 */
[----:B-1----:R-:W3:Y:S04]  /*a110*/  LDL.LU R23, [R1+0x4] ;  /* 0x0000040001177983 */ /* 0x002ee80000300800 */
[----:B------:R1:W-:Y:S04]  /*a120*/  STL [R1+0x614], R24 ;  /* 0x0006141801007387 */ /* 0x0003e80000100800 */
[----:B-1----:R-:W4:Y:S01]  /*a130*/  LDL.LU R24, [R1] ;  /* 0x0000000001187983 */ /* 0x002f220000300800 */
[----:B------:R-:W-:-:S02]  /*a140*/  IMAD R25, R25, UR10, RZ ;  /* 0x0000000a19197c24 */ /* 0x000fc4000f8e02ff */
[----:B------:R-:W-:Y:S02]  /*a150*/  IMAD R26, R26, UR10, RZ ;  /* 0x0000000a1a1a7c24 */ /* 0x000fe4000f8e02ff */
[----:B------:R-:W-:Y:S02]  /*a160*/  IMAD R27, R27, UR10, RZ ;  /* 0x0000000a1b1b7c24 */ /* 0x000fe4000f8e02ff */
[----:B------:R-:W-:Y:S01]  /*a170*/  IMAD R28, R28, UR10, RZ ;  /* 0x0000000a1c1c7c24 */ /* 0x000fe2000f8e02ff */
[----:B------:R-:W-:Y:S01]  /*a180*/  STL [R1+0x618], R25 ;  /* 0x0006181901007387 */ /* 0x000fe20000100800 */
[----:B------:R-:W-:Y:S02]  /*a190*/  IMAD R29, R29, UR10, RZ ;  /* 0x0000000a1d1d7c24 */ /* 0x000fe4000f8e02ff */
[----:B------:R-:W-:Y:S01]  /*a1a0*/  IMAD R13, R13, UR10, RZ ;  /* 0x0000000a0d0d7c24 */ /* 0x000fe2000f8e02ff */
[----:B------:R-:W-:Y:S01]  /*a1b0*/  STL [R1+0x61c], R26 ;  /* 0x00061c1a01007387 */ /* 0x000fe20000100800 */
[----:B------:R-:W-:-:S02]  /*a1c0*/  IMAD R12, R12, UR10, RZ ;  /* 0x0000000a0c0c7c24 */ /* 0x000fc4000f8e02ff */
[----:B------:R-:W-:Y:S01]  /*a1d0*/  IMAD R11, R11, UR10, RZ ;  /* 0x0000000a0b0b7c24 */ /* 0x000fe2000f8e02ff */
[----:B------:R-:W-:Y:S01]  /*a1e0*/  STL [R1+0x620], R27 ;  /* 0x0006201b01007387 */ /* 0x000fe20000100800 */
[----:B------:R-:W-:Y:S02]  /*a1f0*/  IMAD R10, R10, UR10, RZ ;  /* 0x0000000a0a0a7c24 */ /* 0x000fe4000f8e02ff */
[----:B------:R-:W-:Y:S01]  /*a200*/  IMAD R9, R9, UR10, RZ ;  /* 0x0000000a09097c24 */ /* 0x000fe2000f8e02ff */
[----:B------:R-:W-:Y:S01]  /*a210*/  STL [R1+0x624], R28 ;  /* 0x0006241c01007387 */ /* 0x000fe20000100800 */
[----:B------:R-:W-:-:S03]  /*a220*/  IMAD R14, R14, UR10, RZ ;  /* 0x0000000a0e0e7c24 */ /* 0x000fc6000f8e02ff */
[----:B------:R-:W-:Y:S04]  /*a230*/  STL [R1+0x628], R29 ;  /* 0x0006281d01007387 */ /* 0x000fe80000100800 */
[----:B------:R-:W-:Y:S04]  /*a240*/  STL [R1+0x62c], R13 ;  /* 0x00062c0d01007387 */ /* 0x000fe80000100800 */
[----:B------:R1:W-:Y:S04]  /*a250*/  STL [R1+0x630], R12 ;  /* 0x0006300c01007387 */ /* 0x0003e80000100800 */
[----:B------:R0:W-:Y:S04]  /*a260*/  STL [R1+0x634], R11 ;  /* 0x0006340b01007387 */ /* 0x0001e80000100800 */
[----:B------:R0:W-:Y:S01]  /*a270*/  STL [R1+0x638], R10 ;  /* 0x0006380a01007387 */ /* 0x0001e20000100800 */
[----:B-1----:R-:W-:-:S03]  /*a280*/  LEA R12, P3, R16, R4, 0x1 ;  /* 0x00000004100c7211 */ /* 0x002fc600078608ff */
[----:B------:R-:W-:Y:S01]  /*a290*/  STL [R1+0x63c], R9 ;  /* 0x00063c0901007387 */ /* 0x000fe20000100800 */
[----:B0-----:R-:W-:-:S03]  /*a2a0*/  LEA R11, P2, R20, R4, 0x1 ;  /* 0x00000004140b7211 */ /* 0x001fc600078408ff */
[----:B------:R0:W-:Y:S01]  /*a2b0*/  STL [R1+0x640], R14 ;  /* 0x0006400e01007387 */ /* 0x0001e20000100800 */
[----:B------:R-:W-:-:S03]  /*a2c0*/  LEA R10, P4, R18, R4, 0x1 ;  /* 0x00000004120a7211 */ /* 0x000fc600078808ff */
[----:B0-----:R-:W2:Y:S04]  /*a2d0*/  LDL.LU R14, [R1+0x2c] ;  /* 0x00002c00010e7983 */ /* 0x001ea80000300800 */
[----:B------:R-:W2:Y:S04]  /*a2e0*/  LDL.LU R9, [R1+0x34] ;  /* 0x0000340001097983 */ /* 0x000ea80000300800 */
[----:B------:R0:W-:Y:S04]  /*a2f0*/  STL [R1+0x5dc], R11 ;  /* 0x0005dc0b01007387 */ /* 0x0001e80000100800 */
[----:B------:R1:W-:Y:S01]  /*a300*/  STL [R1+0x3a0], R10 ;  /* 0x0003a00a01007387 */ /* 0x0003e20000100800 */
[----:B------:R-:W-:-:S02]  /*a310*/  LEA R13, P0, R2, R4, 0x1 ;  /* 0x00000004020d7211 */ /* 0x000fc400078008ff */
[-C--:B0-----:R-:W-:Y:S01]  /*a320*/  LEA R11, P6, R8, R4.reuse, 0x1 ;  /* 0x00000004080b7211 */ /* 0x081fe200078c08ff */
[----:B-1----:R-:W2:Y:S04]  /*a330*/  LDL.LU R10, [R1+0x38] ;  /* 0x00003800010a7983 */ /* 0x002ea80000300800 */
[----:B------:R0:W-:Y:S04]  /*a340*/  STL [R1+0x3a4], R12 ;  /* 0x0003a40c01007387 */ /* 0x0001e80000100800 */
[----:B------:R1:W-:Y:S01]  /*a350*/  STL [R1+0x5b4], R11 ;  /* 0x0005b40b01007387 */ /* 0x0003e20000100800 */
[----:B0-----:R-:W-:-:S03]  /*a360*/  LEA R12, P5, R6, R4, 0x1 ;  /* 0x00000004060c7211 */ /* 0x001fc600078a08ff */
[----:B-1----:R-:W2:Y:S04]  /*a370*/  LDL.LU R11, [R1+0x3c] ;  /* 0x00003c00010b7983 */ /* 0x002ea80000300800 */
[----:B------:R-:W-:Y:S04]  /*a380*/  STL [R1+0x5bc], R12 ;  /* 0x0005bc0c01007387 */ /* 0x000fe80000100800 */
[----:B------:R0:W-:Y:S02]  /*a390*/  STL [R1+0x5d4], R13 ;  /* 0x0005d40d01007387 */ /* 0x0001e40000100800 */
[----:B0-----:R-:W-:-:S02]  /*a3a0*/  LEA.HI.X.SX32 R13, R20, R5, 0x1, P2 ;  /* 0x00000005140d7211 */ /* 0x001fc400010f0eff */
[----:B------:R-:W2:Y:S01]  /*a3b0*/  LDL.LU R20, [R1+0x28] ;  /* 0x0000280001147983 */ /* 0x000ea20000300800 */
[----:B------:R-:W-:-:S05]  /*a3c0*/  LEA R12, P1, R0, R4, 0x1 ;  /* 0x00000004000c7211 */ /* 0x000fca00078208ff */
[----:B------:R0:W-:Y:S04]  /*a3d0*/  STL [R1+0x5d8], R12 ;  /* 0x0005d80c01007387 */ /* 0x0001e80000100800 */
[----:B0-----:R-:W2:Y:S04]  /*a3e0*/  LDL.LU R12, [R1+0x40] ;  /* 0x00004000010c7983 */ /* 0x001ea80000300800 */
[----:B------:R0:W-:Y:S01]  /*a3f0*/  STL [R1+0x39c], R13 ;  /* 0x00039c0d01007387 */ /* 0x0001e20000100800 */
[----:B------:R-:W-:-:S03]  /*a400*/  LEA.HI.X.SX32 R18, R18, R5, 0x1, P4 ;  /* 0x0000000512127211 */ /* 0x000fc600020f0eff */
[----:B0-----:R-:W2:Y:S01]  /*a410*/  LDL.LU R13, [R1+0x4c] ;  /* 0x00004c00010d7983 */ /* 0x001ea20000300800 */
[----:B------:R-:W-:Y:S02]  /*a420*/  LEA.HI.X.SX32 R8, R8, R5, 0x1, P6 ;  /* 0x0000000508087211 */ /* 0x000fe400030f0eff */
[----:B----4-:R-:W-:-:S05]  /*a430*/  LEA R25, P2, R24, R4, 0x1 ;  /* 0x0000000418197211 */ /* 0x010fca00078408ff */
[----:B------:R3:W-:Y:S04]  /*a440*/  STL [R1+0x3a8], R25 ;  /* 0x0003a81901007387 */ /* 0x0007e80000100800 */
[----:B------:R0:W-:Y:S04]  /*a450*/  STL [R1+0x398], R18 ;  /* 0x0003981201007387 */ /* 0x0001e80000100800 */
[----:B------:R-:W4:Y:S01]  /*a460*/  LDL.LU R29, [R1+0x50] ;  /* 0x00005000011d7983 */ /* 0x000f220000300800 */
[----:B---3--:R-:W-:Y:S02]  /*a470*/  LEA R25, P4, R23, R4, 0x1 ;  /* 0x0000000417197211 */ /* 0x008fe400078808ff */
[----:B0-----:R-:W-:-:S03]  /*a480*/  LEA.HI.X.SX32 R18, R16, R5, 0x1, P3 ;  /* 0x0000000510127211 */ /* 0x001fc600018f0eff */
[----:B------:R-:W-:Y:S04]  /*a490*/  STL [R1+0x3ac], R25 ;  /* 0x0003ac1901007387 */ /* 0x000fe80000100800 */
[----:B------:R-:W-:Y:S04]  /*a4a0*/  STL [R1+0x390], R18 ;  /* 0x0003901201007387 */ /* 0x000fe80000100800 */
[----:B------:R-:W3:Y:S01]  /*a4b0*/  LDL.LU R28, [R1+0x58] ;  /* 0x00005800011c7983 */ /* 0x000ee20000300800 */
[----:B--2---:R-:W-:-:S05]  /*a4c0*/  LEA R16, P3, R22, R4, 0x1 ;  /* 0x0000000416107211 */ /* 0x004fca00078608ff */
[----:B------:R0:W-:Y:S04]  /*a4d0*/  STL [R1+0x3b0], R16 ;  /* 0x0003b01001007387 */ /* 0x0001e80000100800 */
[----:B------:R1:W-:Y:S04]  /*a4e0*/  STL [R1+0x388], R8 ;  /* 0x0003880801007387 */ /* 0x0003e80000100800 */
[----:B------:R-:W2:Y:S01]  /*a4f0*/  LDL.LU R27, [R1+0x60] ;  /* 0x00006000011b7983 */ /* 0x000ea20000300800 */
[----:B0-----:R-:W-:Y:S02]  /*a500*/  LEA R16, P6, R7, R4, 0x1 ;  /* 0x0000000407107211 */ /* 0x001fe400078c08ff */
[----:B-1----:R-:W-:-:S03]  /*a510*/  LEA.HI.X.SX32 R8, R6, R5, 0x1, P5 ;  /* 0x0000000506087211 */ /* 0x002fc600028f0eff */
[----:B------:R-:W-:Y:S01]  /*a520*/  STL [R1+0x3b4], R16 ;  /* 0x0003b41001007387 */ /* 0x000fe20000100800 */
[----:B------:R-:W-:Y:S02]  /*a530*/  LEA R6, P5, R3, R4, 0x1 ;  /* 0x0000000403067211 */ /* 0x000fe400078a08ff */
[-C--:B------:R-:W-:Y:S01]  /*a540*/  LEA.HI.X.SX32 R2, R2, R5.reuse, 0x1, P0 ;  /* 0x0000000502027211 */ /* 0x080fe200000f0eff */
[----:B------:R-:W-:Y:S04]  /*a550*/  STL [R1+0x380], R8 ;  /* 0x0003800801007387 */ /* 0x000fe80000100800 */
[----:B------:R-:W2:Y:S04]  /*a560*/  LDL.LU R26, [R1+0x64] ;  /* 0x00006400011a7983 */ /* 0x000ea80000300800 */
[----:B------:R-:W-:Y:S04]  /*a570*/  STL [R1+0x3b8], R6 ;  /* 0x0003b80601007387 */ /* 0x000fe80000100800 */
[----:B------:R0:W-:Y:S04]  /*a580*/  STL [R1+0x378], R2 ;  /* 0x0003780201007387 */ /* 0x0001e80000100800 */
[----:B------:R-:W2:Y:S01]  /*a590*/  LDL.LU R25, [R1+0x74] ;  /* 0x0000740001197983 */ /* 0x000ea20000300800 */
[----:B0-----:R-:W-:-:S02]  /*a5a0*/  LEA.HI.X.SX32 R2, R0, R5, 0x1, P1 ;  /* 0x0000000500027211 */ /* 0x001fc400008f0eff */
[-C--:B------:R-:W-:Y:S02]  /*a5b0*/  LEA R0, P1, R14, R4.reuse, 0x1 ;  /* 0x000000040e007211 */ /* 0x080fe400078208ff */
[----:B------:R-:W-:-:S05]  /*a5c0*/  LEA R6, P0, R20, R4, 0x1 ;  /* 0x0000000414067211 */ /* 0x000fca00078008ff */
[----:B------:R-:W-:Y:S04]  /*a5d0*/  STL [R1+0x3bc], R6 ;  /* 0x0003bc0601007387 */ /* 0x000fe80000100800 */
[----:B------:R0:W-:Y:S02]  /*a5e0*/  STL [R1+0x370], R2 ;  /* 0x0003700201007387 */ /* 0x0001e40000100800 */
[----:B0-----:R-:W-:Y:S02]  /*a5f0*/  LEA.HI.X.SX32 R2, R24, R5, 0x1, P2 ;  /* 0x0000000518027211 */ /* 0x001fe400010f0eff */
[----:B------:R-:W2:Y:S04]  /*a600*/  LDL.LU R24, [R1+0xa4] ;  /* 0x0000a40001187983 */ /* 0x000ea80000300800 */
[----:B------:R0:W-:Y:S04]  /*a610*/  STL [R1+0x3c0], R0 ;  /* 0x0003c00001007387 */ /* 0x0001e80000100800 */
[----:B------:R1:W-:Y:S01]  /*a620*/  STL [R1+0x368], R2 ;  /* 0x0003680201007387 */ /* 0x0003e20000100800 */
[----:B0-----:R-:W-:-:S02]  /*a630*/  LEA R0, P2, R9, R4, 0x1 ;  /* 0x0000000409007211 */ /* 0x001fc400078408ff */
[----:B-1----:R-:W-:Y:S02]  /*a640*/  LEA.HI.X.SX32 R2, R23, R5, 0x1, P4 ;  /* 0x0000000517027211 */ /* 0x002fe400020f0eff */
[----:B------:R-:W2:Y:S04]  /*a650*/  LDL.LU R23, [R1+0xa8] ;  /* 0x0000a80001177983 */ /* 0x000ea80000300800 */
[----:B------:R0:W-:Y:S04]  /*a660*/  STL [R1+0x3c4], R0 ;  /* 0x0003c40001007387 */ /* 0x0001e80000100800 */
[----:B------:R1:W-:Y:S01]  /*a670*/  STL [R1+0x360], R2 ;  /* 0x0003600201007387 */ /* 0x0003e20000100800 */
[----:B0-----:R-:W-:-:S02]  /*a680*/  LEA R0, P4, R10, R4, 0x1 ;  /* 0x000000040a007211 */ /* 0x001fc400078808ff */
[-C--:B-1----:R-:W-:Y:S02]  /*a690*/  LEA.HI.X.SX32 R2, R22, R5.reuse, 0x1, P3 ;  /* 0x0000000516027211 */ /* 0x082fe400018f0eff */
[----:B------:R-:W2:Y:S04]  /*a6a0*/  LDL.LU R22, [R1+0xac] ;  /* 0x0000ac0001167983 */ /* 0x000ea80000300800 */
[----:B------:R-:W-:Y:S04]  /*a6b0*/  STL [R1+0x3c8], R0 ;  /* 0x0003c80001007387 */ /* 0x000fe80000100800 */
[----:B------:R0:W-:Y:S02]  /*a6c0*/  STL [R1+0x358], R2 ;  /* 0x0003580201007387 */ /* 0x0001e40000100800 */
[----:B0-----:R-:W-:-:S02]  /*a6d0*/  LEA.HI.X.SX32 R2, R7, R5, 0x1, P6 ;  /* 0x0000000507027211 */ /* 0x001fc400030f0eff */
[----:B------:R-:W2:Y:S01]  /*a6e0*/  LDL.LU R7, [R1+0xb0] ;  /* 0x0000b00001077983 */ /* 0x000ea20000300800 */
[----:B------:R-:W-:-:S05]  /*a6f0*/  LEA R0, P3, R11, R4, 0x1 ;  /* 0x000000040b007211 */ /* 0x000fca00078608ff */
[----:B------:R-:W-:Y:S04]  /*a700*/  STL [R1+0x3cc], R0 ;  /* 0x0003cc0001007387 */ /* 0x000fe80000100800 */
[----:B------:R0:W-:Y:S02]  /*a710*/  STL [R1+0x350], R2 ;  /* 0x0003500201007387 */ /* 0x0001e40000100800 */
[----:B0-----:R-:W-:Y:S02]  /*a720*/  LEA.HI.X.SX32 R2, R3, R5, 0x1, P5 ;  /* 0x0000000503027211 */ /* 0x001fe400028f0eff */
        /* <DEDUP_REMOVED lines=11> */
[----:B----4-:R-:W-:-:S05]  /*a7e0*/  LEA R0, P0, R29, R4, 0x1 ;  /* 0x000000041d007211 */ /* 0x010fca00078008ff */
[----:B------:R3:W-:Y:S04]  /*a7f0*/  STL [R1+0x3d8], R0 ;  /* 0x0003d80001007387 */ /* 0x0007e80000100800 */
[----:B------:R0:W-:Y:S01]  /*a800*/  STL [R1+0x338], R2 ;  /* 0x0003380201007387 */ /* 0x0001e20000100800 */
[----:B---3--:R-:W-:Y:S02]  /*a810*/  LEA R0, P1, R28, R4, 0x1 ;  /* 0x000000041c007211 */ /* 0x008fe400078208ff */
[-C--:B0-----:R-:W-:Y:S02]  /*a820*/  LEA.HI.X.SX32 R2, R9, R5.reuse, 0x1, P2 ;  /* 0x0000000509027211 */ /* 0x081fe400010f0eff */
[----:B------:R-:W3:Y:S04]  /*a830*/  LDL.LU R9, [R1+0xc0] ;  /* 0x0000c00001097983 */ /* 0x000ee80000300800 */
[----:B------:R-:W-:Y:S04]  /*a840*/  STL [R1+0x3dc], R0 ;  /* 0x0003dc0001007387 */ /* 0x000fe80000100800 */
[----:B------:R0:W-:Y:S02]  /*a850*/  STL [R1+0x330], R2 ;  /* 0x0003300201007387 */ /* 0x0001e40000100800 */
[----:B0-----:R-:W-:-:S02]  /*a860*/  LEA.HI.X.SX32 R2, R10, R5, 0x1, P4 ;  /* 0x000000050a027211 */ /* 0x001fc400020f0eff */
[----:B------:R-:W4:Y:S01]  /*a870*/  LDL.LU R10, [R1+0xc4] ;  /* 0x0000c400010a7983 */ /* 0x000f220000300800 */
[----:B--2---:R-:W-:-:S05]  /*a880*/  LEA R0, P2, R27, R4, 0x1 ;  /* 0x000000041b007211 */ /* 0x004fca00078408ff */
[----:B------:R-:W-:Y:S04]  /*a890*/  STL [R1+0x3e0], R0 ;  /* 0x0003e00001007387 */ /* 0x000fe80000100800 */
[----:B------:R0:W-:Y:S02]  /*a8a0*/  STL [R1+0x328], R2 ;  /* 0x0003280201007387 */ /* 0x0001e40000100800 */
[----:B0-----:R-:W-:Y:S02]  /*a8b0*/  LEA.HI.X.SX32 R2, R11, R5, 0x1, P3 ;  /* 0x000000050b027211 */ /* 0x001fe400018f0eff */
[----:B------:R-:W2:Y:S01]  /*a8c0*/  LDL.LU R11, [R1+0xcc] ;  /* 0x0000cc00010b7983 */ /* 0x000ea20000300800 */
[----:B------:R-:W-:-:S05]  /*a8d0*/  LEA R0, P4, R26, R4, 0x1 ;  /* 0x000000041a007211 */ /* 0x000fca00078808ff */
[----:B------:R0:W-:Y:S04]  /*a8e0*/  STL [R1+0x3e4], R0 ;  /* 0x0003e40001007387 */ /* 0x0001e80000100800 */
[----:B------:R1:W-:Y:S01]  /*a8f0*/  STL [R1+0x320], R2 ;  /* 0x0003200201007387 */ /* 0x0003e20000100800 */
[----:B0-----:R-:W-:Y:S02]  /*a900*/  LEA R0, P3, R25, R4, 0x1 ;  /* 0x0000000419007211 */ /* 0x001fe400078608ff */
        /* <DEDUP_REMOVED lines=41> */
[----:B---3--:R-:W-:-:S05]  /*aba0*/  LEA R0, P6, R9, R4, 0x1 ;  /* 0x0000000409007211 */ /* 0x008fca00078c08ff */
[----:B------:R-:W-:Y:S04]  /*abb0*/  STL [R1+0x408], R0 ;  /* 0x0004080001007387 */ /* 0x000fe80000100800 */
[----:B------:R0:W-:Y:S02]  /*abc0*/  STL [R1+0x2d8], R2 ;  /* 0x0002d80201007387 */ /* 0x0001e40000100800 */
[-C--:B0-----:R-:W-:Y:S02]  /*abd0*/  LEA.HI.X.SX32 R2, R22, R5.reuse, 0x1, P0 ;  /* 0x0000000516027211 */ /* 0x081fe400000f0eff */
[----:B----4-:R-:W-:Y:S01]  /*abe0*/  LEA R0, P5, R10, R4, 0x1 ;  /* 0x000000040a007211 */ /* 0x010fe200078a08ff */
        /* <DEDUP_REMOVED lines=12> */
[----:B------:R1:W-:Y:S04]  /*acb0*/  STL [R1+0x2c0], R2 ;  /* 0x0002c00201007387 */ /* 0x0003e80000100800 */
[----:B------:R-:W2:Y:S01]  /*acc0*/  LDL.LU R18, [R1+0x120] ;  /* 0x0001200001127983 */ /* 0x000ea20000300800 */
[----:B0-----:R-:W-:Y:S02]  /*acd0*/  LEA R0, P2, R13, R4, 0x1 ;  /* 0x000000040d007211 */ /* 0x001fe400078408ff */
[----:B-1----:R-:W-:-:S03]  /*ace0*/  LEA.HI.X.SX32 R2, R20, R5, 0x1, P4 ;  /* 0x0000000514027211 */ /* 0x002fc600020f0eff */
[----:B------:R-:W-:Y:S04]  /*acf0*/  STL [R1+0x418], R0 ;  /* 0x0004180001007387 */ /* 0x000fe80000100800 */
[----:B------:R0:W-:Y:S04]  /*ad00*/  STL [R1+0x2b8], R2 ;  /* 0x0002b80201007387 */ /* 0x0001e80000100800 */
[----:B------:R-:W2:Y:S01]  /*ad10*/  LDL.LU R20, [R1+0x124] ;  /* 0x0001240001147983 */ /* 0x000ea20000300800 */
[----:B0-----:R-:W-:Y:S02]  /*ad20*/  LEA.HI.X.SX32 R2, R14, R5, 0x1, P3 ;  /* 0x000000050e027211 */ /* 0x001fe400018f0eff */
[----:B------:R-:W-:-:S05]  /*ad30*/  LEA R0, P4, R29, R4, 0x1 ;  /* 0x000000041d007211 */ /* 0x000fca00078808ff */
        /* <DEDUP_REMOVED lines=34> */
[----:B---3--:R-:W-:-:S05]  /*af60*/  LEA R0, P4, R22, R4, 0x1 ;  /* 0x0000000416007211 */ /* 0x008fca00078808ff */
[----:B------:R-:W-:Y:S04]  /*af70*/  STL [R1+0x438], R0 ;  /* 0x0004380001007387 */ /* 0x000fe80000100800 */
[----:B------:R0:W-:Y:S04]  /*af80*/  STL [R1+0x278], R2 ;  /* 0x0002780201007387 */ /* 0x0001e80000100800 */
[----:B------:R-:W3:Y:S01]  /*af90*/  LDL.LU R28, [R1+0x15c] ;  /* 0x00015c00011c7983 */ /* 0x000ee20000300800 */
[----:B0-----:R-:W-:Y:S02]  /*afa0*/  LEA.HI.X.SX32 R2, R27, R5, 0x1, P6 ;  /* 0x000000051b027211 */ /* 0x001fe400030f0eff */
[----:B----4-:R-:W-:-:S05]  /*afb0*/  LEA R0, P3, R7, R4, 0x1 ;  /* 0x0000000407007211 */ /* 0x010fca00078608ff */
[----:B------:R-:W-:Y:S04]  /*afc0*/  STL [R1+0x43c], R0 ;  /* 0x00043c0001007387 */ /* 0x000fe80000100800 */
[----:B------:R0:W-:Y:S04]  /*afd0*/  STL [R1+0x270], R2 ;  /* 0x0002700201007387 */ /* 0x0001e80000100800 */
[----:B------:R-:W4:Y:S01]  /*afe0*/  LDL.LU R27, [R1+0x160] ;  /* 0x00016000011b7983 */ /* 0x000f220000300800 */
[----:B0-----:R-:W-:Y:S02]  /*aff0*/  LEA.HI.X.SX32 R2, R26, R5, 0x1, P5 ;  /* 0x000000051a027211 */ /* 0x001fe400028f0eff */
[----:B--2---:R-:W-:-:S05]  /*b000*/  LEA R0, P6, R3, R4, 0x1 ;  /* 0x0000000403007211 */ /* 0x004fca00078c08ff */
[----:B------:R0:W-:Y:S04]  /*b010*/  STL [R1+0x440], R0 ;  /* 0x0004400001007387 */ /* 0x0001e80000100800 */
[----:B------:R1:W-:Y:S04]  /*b020*/  STL [R1+0x268], R2 ;  /* 0x0002680201007387 */ /* 0x0003e80000100800 */
[----:B------:R-:W2:Y:S01]  /*b030*/  LDL.LU R26, [R1+0x168] ;  /* 0x00016800011a7983 */ /* 0x000ea20000300800 */
[----:B0-----:R-:W-:Y:S02]  /*b040*/  LEA R0, P5, R18, R4, 0x1 ;  /* 0x0000000412007211 */ /* 0x001fe400078a08ff */
[----:B-1----:R-:W-:-:S03]  /*b050*/  LEA.HI.X.SX32 R2, R25, R5, 0x1, P0 ;  /* 0x0000000519027211 */ /* 0x002fc600000f0eff */
        /* <DEDUP_REMOVED lines=10> */
[----:B------:R0:W-:Y:S04]  /*b100*/  STL [R1+0x44c], R0 ;  /* 0x00044c0001007387 */ /* 0x0001e80000100800 */
[----:B------:R1:W-:Y:S04]  /*b110*/  STL [R1+0x250], R2 ;  /* 0x0002500201007387 */ /* 0x0003e80000100800 */
[----:B------:R-:W2:Y:S01]  /*b120*/  LDL.LU R23, [R1+0x178] ;  /* 0x0001780001177983 */ /* 0x000ea20000300800 */
[----:B0-----:R-:W-:Y:S02]  /*b130*/  LEA R0, P2, R9, R4, 0x1 ;  /* 0x0000000409007211 */ /* 0x001fe400078408ff */
[----:B-1----:R-:W-:-:S03]  /*b140*/  LEA.HI.X.SX32 R2, R22, R5, 0x1, P4 ;  /* 0x0000000516027211 */ /* 0x002fc600020f0eff */
[----:B------:R0:W-:Y:S04]  /*b150*/  STL [R1+0x450], R0 ;  /* 0x0004500001007387 */ /* 0x0001e80000100800 */
[----:B------:R-:W2:Y:S04]  /*b160*/  LDL.LU R22, [R1+0x17c] ;  /* 0x00017c0001167983 */ /* 0x000ea80000300800 */
[----:B------:R1:W-:Y:S01]  /*b170*/  STL [R1+0x248], R2 ;  /* 0x0002480201007387 */ /* 0x0003e20000100800 */
        /* <DEDUP_REMOVED lines=13> */
[----:B------:R-:W2:Y:S01]  /*b250*/  LDL.LU R18, [R1+0x194] ;  /* 0x0001940001127983 */ /* 0x000ea20000300800 */
[----:B------:R-:W-:-:S03]  /*b260*/  LEA.HI.X.SX32 R6, R20, R5, 0x1, P0 ;  /* 0x0000000514067211 */ /* 0x000fc600000f0eff */
[----:B------:R-:W-:Y:S01]  /*b270*/  STL [R1+0x230], R2 ;  /* 0x0002300201007387 */ /* 0x000fe20000100800 */
[----:B0-----:R-:W-:-:S05]  /*b280*/  LEA R0, P5, R13, R4, 0x1 ;  /* 0x000000040d007211 */ /* 0x001fca00078a08ff */
[----:B------:R0:W-:Y:S04]  /*b290*/  STL [R1+0x460], R0 ;  /* 0x0004600001007387 */ /* 0x0001e80000100800 */
[----:B------:R-:W-:Y:S04]  /*b2a0*/  STL [R1+0x228], R6 ;  /* 0x0002280601007387 */ /* 0x000fe80000100800 */
        /* <DEDUP_REMOVED lines=24> */
[----:B------:R-:W-:Y:S01]  /*b430*/  STL [R1+0x200], R0 ;  /* 0x0002000001007387 */ /* 0x000fe20000100800 */
[----:B------:R-:W-:Y:S02]  /*b440*/  LEA R6, P6, R24, R4, 0x1 ;  /* 0x0000000418067211 */ /* 0x000fe400078c08ff */
[----:B0-----:R-:W-:-:S03]  /*b450*/  LEA.HI.X.SX32 R2, R13, R5, 0x1, P5 ;  /* 0x000000050d027211 */ /* 0x001fc600028f0eff */
[----:B------:R-:W-:Y:S04]  /*b460*/  STL [R1+0x478], R6 ;  /* 0x0004780601007387 */ /* 0x000fe80000100800 */
[----:B------:R-:W2:Y:S04]  /*b470*/  LDL.LU R12, [R1+0x164] ;  /* 0x00016400010c7983 */ /* 0x000ea80000300800 */
[----:B------:R0:W-:Y:S02]  /*b480*/  STL [R1+0x1f8], R2 ;  /* 0x0001f80201007387 */ /* 0x0001e40000100800 */
[----:B0-----:R-:W-:-:S02]  /*b490*/  LEA.HI.X.SX32 R2, R29, R5, 0x1, P0 ;  /* 0x000000051d027211 */ /* 0x001fc400000f0eff */
[----:B------:R-:W-:-:S05]  /*b4a0*/  LEA R0, P5, R23, R4, 0x1 ;  /* 0x0000000417007211 */ /* 0x000fca00078a08ff */
[----:B------:R0:W-:Y:S04]  /*b4b0*/  STL [R1+0x47c], R0 ;  /* 0x00047c0001007387 */ /* 0x0001e80000100800 */
[----:B------:R-:W2:Y:S04]  /*b4c0*/  LDL.LU R13, [R1+0x154] ;  /* 0x00015400010d7983 */ /* 0x000ea80000300800 */
[----:B------:R1:W-:Y:S01]  /*b4d0*/  STL [R1+0x1f0], R2 ;  /* 0x0001f00201007387 */ /* 0x0003e20000100800 */
[----:B0-----:R-:W-:-:S05]  /*b4e0*/  LEA R0, P0, R22, R4, 0x1 ;  /* 0x0000000416007211 */ /* 0x001fca00078008ff */
[----:B------:R0:W-:Y:S04]  /*b4f0*/  STL [R1+0x480], R0 ;  /* 0x0004800001007387 */ /* 0x0001e80000100800 */
[----:B------:R-:W2:Y:S01]  /*b500*/  LDL.LU R29, [R1+0x150] ;  /* 0x00015000011d7983 */ /* 0x000ea20000300800 */
[----:B-1----:R-:W-:-:S05]  /*b510*/  LEA.HI.X.SX32 R2, R28, R5, 0x1, P1 ;  /* 0x000000051c027211 */ /* 0x002fca00008f0eff */
[----:B------:R1:W-:Y:S01]  /*b520*/  STL [R1+0x1e8], R2 ;  /* 0x0001e80201007387 */ /* 0x0003e20000100800 */
[----:B0-----:R-:W-:Y:S02]  /*b530*/  LEA R0, P1, R7, R4, 0x1 ;  /* 0x0000000407007211 */ /* 0x001fe400078208ff */
[----:B-1----:R-:W-:-:S03]  /*b540*/  LEA.HI.X.SX32 R2, R27, R5, 0x1, P2 ;  /* 0x000000051b027211 */ /* 0x002fc600010f0eff */
        /* <DEDUP_REMOVED lines=8> */
[----:B0-----:R-:W-:-:S05]  /*b5d0*/  LEA R0, P4, R18, R4, 0x1 ;  /* 0x0000000412007211 */ /* 0x001fca00078808ff */
[----:B------:R-:W-:Y:S04]  /*b5e0*/  STL [R1+0x48c], R0 ;  /* 0x00048c0001007387 */ /* 0x000fe80000100800 */
[----:B------:R-:W2:Y:S01]  /*b5f0*/  LDL.LU R26, [R1+0x138] ;  /* 0x00013800011a7983 */ /* 0x000ea20000300800 */
[----:B-1----:R-:W-:-:S05]  /*b600*/  LEA.HI.X.SX32 R2, R25, R5, 0x1, P3 ;  /* 0x0000000519027211 */ /* 0x002fca00018f0eff */
        /* <DEDUP_REMOVED lines=14> */
[----:B------:R4:W-:Y:S04]  /*b6f0*/  STL [R1+0x498], R0 ;  /* 0x0004980001007387 */ /* 0x0009e80000100800 */
[----:B------:R-:W3:Y:S04]  /*b700*/  LDL.LU R22, [R1+0xf8] ;  /* 0x0000f80001167983 */ /* 0x000ee80000300800 */
[----:B------:R0:W-:Y:S01]  /*b710*/  STL [R1+0x1b8], R2 ;  /* 0x0001b80201007387 */ /* 0x0001e20000100800 */
[----:B----4-:R-:W-:Y:S02]  /*b720*/  LEA R0, P0, R10, R4, 0x1 ;  /* 0x000000040a007211 */ /* 0x010fe400078008ff */
[----:B0-----:R-:W-:-:S03]  /*b730*/  LEA.HI.X.SX32 R2, R7, R5, 0x1, P1 ;  /* 0x0000000507027211 */ /* 0x001fc600008f0eff */
[----:B------:R2:W-:Y:S04]  /*b740*/  STL [R1+0x49c], R0 ;  /* 0x00049c0001007387 */ /* 0x0005e80000100800 */
[----:B------:R-:W4:Y:S04]  /*b750*/  LDL.LU R7, [R1+0xf4] ;  /* 0x0000f40001077983 */ /* 0x000f280000300800 */
[----:B------:R0:W-:Y:S01]  /*b760*/  STL [R1+0x1b4], R2 ;  /* 0x0001b40201007387 */ /* 0x0001e20000100800 */
[----:B--2---:R-:W-:Y:S02]  /*b770*/  LEA R0, P1, R11, R4, 0x1 ;  /* 0x000000040b007211 */ /* 0x004fe400078208ff */
[----:B0-----:R-:W-:-:S03]  /*b780*/  LEA.HI.X.SX32 R2, R3, R5, 0x1, P2 ;  /* 0x0000000503027211 */ /* 0x001fc600010f0eff */
[----:B------:R-:W-:Y:S04]  /*b790*/  STL [R1+0x4a0], R0 ;  /* 0x0004a00001007387 */ /* 0x000fe80000100800 */
[----:B------:R-:W2:Y:S04]  /*b7a0*/  LDL.LU R3, [R1+0xf0] ;  /* 0x0000f00001037983 */ /* 0x000ea80000300800 */
[----:B------:R0:W-:Y:S04]  /*b7b0*/  STL [R1+0x1bc], R2 ;  /* 0x0001bc0201007387 */ /* 0x0001e80000100800 */
[----:B------:R-:W2:Y:S01]  /*b7c0*/  LDL.LU R16, [R1+0xec] ;  /* 0x0000ec0001107983 */ /* 0x000ea20000300800 */
[----:B0-----:R-:W-:-:S02]  /*b7d0*/  LEA.HI.X.SX32 R2, R18, R5, 0x1, P4 ;  /* 0x0000000512027211 */ /* 0x001fc400020f0eff */
[----:B------:R-:W-:-:S05]  /*b7e0*/  LEA R0, P2, R12, R4, 0x1 ;  /* 0x000000040c007211 */ /* 0x000fca00078408ff */
[----:B------:R-:W-:Y:S04]  /*b7f0*/  STL [R1+0x4a4], R0 ;  /* 0x0004a40001007387 */ /* 0x000fe80000100800 */
[----:B------:R0:W-:Y:S04]  /*b800*/  STL [R1+0x1c4], R2 ;  /* 0x0001c40201007387 */ /* 0x0001e80000100800 */
[----:B------:R-:W2:Y:S01]  /*b810*/  LDL.LU R18, [R1+0xe8] ;  /* 0x0000e80001127983 */ /* 0x000ea20000300800 */
[-C--:B0-----:R-:W-:Y:S02]  /*b820*/  LEA.HI.X.SX32 R2, R20, R5.reuse, 0x1, P3 ;  /* 0x0000000514027211 */ /* 0x081fe400018f0eff */
[----:B------:R-:W-:-:S02]  /*b830*/  LEA.HI.X.SX32 R6, R14, R5, 0x1, P6 ;  /* 0x000000050e067211 */ /* 0x000fc400030f0eff */
[----:B------:R-:W-:-:S05]  /*b840*/  LEA R0, P4, R13, R4, 0x1 ;  /* 0x000000040d007211 */ /* 0x000fca00078808ff */
[----:B------:R0:W-:Y:S04]  /*b850*/  STL [R1+0x4a8], R0 ;  /* 0x0004a80001007387 */ /* 0x0001e80000100800 */
[----:B------:R-:W-:Y:S04]  /*b860*/  STL [R1+0x1cc], R2 ;  /* 0x0001cc0201007387 */ /* 0x000fe80000100800 */
[----:B------:R-:W2:Y:S01]  /*b870*/  LDL.LU R20, [R1+0xe4] ;  /* 0x0000e40001147983 */ /* 0x000ea20000300800 */
[----:B0-----:R-:W-:-:S05]  /*b880*/  LEA R0, P3, R29, R4, 0x1 ;  /* 0x000000041d007211 */ /* 0x001fca00078608ff */
[----:B------:R0:W-:Y:S04]  /*b890*/  STL [R1+0x4ac], R0 ;  /* 0x0004ac0001007387 */ /* 0x0001e80000100800 */
[----:B------:R1:W-:Y:S04]  /*b8a0*/  STL [R1+0x1d4], R6 ;  /* 0x0001d40601007387 */ /* 0x0003e80000100800 */
[----:B------:R-:W2:Y:S01]  /*b8b0*/  LDL.LU R14, [R1+0xc8] ;  /* 0x0000c800010e7983 */ /* 0x000ea20000300800 */
[----:B0-----:R-:W-:Y:S02]  /*b8c0*/  LEA.HI.X.SX32 R0, R9, R5, 0x1, P5 ;  /* 0x0000000509007211 */ /* 0x001fe400028f0eff */
[----:B------:R-:W-:-:S05]  /*b8d0*/  LEA R2, P6, R28, R4, 0x1 ;  /* 0x000000041c027211 */ /* 0x000fca00078c08ff */
[----:B------:R0:W-:Y:S04]  /*b8e0*/  STL [R1+0x4b0], R2 ;  /* 0x0004b00201007387 */ /* 0x0001e80000100800 */
[----:B------:R-:W-:Y:S01]  /*b8f0*/  STL [R1+0x1dc], R0 ;  /* 0x0001dc0001007387 */ /* 0x000fe20000100800 */
[----:B-1----:R-:W-:-:S05]  /*b900*/  LEA R6, P5, R27, R4, 0x1 ;  /* 0x000000041b067211 */ /* 0x002fca00078a08ff */
[----:B------:R1:W-:Y:S04]  /*b910*/  STL [R1+0x4b4], R6 ;  /* 0x0004b40601007387 */ /* 0x0003e80000100800 */
[----:B------:R-:W2:Y:S01]  /*b920*/  LDL.LU R9, [R1+0xa0] ;  /* 0x0000a00001097983 */ /* 0x000ea20000300800 */
[-C--:B0-----:R-:W-:Y:S02]  /*b930*/  LEA.HI.X.SX32 R2, R10, R5.reuse, 0x1, P0 ;  /* 0x000000050a027211 */ /* 0x081fe400000f0eff */
[----:B-1----:R-:W-:-:S03]  /*b940*/  LEA.HI.X.SX32 R6, R11, R5, 0x1, P1 ;  /* 0x000000050b067211 */ /* 0x002fc600008f0eff */
[----:B------:R0:W-:Y:S01]  /*b950*/  STL [R1+0x1e4], R2 ;  /* 0x0001e40201007387 */ /* 0x0001e20000100800 */
[----:B------:R-:W-:-:S05]  /*b960*/  LEA R0, P0, R26, R4, 0x1 ;  /* 0x000000041a007211 */ /* 0x000fca00078008ff */
[----:B------:R1:W-:Y:S04]  /*b970*/  STL [R1+0x4b8], R0 ;  /* 0x0004b80001007387 */ /* 0x0003e80000100800 */
[----:B------:R1:W-:Y:S04]  /*b980*/  STL [R1+0x1ec], R6 ;  /* 0x0001ec0601007387 */ /* 0x0003e80000100800 */
[----:B------:R-:W2:Y:S01]  /*b990*/  LDL.LU R10, [R1+0x9c] ;  /* 0x00009c00010a7983 */ /* 0x000ea20000300800 */
[----:B0-----:R-:W-:Y:S02]  /*b9a0*/  LEA R2, P1, R25, R4, 0x1 ;  /* 0x0000000419027211 */ /* 0x001fe400078208ff */
[----:B-1----:R-:W-:-:S03]  /*b9b0*/  LEA.HI.X.SX32 R0, R12, R5, 0x1, P2 ;  /* 0x000000050c007211 */ /* 0x002fc600010f0eff */
[----:B------:R0:W-:Y:S04]  /*b9c0*/  STL [R1+0x4bc], R2 ;  /* 0x0004bc0201007387 */ /* 0x0001e80000100800 */
[----:B------:R-:W-:Y:S01]  /*b9d0*/  STL [R1+0x1f4], R0 ;  /* 0x0001f40001007387 */ /* 0x000fe20000100800 */
[----:B------:R-:W-:-:S05]  /*b9e0*/  LEA R6, P2, R24, R4, 0x1 ;  /* 0x0000000418067211 */ /* 0x000fca00078408ff */
[----:B------:R1:W-:Y:S04]  /*b9f0*/  STL [R1+0x4c0], R6 ;  /* 0x0004c00601007387 */ /* 0x0003e80000100800 */
[----:B------:R-:W2:Y:S01]  /*ba00*/  LDL.LU R11, [R1+0x98] ;  /* 0x00009800010b7983 */ /* 0x000ea20000300800 */
[-C--:B0-----:R-:W-:Y:S02]  /*ba10*/  LEA.HI.X.SX32 R2, R13, R5.reuse, 0x1, P4 ;  /* 0x000000050d027211 */ /* 0x081fe400020f0eff */
[----:B-1----:R-:W-:-:S03]  /*ba20*/  LEA.HI.X.SX32 R6, R29, R5, 0x1, P3 ;  /* 0x000000051d067211 */ /* 0x002fc600018f0eff */
[----:B------:R-:W-:Y:S01]  /*ba30*/  STL [R1+0x1fc], R2 ;  /* 0x0001fc0201007387 */ /* 0x000fe20000100800 */
[----:B------:R-:W-:-:S05]  /*ba40*/  LEA R0, P4, R23, R4, 0x1 ;  /* 0x0000000417007211 */ /* 0x000fca00078808ff */
[----:B------:R0:W-:Y:S04]  /*ba50*/  STL [R1+0x4c4], R0 ;  /* 0x0004c40001007387 */ /* 0x0001e80000100800 */
[----:B------:R4:W-:Y:S04]  /*ba60*/  STL [R1+0x204], R6 ;  /* 0x0002040601007387 */ /* 0x0009e80000100800 */
[----:B------:R-:W2:Y:S01]  /*ba70*/  LDL.LU R12, [R1+0x94] ;  /* 0x00009400010c7983 */ /* 0x000ea20000300800 */
[----:B0-----:R-:W-:Y:S02]  /*ba80*/  LEA.HI.X.SX32 R0, R28, R5, 0x1, P6 ;  /* 0x000000051c007211 */ /* 0x001fe400030f0eff */
[----:B---3--:R-:W-:-:S05]  /*ba90*/  LEA R2, P3, R22, R4, 0x1 ;  /* 0x0000000416027211 */ /* 0x008fca00078608ff */
[----:B------:R0:W-:Y:S04]  /*baa0*/  STL [R1+0x4c8], R2 ;  /* 0x0004c80201007387 */ /* 0x0001e80000100800 */
[----:B------:R-:W-:Y:S01]  /*bab0*/  STL [R1+0x20c], R0 ;  /* 0x00020c0001007387 */ /* 0x000fe20000100800 */
[----:B----4-:R-:W-:-:S05]  /*bac0*/  LEA R6, P6, R7, R4, 0x1 ;  /* 0x0000000407067211 */ /* 0x010fca00078c08ff */
[----:B------:R1:W-:Y:S04]  /*bad0*/  STL [R1+0x4cc], R6 ;  /* 0x0004cc0601007387 */ /* 0x0003e80000100800 */
[----:B------:R-:W3:Y:S01]  /*bae0*/  LDL.LU R13, [R1+0x90] ;  /* 0x00009000010d7983 */ /* 0x000ee20000300800 */
[-C--:B0-----:R-:W-:Y:S02]  /*baf0*/  LEA.HI.X.SX32 R2, R27, R5.reuse, 0x1, P5 ;  /* 0x000000051b027211 */ /* 0x081fe400028f0eff */
[----:B-1----:R-:W-:-:S03]  /*bb00*/  LEA.HI.X.SX32 R6, R26, R5, 0x1, P0 ;  /* 0x000000051a067211 */ /* 0x002fc600000f0eff */
[----:B------:R0:W-:Y:S01]  /*bb10*/  STL [R1+0x214], R2 ;  /* 0x0002140201007387 */ /* 0x0001e20000100800 */
[----:B--2---:R-:W-:-:S05]  /*bb20*/  LEA R0, P5, R3, R4, 0x1 ;  /* 0x0000000403007211 */ /* 0x004fca00078a08ff */
[----:B------:R1:W-:Y:S04]  /*bb30*/  STL [R1+0x4d0], R0 ;  /* 0x0004d00001007387 */ /* 0x0003e80000100800 */
[----:B------:R2:W-:Y:S04]  /*bb40*/  STL [R1+0x21c], R6 ;  /* 0x00021c0601007387 */ /* 0x0005e80000100800 */
[----:B------:R-:W4:Y:S01]  /*bb50*/  LDL.LU R29, [R1+0x8c] ;  /* 0x00008c00011d7983 */ /* 0x000f220000300800 */
[----:B0-----:R-:W-:Y:S02]  /*bb60*/  LEA R2, P0, R16, R4, 0x1 ;  /* 0x0000000410027211 */ /* 0x001fe400078008ff */
[----:B-1----:R-:W-:-:S03]  /*bb70*/  LEA.HI.X.SX32 R0, R25, R5, 0x1, P1 ;  /* 0x0000000519007211 */ /* 0x002fc600008f0eff */
[----:B------:R0:W-:Y:S04]  /*bb80*/  STL [R1+0x4d4], R2 ;  /* 0x0004d40201007387 */ /* 0x0001e80000100800 */
[----:B------:R-:W-:Y:S01]  /*bb90*/  STL [R1+0x224], R0 ;  /* 0x0002240001007387 */ /* 0x000fe20000100800 */
[----:B--2---:R-:W-:Y:S02]  /*bba0*/  LEA R6, P1, R18, R4, 0x1 ;  /* 0x0000000412067211 */ /* 0x004fe400078208ff */
        /* <DEDUP_REMOVED lines=8> */
[----:B------:R1:W-:Y:S04]  /*bc30*/  STL [R1+0x234], R2 ;  /* 0x0002340201007387 */ /* 0x0003e80000100800 */
[----:B------:R-:W2:Y:S01]  /*bc40*/  LDL.LU R26, [R1+0x80] ;  /* 0x00008000011a7983 */ /* 0x000ea20000300800 */
[----:B0-----:R-:W-:-:S05]  /*bc50*/  LEA R0, P4, R14, R4, 0x1 ;  /* 0x000000040e007211 */ /* 0x001fca00078808ff */
[----:B------:R-:W-:Y:S01]  /*bc60*/  STL [R1+0x4e0], R0 ;  /* 0x0004e00001007387 */ /* 0x000fe20000100800 */
[----:B-1----:R-:W-:-:S03]  /*bc70*/  LEA.HI.X.SX32 R2, R22, R5, 0x1, P3 ;  /* 0x0000000516027211 */ /* 0x002fc600018f0eff */
[----:B------:R-:W2:Y:S04]  /*bc80*/  LDL.LU R25, [R1+0x7c] ;  /* 0x00007c0001197983 */ /* 0x000ea80000300800 */
[----:B------:R0:W-:Y:S04]  /*bc90*/  STL [R1+0x23c], R2 ;  /* 0x00023c0201007387 */ /* 0x0001e80000100800 */
[----:B------:R-:W2:Y:S01]  /*bca0*/  LDL.LU R24, [R1+0x78] ;  /* 0x0000780001187983 */ /* 0x000ea20000300800 */
[----:B0-----:R-:W-:Y:S02]  /*bcb0*/  LEA.HI.X.SX32 R2, R7, R5, 0x1, P6 ;  /* 0x0000000507027211 */ /* 0x001fe400030f0eff */
[----:B------:R-:W-:-:S05]  /*bcc0*/  LEA R0, P3, R9, R4, 0x1 ;  /* 0x0000000409007211 */ /* 0x000fca00078608ff */
[----:B------:R0:W-:Y:S04]  /*bcd0*/  STL [R1+0x4e4], R0 ;  /* 0x0004e40001007387 */ /* 0x0001e80000100800 */
[----:B------:R-:W2:Y:S04]  /*bce0*/  LDL.LU R23, [R1+0x70] ;  /* 0x0000700001177983 */ /* 0x000ea80000300800 */
[----:B------:R1:W-:Y:S04]  /*bcf0*/  STL [R1+0x244], R2 ;  /* 0x0002440201007387 */ /* 0x0003e80000100800 */
[----:B------:R-:W2:Y:S01]  /*bd00*/  LDL.LU R22, [R1+0x6c] ;  /* 0x00006c0001167983 */ /* 0x000ea20000300800 */
[----:B0-----:R-:W-:-:S02]  /*bd10*/  LEA R0, P6, R10, R4, 0x1 ;  /* 0x000000040a007211 */ /* 0x001fc400078c08ff */
[----:B-1----:R-:W-:-:S03]  /*bd20*/  LEA.HI.X.SX32 R2, R3, R5, 0x1, P5 ;  /* 0x0000000503027211 */ /* 0x002fc600028f0eff */
[----:B------:R0:W-:Y:S04]  /*bd30*/  STL [R1+0x4e8], R0 ;  /* 0x0004e80001007387 */ /* 0x0001e80000100800 */
[----:B------:R-:W2:Y:S04]  /*bd40*/  LDL.LU R7, [R1+0x68] ;  /* 0x0000680001077983 */ /* 0x000ea80000300800 */
[----:B------:R1:W-:Y:S04]  /*bd50*/  STL [R1+0x24c], R2 ;  /* 0x00024c0201007387 */ /* 0x0003e80000100800 */
[----:B------:R-:W2:Y:S01]  /*bd60*/  LDL.LU R3, [R1+0x5c] ;  /* 0x00005c0001037983 */ /* 0x000ea20000300800 */
[----:B0-----:R-:W-:-:S02]  /*bd70*/  LEA R0, P5, R11, R4, 0x1 ;  /* 0x000000040b007211 */ /* 0x001fc400078a08ff */
[----:B-1----:R-:W-:-:S03]  /*bd80*/  LEA.HI.X.SX32 R2, R16, R5, 0x1, P0 ;  /* 0x0000000510027211 */ /* 0x002fc600000f0eff */
[----:B------:R0:W-:Y:S04]  /*bd90*/  STL [R1+0x4ec], R0 ;  /* 0x0004ec0001007387 */ /* 0x0001e80000100800 */
[----:B0-----:R-:W2:Y:S04]  /*bda0*/  LDL.LU R0, [R1+0x54] ;  /* 0x0000540001007983 */ /* 0x001ea80000300800 */
[----:B------:R0:W-:Y:S01]  /*bdb0*/  STL [R1+0x254], R2 ;  /* 0x0002540201007387 */ /* 0x0001e20000100800 */
[----:B------:R-:W-:-:S03]  /*bdc0*/  LEA R6, P0, R12, R4, 0x1 ;  /* 0x000000040c067211 */ /* 0x000fc600078008ff */
[----:B0-----:R-:W2:Y:S01]  /*bdd0*/  LDL.LU R2, [R1+0x48] ;  /* 0x0000480001027983 */ /* 0x001ea20000300800 */
[----:B------:R-:W-:-:S03]  /*bde0*/  LEA.HI.X.SX32 R8, R18, R5, 0x1, P1 ;  /* 0x0000000512087211 */ /* 0x000fc600008f0eff */
[----:B------:R0:W-:Y:S04]  /*bdf0*/  STL [R1+0x4f0], R6 ;  /* 0x0004f00601007387 */ /* 0x0001e80000100800 */
[----:B0-----:R-:W2:Y:S04]  /*be00*/  LDL.LU R6, [R1+0x44] ;  /* 0x0000440001067983 */ /* 0x001ea80000300800 */
[----:B------:R0:W-:Y:S04]  /*be10*/  STL [R1+0x25c], R8 ;  /* 0x00025c0801007387 */ /* 0x0001e80000100800 */
[----:B0-----:R-:W2:Y:S01]  /*be20*/  LDL.LU R8, [R1+0x30] ;  /* 0x0000300001087983 */ /* 0x001ea20000300800 */
[----:B------:R-:W-:-:S02]  /*be30*/  LEA.HI.X.SX32 R18, R20, R5, 0x1, P2 ;  /* 0x0000000514127211 */ /* 0x000fc400010f0eff */
[----:B---3--:R-:W-:-:S05]  /*be40*/  LEA R16, P1, R13, R4, 0x1 ;  /* 0x000000040d107211 */ /* 0x008fca00078208ff */
[----:B------:R0:W-:Y:S04]  /*be50*/  STL [R1+0x4f4], R16 ;  /* 0x0004f41001007387 */ /* 0x0001e80000100800 */
[----:B0-----:R-:W3:Y:S04]  /*be60*/  LDL.LU R16, [R1+0x18] ;  /* 0x0000180001107983 */ /* 0x001ee80000300800 */
[----:B------:R0:W-:Y:S01]  /*be70*/  STL [R1+0x264], R18 ;  /* 0x0002641201007387 */ /* 0x0001e20000100800 */
[----:B----4-:R-:W-:-:S03]  /*be80*/  LEA R20, P2, R29, R4, 0x1 ;  /* 0x000000041d147211 */ /* 0x010fc600078408ff */
[----:B0-----:R-:W4:Y:S04]  /*be90*/  LDL.LU R18, [R1+0x14] ;  /* 0x0000140001127983 */ /* 0x001f280000300800 */
[----:B------:R0:W-:Y:S04]  /*bea0*/  STL [R1+0x4f8], R20 ;  /* 0x0004f81401007387 */ /* 0x0001e80000100800 */
[----:B0-----:R-:W3:Y:S01]  /*beb0*/  LDL.LU R20, [R1+0x10] ;  /* 0x0000100001147983 */ /* 0x001ee20000300800 */
[-C--:B------:R-:W-:Y:S02]  /*bec0*/  LEA.HI.X.SX32 R14, R14, R5.reuse, 0x1, P4 ;  /* 0x000000050e0e7211 */ /* 0x080fe400020f0eff */
[----:B------:R-:W-:-:S03]  /*bed0*/  LEA.HI.X.SX32 R9, R9, R5, 0x1, P3 ;  /* 0x0000000509097211 */ /* 0x000fc600018f0eff */
[----:B------:R2:W-:Y:S02]  /*bee0*/  STL [R1+0x26c], R14 ;  /* 0x00026c0e01007387 */ /* 0x0005e40000100800 */
[----:B--2---:R-:W-:-:S05]  /*bef0*/  LEA R14, P4, R28, R4, 0x1 ;  /* 0x000000041c0e7211 */ /* 0x004fca00078808ff */
[----:B------:R0:W-:Y:S01]  /*bf00*/  STL [R1+0x4fc], R14 ;  /* 0x0004fc0e01007387 */ /* 0x0001e20000100800 */
[----:B------:R-:W-:-:S03]  /*bf10*/  LEA.HI.X.SX32 R10, R10, R5, 0x1, P6 ;  /* 0x000000050a0a7211 */ /* 0x000fc600030f0eff */
[----:B0-----:R-:W2:Y:S04]  /*bf20*/  LDL.LU R14, [R1+0x640] ;  /* 0x00064000010e7983 */ /* 0x001ea80000300800 */
[----:B------:R0:W-:Y:S01]  /*bf30*/  STL [R1+0x274], R9 ;  /* 0x0002740901007387 */ /* 0x0001e20000100800 */
[----:B------:R-:W-:Y:S02]  /*bf40*/  LEA.HI.X.SX32 R11, R11, R5, 0x1, P5 ;  /* 0x000000050b0b7211 */ /* 0x000fe400028f0eff */
[----:B0-----:R-:W-:-:S05]  /*bf50*/  LEA R9, P3, R27, R4, 0x1 ;  /* 0x000000041b097211 */ /* 0x001fca00078608ff */
[----:B------:R0:W-:Y:S04]  /*bf60*/  STL [R1+0x500], R9 ;  /* 0x0005000901007387 */ /* 0x0001e80000100800 */
[----:B0-----:R-:W2:Y:S04]  /*bf70*/  LDL.LU R9, [R1+0x63c] ;  /* 0x00063c0001097983 */ /* 0x001ea80000300800 */
[----:B------:R0:W-:Y:S02]  /*bf80*/  STL [R1+0x27c], R10 ;  /* 0x00027c0a01007387 */ /* 0x0001e40000100800 */
[----:B0-----:R-:W-:-:S05]  /*bf90*/  LEA R10, P6, R26, R4, 0x1 ;  /* 0x000000041a0a7211 */ /* 0x001fca00078c08ff */
[----:B------:R0:W-:Y:S01]  /*bfa0*/  STL [R1+0x504], R10 ;  /* 0x0005040a01007387 */ /* 0x0001e20000100800 */
[----:B------:R-:W-:-:S03]  /*bfb0*/  LEA.HI.X.SX32 R12, R12, R5, 0x1, P0 ;  /* 0x000000050c0c7211 */ /* 0x000fc600000f0eff */
        /* <DEDUP_REMOVED lines=52> */
[----:B---3--:R-:W-:-:S05]  /*c300*/  LEA R22, P2, R16, R4, 0x1 ;  /* 0x0000000410167211 */ /* 0x008fca00078408ff */
[----:B------:R0:W-:Y:S01]  /*c310*/  STL [R1+0x530], R22 ;  /* 0x0005301601007387 */ /* 0x0001e20000100800 */
[----:B------:R-:W-:-:S03]  /*c320*/  LEA.HI.X.SX32 R3, R3, R5, 0x1, P3 ;  /* 0x0000000503037211 */ /* 0x000fc600018f0eff */
[----:B0-----:R-:W3:Y:S04]  /*c330*/  LDL.LU R22, [R1+0x60c] ;  /* 0x00060c0001167983 */ /* 0x001ee80000300800 */
[----:B------:R4:W-:Y:S02]  /*c340*/  STL [R1+0x2dc], R7 ;  /* 0x0002dc0701007387 */ /* 0x0009e40000100800 */
[----:B----4-:R-:W-:-:S05]  /*c350*/  LEA R7, P4, R18, R4, 0x1 ;  /* 0x0000000412077211 */ /* 0x010fca00078808ff */
[----:B------:R0:W-:Y:S04]  /*c360*/  STL [R1+0x534], R7 ;  /* 0x0005340701007387 */ /* 0x0001e80000100800 */
[----:B0-----:R-:W4:Y:S04]  /*c370*/  LDL.LU R7, [R1+0x608] ;  /* 0x0006080001077983 */ /* 0x001f280000300800 */
[----:B------:R0:W-:Y:S02]  /*c380*/  STL [R1+0x2e4], R3 ;  /* 0x0002e40301007387 */ /* 0x0001e40000100800 */
[----:B0-----:R-:W-:-:S05]  /*c390*/  LEA R3, P3, R20, R4, 0x1 ;  /* 0x0000000414037211 */ /* 0x001fca00078608ff */
[----:B------:R0:W-:Y:S04]  /*c3a0*/  STL [R1+0x538], R3 ;  /* 0x0005380301007387 */ /* 0x0001e80000100800 */
[----:B0-----:R-:W2:Y:S01]  /*c3b0*/  LDL.LU R3, [R1+0x604] ;  /* 0x0006040001037983 */ /* 0x001ea20000300800 */
[----:B------:R-:W-:-:S05]  /*c3c0*/  LEA.HI.X.SX32 R0, R0, R5, 0x1, P6 ;  /* 0x0000000500007211 */ /* 0x000fca00030f0eff */
[----:B------:R2:W-:Y:S01]  /*c3d0*/  STL [R1+0x2ec], R0 ;  /* 0x0002ec0001007387 */ /* 0x0005e20000100800 */
[----:B------:R-:W-:Y:S02]  /*c3e0*/  IMAD R15, R15, UR10, RZ ;  /* 0x0000000a0f0f7c24 */ /* 0x000fe4000f8e02ff */
[----:B------:R-:W-:Y:S02]  /*c3f0*/  IMAD R17, R17, UR10, RZ ;  /* 0x0000000a11117c24 */ /* 0x000fe4000f8e02ff */
[----:B------:R-:W-:Y:S02]  /*c400*/  IMAD R19, R19, UR10, RZ ;  /* 0x0000000a13137c24 */ /* 0x000fe4000f8e02ff */
[----:B------:R-:W-:Y:S01]  /*c410*/  IMAD R21, R21, UR10, RZ ;  /* 0x0000000a15157c24 */ /* 0x000fe2000f8e02ff */
[----:B------:R-:W-:Y:S01]  /*c420*/  USHF.R.S32.HI UR5, URZ, 0x1f, UR4 ;  /* 0x0000001fff057899 */ /* 0x000fe20008011404 */
[----:B------:R-:W0:Y:S03]  /*c430*/  LDCU UR10, c[0x0][0x3a8] ;  /* 0x00007500ff0a77ac */ /* 0x000e260008000800 */
[----:B------:R-:W-:-:S04]  /*c440*/  ULEA.HI UR5, UR5, UR4, URZ, 0x7 ;  /* 0x0000000405057291 */ /* 0x000fc8000f8f38ff */
[----:B------:R-:W-:Y:S01]  /*c450*/  USHF.R.S32.HI UR5, URZ, 0x7, UR5 ;  /* 0x00000007ff057899 */ /* 0x000fe20008011405 */
[----:B--2---:R-:W-:-:S05]  /*c460*/  LEA R0, P6, R3, R4, 0x1 ;  /* 0x0000000403007211 */ /* 0x004fca00078c08ff */
[----:B------:R1:W-:Y:S02]  /*c470*/  STL [R1+0x53c], R0 ;  /* 0x00053c0001007387 */ /* 0x0003e40000100800 */
[----:B-1----:R-:W-:Y:S02]  /*c480*/  LEA.HI.X.SX32 R0, R2, R5, 0x1, P5 ;  /* 0x0000000502007211 */ /* 0x002fe400028f0eff */
[----:B----4-:R-:W-:-:S03]  /*c490*/  LEA R2, P5, R7, R4, 0x1 ;  /* 0x0000000407027211 */ /* 0x010fc600078a08ff */
[----:B------:R1:W-:Y:S04]  /*c4a0*/  STL [R1+0x2f4], R0 ;  /* 0x0002f40001007387 */ /* 0x0003e80000100800 */
[----:B------:R2:W-:Y:S01]  /*c4b0*/  STL [R1+0x540], R2 ;  /* 0x0005400201007387 */ /* 0x0005e20000100800 */
[-C--:B-1----:R-:W-:Y:S02]  /*c4c0*/  LEA.HI.X.SX32 R0, R6, R5.reuse, 0x1, P0 ;  /* 0x0000000506007211 */ /* 0x082fe400000f0eff */
[-C--:B---3--:R-:W-:Y:S02]  /*c4d0*/  LEA R6, P0, R22, R4.reuse, 0x1 ;  /* 0x0000000416067211 */ /* 0x088fe400078008ff */
[----:B--2---:R-:W-:Y:S01]  /*c4e0*/  LEA.HI.X.SX32 R2, R8, R5, 0x1, P1 ;  /* 0x0000000508027211 */ /* 0x004fe200008f0eff */
[----:B------:R1:W-:Y:S04]  /*c4f0*/  STL [R1+0x2fc], R0 ;  /* 0x0002fc0001007387 */ /* 0x0003e80000100800 */
[----:B------:R2:W-:Y:S01]  /*c500*/  STL [R1+0x544], R6 ;  /* 0x0005440601007387 */ /* 0x0005e20000100800 */
[----:B-1----:R-:W-:-:S03]  /*c510*/  LEA R0, P1, R23, R4, 0x1 ;  /* 0x0000000417007211 */ /* 0x002fc600078208ff */
[----:B------:R1:W-:Y:S01]  /*c520*/  STL [R1+0x304], R2 ;  /* 0x0003040201007387 */ /* 0x0003e20000100800 */
[----:B--2---:R-:W-:-:S03]  /*c530*/  LEA.HI.X.SX32 R6, R16, R5, 0x1, P2 ;  /* 0x0000000510067211 */ /* 0x004fc600010f0eff */
[----:B------:R2:W-:Y:S01]  /*c540*/  STL [R1+0x548], R0 ;  /* 0x0005480001007387 */ /* 0x0005e20000100800 */
[----:B-1----:R-:W-:-:S03]  /*c550*/  LEA R2, P2, R24, R4, 0x1 ;  /* 0x0000000418027211 */ /* 0x002fc600078408ff */
[----:B------:R1:W-:Y:S01]  /*c560*/  STL [R1+0x30c], R6 ;  /* 0x00030c0601007387 */ /* 0x0003e20000100800 */
[----:B--2---:R-:W-:-:S03]  /*c570*/  LEA.HI.X.SX32 R0, R18, R5, 0x1, P4 ;  /* 0x0000000512007211 */ /* 0x004fc600020f0eff */
[----:B------:R2:W-:Y:S04]  /*c580*/  STL [R1+0x54c], R2 ;  /* 0x00054c0201007387 */ /* 0x0005e80000100800 */
[----:B------:R3:W-:Y:S01]  /*c590*/  STL [R1+0x314], R0 ;  /* 0x0003140001007387 */ /* 0x0007e20000100800 */
[----:B-1----:R-:W-:Y:S02]  /*c5a0*/  LEA R6, P4, R25, R4, 0x1 ;  /* 0x0000000419067211 */ /* 0x002fe400078808ff */
[----:B--2---:R-:W-:-:S03]  /*c5b0*/  LEA.HI.X.SX32 R2, R20, R5, 0x1, P3 ;  /* 0x0000000514027211 */ /* 0x004fc600018f0eff */
[----:B------:R1:W-:Y:S01]  /*c5c0*/  STL [R1+0x560], R6 ;  /* 0x0005600601007387 */ /* 0x0003e20000100800 */
[----:B---3--:R-:W-:-:S03]  /*c5d0*/  LEA R0, P3, R26, R4, 0x1 ;  /* 0x000000041a007211 */ /* 0x008fc600078608ff */
[----:B------:R2:W-:Y:S01]  /*c5e0*/  STL [R1+0x31c], R2 ;  /* 0x00031c0201007387 */ /* 0x0005e20000100800 */
[----:B-1----:R-:W-:-:S03]  /*c5f0*/  LEA.HI.X.SX32 R6, R3, R5, 0x1, P6 ;  /* 0x0000000503067211 */ /* 0x002fc600030f0eff */
[----:B------:R1:W5:Y:S04]  /*c600*/  LDL.LU R3, [R1+0x600] ;  /* 0x0006000001037983 */ /* 0x0003680000300800 */
[----:B------:R3:W-:Y:S01]  /*c610*/  STL [R1+0x564], R0 ;  /* 0x0005640001007387 */ /* 0x0007e20000100800 */
[----:B--2---:R-:W-:-:S03]  /*c620*/  LEA.HI.X.SX32 R2, R7, R5, 0x1, P5 ;  /* 0x0000000507027211 */ /* 0x004fc600028f0eff */
[----:B------:R2:W-:Y:S04]  /*c630*/  STL [R1+0x324], R6 ;  /* 0x0003240601007387 */ /* 0x0005e80000100800 */
[----:B------:R1:W5:Y:S01]  /*c640*/  LDL.LU R7, [R1+0x5fc] ;  /* 0x0005fc0001077983 */ /* 0x0003620000300800 */
[----:B---3--:R-:W-:-:S05]  /*c650*/  LEA R0, P6, R27, R4, 0x1 ;  /* 0x000000041b007211 */ /* 0x008fca00078c08ff */
[----:B------:R3:W-:Y:S01]  /*c660*/  STL [R1+0x568], R0 ;  /* 0x0005680001007387 */ /* 0x0007e20000100800 */
[----:B--2---:R-:W-:-:S03]  /*c670*/  LEA.HI.X.SX32 R6, R22, R5, 0x1, P0 ;  /* 0x0000000516067211 */ /* 0x004fc600000f0eff */
[----:B------:R2:W-:Y:S01]  /*c680*/  STL [R1+0x32c], R2 ;  /* 0x00032c0201007387 */ /* 0x0005e20000100800 */
[-C--:B---3--:R-:W-:Y:S02]  /*c690*/  LEA R0, P5, R28, R4.reuse, 0x1 ;  /* 0x000000041c007211 */ /* 0x088fe400078a08ff */
[----:B--2---:R-:W-:-:S03]  /*c6a0*/  LEA R2, P0, R29, R4, 0x1 ;  /* 0x000000041d027211 */ /* 0x004fc600078008ff */
[----:B------:R2:W-:Y:S04]  /*c6b0*/  STL [R1+0x56c], R0 ;  /* 0x00056c0001007387 */ /* 0x0005e80000100800 */
[----:B------:R3:W-:Y:S01]  /*c6c0*/  STL [R1+0x334], R6 ;  /* 0x0003340601007387 */ /* 0x0007e20000100800 */
[----:B--2---:R-:W-:-:S03]  /*c6d0*/  LEA.HI.X.SX32 R0, R23, R5, 0x1, P1 ;  /* 0x0000000517007211 */ /* 0x004fc600008f0eff */
[----:B------:R2:W-:Y:S01]  /*c6e0*/  STL [R1+0x570], R2 ;  /* 0x0005700201007387 */ /* 0x0005e20000100800 */
[----:B---3--:R-:W-:Y:S01]  /*c6f0*/  LEA R6, P1, R13, R4, 0x1 ;  /* 0x000000040d067211 */ /* 0x008fe200078208ff */
[----:B------:R-:W3:Y:S02]  /*c700*/  S2R R8, SR_TID.X ;  /* 0x0000000000087919 */ /* 0x000ee40000002100 */
[----:B------:R4:W-:Y:S01]  /*c710*/  STL [R1+0x33c], R0 ;  /* 0x00033c0001007387 */ /* 0x0009e20000100800 */
[----:B--2---:R-:W-:-:S03]  /*c720*/  LEA.HI.X.SX32 R2, R24, R5, 0x1, P2 ;  /* 0x0000000518027211 */ /* 0x004fc600010f0eff */
[----:B------:R2:W-:Y:S01]  /*c730*/  STL [R1+0x574], R6 ;  /* 0x0005740601007387 */ /* 0x0005e20000100800 */
[----:B----4-:R-:W-:-:S03]  /*c740*/  LEA R0, P2, R12, R4, 0x1 ;  /* 0x000000040c007211 */ /* 0x010fc600078408ff */
[----:B------:R4:W-:Y:S01]  /*c750*/  STL [R1+0x344], R2 ;  /* 0x0003440201007387 */ /* 0x0009e20000100800 */
[----:B--2---:R-:W-:-:S03]  /*c760*/  LEA.HI.X.SX32 R6, R25, R5, 0x1, P4 ;  /* 0x0000000519067211 */ /* 0x004fc600020f0eff */
[----:B------:R2:W-:Y:S01]  /*c770*/  STL [R1+0x578], R0 ;  /* 0x0005780001007387 */ /* 0x0005e20000100800 */
[----:B----4-:R-:W-:-:S03]  /*c780*/  LEA R2, P4, R11, R4, 0x1 ;  /* 0x000000040b027211 */ /* 0x010fc600078808ff */
[----:B------:R4:W-:Y:S01]  /*c790*/  STL [R1+0x34c], R6 ;  /* 0x00034c0601007387 */ /* 0x0009e20000100800 */
[----:B--2---:R-:W-:-:S03]  /*c7a0*/  LEA.HI.X.SX32 R0, R26, R5, 0x1, P3 ;  /* 0x000000051a007211 */ /* 0x004fc600018f0eff */
[----:B------:R2:W-:Y:S04]  /*c7b0*/  STL [R1+0x57c], R2 ;  /* 0x00057c0201007387 */ /* 0x0005e80000100800 */
[----:B------:R0:W-:Y:S01]  /*c7c0*/  STL [R1+0x354], R0 ;  /* 0x0003540001007387 */ /* 0x0001e20000100800 */
[-C--:B----4-:R-:W-:Y:S01]  /*c7d0*/  LEA R6, P3, R10, R4.reuse, 0x1 ;  /* 0x000000040a067211 */ /* 0x090fe200078608ff */
[----:B------:R-:W4:Y:S01]  /*c7e0*/  S2R R20, SR_TID.X ;  /* 0x0000000000147919 */ /* 0x000f220000002100 */
[-C--:B--2---:R-:W-:Y:S02]  /*c7f0*/  LEA.HI.X.SX32 R2, R27, R5.reuse, 0x1, P6 ;  /* 0x000000051b027211 */ /* 0x084fe400030f0eff */
[----:B0-----:R-:W-:Y:S01]  /*c800*/  LEA R0, P6, R9, R4, 0x1 ;  /* 0x0000000409007211 */ /* 0x001fe200078c08ff */
[----:B------:R0:W-:Y:S04]  /*c810*/  STL [R1+0x580], R6 ;  /* 0x0005800601007387 */ /* 0x0001e80000100800 */
[----:B------:R2:W-:Y:S04]  /*c820*/  STL [R1+0x35c], R2 ;  /* 0x00035c0201007387 */ /* 0x0005e80000100800 */
[----:B------:R1:W-:Y:S01]  /*c830*/  STL [R1+0x584], R0 ;  /* 0x0005840001007387 */ /* 0x0003e20000100800 */
[----:B0-----:R-:W-:-:S02]  /*c840*/  LEA.HI.X.SX32 R6, R28, R5, 0x1, P5 ;  /* 0x000000051c067211 */ /* 0x001fc400028f0eff */
[----:B--2---:R-:W-:-:S03]  /*c850*/  LEA R2, P5, R14, R4, 0x1 ;  /* 0x000000040e027211 */ /* 0x004fc600078a08ff */
[----:B------:R0:W-:Y:S01]  /*c860*/  STL [R1+0x364], R6 ;  /* 0x0003640601007387 */ /* 0x0001e20000100800 */
[----:B-1----:R-:W-:-:S03]  /*c870*/  LEA.HI.X.SX32 R0, R29, R5, 0x1, P0 ;  /* 0x000000051d007211 */ /* 0x002fc600000f0eff */
[----:B------:R1:W-:Y:S04]  /*c880*/  STL [R1+0x588], R2 ;  /* 0x0005880201007387 */ /* 0x0003e80000100800 */
[----:B------:R2:W-:Y:S01]  /*c890*/  STL [R1+0x36c], R0 ;  /* 0x00036c0001007387 */ /* 0x0005e20000100800 */
[-C--:B0-----:R-:W-:Y:S02]  /*c8a0*/  LEA.HI.X.SX32 R6, R13, R5.reuse, 0x1, P1 ;  /* 0x000000050d067211 */ /* 0x081fe400008f0eff */
[----:B-1----:R-:W-:-:S03]  /*c8b0*/  LEA.HI.X.SX32 R2, R12, R5, 0x1, P2 ;  /* 0x000000050c027211 */ /* 0x002fc600010f0eff */
[----:B------:R0:W-:Y:S01]  /*c8c0*/  STL [R1+0x374], R6 ;  /* 0x0003740601007387 */ /* 0x0001e20000100800 */
[----:B--2---:R-:W-:-:S03]  /*c8d0*/  LEA.HI.X.SX32 R0, R11, R5, 0x1, P4 ;  /* 0x000000050b007211 */ /* 0x004fc600020f0eff */
[----:B------:R1:W-:Y:S01]  /*c8e0*/  STL [R1+0x37c], R2 ;  /* 0x00037c0201007387 */ /* 0x0003e20000100800 */
[--C-:B---3--:R-:W-:Y:S02]  /*c8f0*/  SHF.R.U32.HI R18, RZ, 0x4, R8.reuse ;  /* 0x00000004ff127819 */ /* 0x108fe40000011608 */
[--C-:B------:R-:W-:Y:S01]  /*c900*/  SHF.R.U32.HI R16, RZ, 0x4, R8.reuse ;  /* 0x00000004ff107819 */ /* 0x100fe20000011608 */
[----:B------:R2:W-:Y:S01]  /*c910*/  STL [R1+0x384], R0 ;  /* 0x0003840001007387 */ /* 0x0005e20000100800 */
[-C--:B0-----:R-:W-:Y:S02]  /*c920*/  LEA R6, P0, R15, R4.reuse, 0x1 ;  /* 0x000000040f067211 */ /* 0x081fe400078008ff */
[----:B------:R-:W-:Y:S02]  /*c930*/  SHF.R.U32.HI R8, RZ, 0x4, R8 ;  /* 0x00000004ff087819 */ /* 0x000fe40000011608 */
[-C--:B-1----:R-:W-:Y:S01]  /*c940*/  LEA R2, P1, R17, R4.reuse, 0x1 ;  /* 0x0000000411027211 */ /* 0x082fe200078208ff */
[----:B------:R-:W-:Y:S01]  /*c950*/  STL [R1+0x58c], R6 ;  /* 0x00058c0601007387 */ /* 0x000fe20000100800 */
[----:B--2---:R-:W-:-:S02]  /*c960*/  LEA R0, P2, R19, R4, 0x1 ;  /* 0x0000000413007211 */ /* 0x004fc400078408ff */
[----:B------:R-:W-:Y:S01]  /*c970*/  LEA R4, P4, R21, R4, 0x1 ;  /* 0x0000000415047211 */ /* 0x000fe200078808ff */
[----:B------:R0:W-:Y:S01]  /*c980*/  STL [R1+0x5b0], R2 ;  /* 0x0005b00201007387 */ /* 0x0001e20000100800 */
[----:B------:R-:W-:-:S03]  /*c990*/  SGXT.U32 R8, R8, 0x4 ;  /* 0x000000040808781a */ /* 0x000fc60000000000 */
[----:B------:R1:W-:Y:S01]  /*c9a0*/  STL [R1+0x5b8], R0 ;  /* 0x0005b80001007387 */ /* 0x0003e20000100800 */
[----:B------:R-:W-:-:S03]  /*c9b0*/  LOP3.LUT R8, R8, 0x40, RZ, 0xfc, !PT ;  /* 0x0000004008087812 */ /* 0x000fc600078efcff */
[----:B------:R2:W-:Y:S01]  /*c9c0*/  STL [R1+0x5d0], R4 ;  /* 0x0005d00401007387 */ /* 0x0005e20000100800 */
[-C--:B0-----:R-:W-:Y:S02]  /*c9d0*/  LEA.HI.X.SX32 R2, R10, R5.reuse, 0x1, P3 ;  /* 0x000000050a027211 */ /* 0x081fe400018f0eff */
[----:B-1----:R-:W-:-:S03]  /*c9e0*/  LEA.HI.X.SX32 R0, R9, R5, 0x1, P6 ;  /* 0x0000000509007211 */ /* 0x002fc600030f0eff */
[----:B------:R0:W-:Y:S01]  /*c9f0*/  STL [R1+0x1a0], R2 ;  /* 0x0001a00201007387 */ /* 0x0001e20000100800 */
[----:B--2---:R-:W-:-:S03]  /*ca00*/  LEA.HI.X.SX32 R4, R14, R5, 0x1, P5 ;  /* 0x000000050e047211 */ /* 0x004fc600028f0eff */
[----:B------:R1:W-:Y:S04]  /*ca10*/  STL [R1+0x1a4], R0 ;  /* 0x0001a40001007387 */ /* 0x0003e80000100800 */
[----:B------:R2:W-:Y:S01]  /*ca20*/  STL [R1+0x1a8], R4 ;  /* 0x0001a80401007387 */ /* 0x0005e20000100800 */
[-C--:B0-----:R-:W-:Y:S02]  /*ca30*/  LEA.HI.X.SX32 R2, R15, R5.reuse, 0x1, P0 ;  /* 0x000000050f027211 */ /* 0x081fe400000f0eff */
[----:B-1----:R-:W-:-:S03]  /*ca40*/  LEA.HI.X.SX32 R0, R17, R5, 0x1, P1 ;  /* 0x0000000511007211 */ /* 0x002fc600008f0eff */
[----:B------:R0:W-:Y:S01]  /*ca50*/  STL [R1+0x1ac], R2 ;  /* 0x0001ac0201007387 */ /* 0x0001e20000100800 */
[----:B--2---:R-:W-:Y:S01]  /*ca60*/  IMAD R4, R8, UR11, RZ ;  /* 0x0000000b08047c24 */ /* 0x004fe2000f8e02ff */
[----:B----4-:R-:W-:Y:S02]  /*ca70*/  SHF.L.U32 R4, R20, 0x5, RZ ;  /* 0x0000000514047819 */ /* 0x010fe400000006ff */
[----:B------:R1:W-:Y:S02]  /*ca80*/  STL [R1+0x38c], R0 ;  /* 0x00038c0001007387 */ /* 0x0003e40000100800 */
[----:B------:R-:W-:Y:S02]  /*ca90*/  LOP3.LUT R4, R4, 0x60, RZ, 0xc0, !PT ;  /* 0x0000006004047812 */ /* 0x000fe400078ec0ff */
[-C--:B0-----:R-:W-:Y:S02]  /*caa0*/  LEA.HI.X.SX32 R2, R19, R5.reuse, 0x1, P2 ;  /* 0x0000000513027211 */ /* 0x081fe400010f0eff */
[----:B-1----:R-:W-:-:S03]  /*cab0*/  LEA.HI.X.SX32 R0, R21, R5, 0x1, P4 ;  /* 0x0000000515007211 */ /* 0x002fc600020f0eff */
[----:B------:R0:W-:Y:S04]  /*cac0*/  STL [R1+0x394], R2 ;  /* 0x0003940201007387 */ /* 0x0001e80000100800 */
[----:B------:R1:W-:Y:S04]  /*cad0*/  STL [R1+0x1b0], R0 ;  /* 0x0001b00001007387 */ /* 0x0003e80000100800 */
[----:B------:R2:W-:Y:S04]  /*cae0*/  STL [R1+0x5f4], R4 ;  /* 0x0005f40401007387 */ /* 0x0005e80000100800 */
[----:B------:R2:W-:Y:S04]  /*caf0*/  STL [R1+0x5c0], RZ ;  /* 0x0005c0ff01007387 */ /* 0x0005e80000100800 */
        /* <DEDUP_REMOVED lines=14> */
[----:B------:R2:W-:Y:S01]  /*cbe0*/  STL [R1+0x59c], RZ ;  /* 0x00059cff01007387 */ /* 0x0005e20000100800 */
[----:B0-----:R-:W-:-:S02]  /*cbf0*/  LOP3.LUT R2, R20, 0x7f, RZ, 0xc0, !PT ;  /* 0x0000007f14027812 */ /* 0x001fc400078ec0ff */
[----:B------:R-:W-:Y:S02]  /*cc00*/  SGXT.U32 R16, R16, 0x4 ;  /* 0x000000041010781a */ /* 0x000fe40000000000 */
[----:B------:R-:W-:Y:S01]  /*cc10*/  SGXT.U32 R18, R18, 0x4 ;  /* 0x000000041212781a */ /* 0x000fe20000000000 */
[----:B------:R-:W-:Y:S01]  /*cc20*/  IMAD R2, R2, UR6, RZ ;  /* 0x0000000602027c24 */ /* 0x000fe2000f8e02ff */
[----:B------:R-:W-:Y:S02]  /*cc30*/  LOP3.LUT R16, R16, 0x20, RZ, 0xfc, !PT ;  /* 0x0000002010107812 */ /* 0x000fe400078efcff */
[----:B------:R-:W-:-:S03]  /*cc40*/  LOP3.LUT R18, R18, 0x10, RZ, 0xfc, !PT ;  /* 0x0000001012127812 */ /* 0x000fc600078efcff */
[----:B-1----:R-:W-:Y:S01]  /*cc50*/  IMAD R0, R16, UR11, RZ ;  /* 0x0000000b10007c24 */ /* 0x002fe2000f8e02ff */
[----:B------:R-:W-:Y:S01]  /*cc60*/  SHF.R.S32.HI R0, RZ, 0x1f, R2 ;  /* 0x0000001fff007819 */ /* 0x000fe20000011402 */
[----:B------:R-:W-:-:S03]  /*cc70*/  IMAD R5, R18, UR12, RZ ;  /* 0x0000000c12057c24 */ /* 0x000fc6000f8e02ff */
[C---:B------:R-:W-:Y:S01]  /*cc80*/  SHF.L.U64.HI R0, R2.reuse, 0x1, R0 ;  /* 0x0000000102007819 */ /* 0x040fe20000010200 */
[----:B--2---:R-:W-:-:S07]  /*cc90*/  IMAD.SHL.U32 R2, R2, 0x2, RZ ;  /* 0x0000000202027824 */ /* 0x004fce00078e00ff */
.L_x_2:
[----:B-----5:R-:W-:Y:S01]  /*cca0*/  IMAD.MOV.U32 R20, RZ, RZ, R7 ;  /* 0x000000ffff147224 */ /* 0x020fe200078e0007 */
[----:B------:R-:W0:Y:S01]  /*ccb0*/  S2R R24, SR_TID.X ;  /* 0x0000000000187919 */ /* 0x000e220000002100 */
[--C-:B------:R-:W-:Y:S01]  /*ccc0*/  IMAD.MOV.U32 R21, RZ, RZ, R3.reuse ;  /* 0x000000ffff157224 */ /* 0x100fe200078e0003 */
[----:B------:R-:W-:Y:S01]  /*ccd0*/  PRMT R3, RZ, 0x7610, R3 ;  /* 0x00007610ff037816 */ /* 0x000fe20000000003 */
[----:B------:R-:W1:Y:S03]  /*cce0*/  LDCU UR4, c[0x0][0x3a8] ;  /* 0x00007500ff0477ac */ /* 0x000e660008000800 */
[----:B------:R2:W-:Y:S01]  /*ccf0*/  STL.64 [R1+0x168], R20 ;  /* 0x0001681401007387 */ /* 0x0005e20000100a00 */
[----:B------:R-:W3:Y:S01]  /*cd00*/  S2R R8, SR_TID.X ;  /* 0x0000000000087919 */ /* 0x000ee20000002100 */
[----:B------:R-:W-:Y:S01]  /*cd10*/  PRMT R12, RZ, 0x7610, R12 ;  /* 0x00007610ff0c7816 */ /* 0x000fe2000000000c */
[----:B------:R-:W4:Y:S01]  /*cd20*/  LDCU UR6, c[0x0][0x3a8] ;  /* 0x00007500ff0677ac */ /* 0x000f220008000800 */
[----:B------:R-:W2:Y:S04]  /*cd30*/  LDL R28, [R1+0x5dc] ;  /* 0x0005dc00011c7983 */ /* 0x000ea80000100800 */
[----:B------:R-:W2:Y:S04]  /*cd40*/  LDL R27, [R1+0x39c] ;  /* 0x00039c00011b7983 */ /* 0x000ea80000100800 */
[----:B------:R-:W2:Y:S04]  /*cd50*/  LDL R26, [R1+0x58c] ;  /* 0x00058c00011a7983 */ /* 0x000ea80000100800 */
[----:B------:R-:W2:Y:S01]  /*cd60*/  LDL R25, [R1+0x1ac] ;  /* 0x0001ac0001197983 */ /* 0x000ea20000100800 */
[----:B------:R-:W-:-:S02]  /*cd70*/  PRMT R10, RZ, 0x7610, R10 ;  /* 0x00007610ff0a7816 */ /* 0x000fc4000000000a */
[----:B------:R-:W-:Y:S01]  /*cd80*/  PRMT R13, RZ, 0x7610, R13 ;  /* 0x00007610ff0d7816 */ /* 0x000fe2000000000d */
[----:B------:R-:W2:Y:S01]  /*cd90*/  LDL R23, [R1+0x57c] ;  /* 0x00057c0001177983 */ /* 0x000ea20000100800 */
[----:B0-----:R-:W-:Y:S02]  /*cda0*/  LEA.HI R4, R24, 0x30, RZ, 0x1c ;  /* 0x0000003018047811 */ /* 0x001fe400078fe0ff */
[----:B------:R-:W-:Y:S01]  /*cdb0*/  SHF.R.U32.HI R7, RZ, 0x4, R24 ;  /* 0x00000004ff077819 */ /* 0x000fe20000011618 */
[----:B------:R-:W2:Y:S01]  /*cdc0*/  LDL R22, [R1+0x384] ;  /* 0x0003840001167983 */ /* 0x000ea20000100800 */
[C---:B------:R-:W-:Y:S01]  /*cdd0*/  ISETP.GE.AND P0, PT, R4.reuse, UR7, PT ;  /* 0x0000000704007c0c */ /* 0x040fe2000bf06270 */
[----:B------:R-:W-:Y:S01]  /*cde0*/  IMAD R4, R4, UR10, RZ ;  /* 0x0000000a04047c24 */ /* 0x000fe2000f8e02ff */
[----:B------:R-:W-:-:S03]  /*cdf0*/  SGXT.U32 R7, R7, 0x4 ;  /* 0x000000040707781a */ /* 0x000fc60000000000 */
[----:B------:R-:W-:-:S08]  /*ce00*/  IMAD.WIDE R4, R4, 0x2, R20 ;  /* 0x0000000204047825 */ /* 0x000fd000078e0214 */
[----:B------:R0:W2:Y:S01]  /*ce10*/  @!P0 LDG.E.U16 R3, desc[UR8][R4.64] ;  /* 0x0000000804038981 */ /* 0x0000a2000c1e1500 */
[C---:B------:R-:W-:Y:S01]  /*ce20*/  ISETP.GE.AND P0, PT, R7.reuse, UR7, PT ;  /* 0x0000000707007c0c */ /* 0x040fe2000bf06270 */
[----:B0-----:R-:W-:-:S04]  /*ce30*/  IMAD R4, R7, UR10, RZ ;  /* 0x0000000a07047c24 */ /* 0x001fc8000f8e02ff */
[----:B------:R-:W-:-:S08]  /*ce40*/  IMAD.WIDE R4, R4, 0x2, R20 ;  /* 0x0000000204047825 */ /* 0x000fd000078e0214 */
[----:B------:R0:W2:Y:S02]  /*ce50*/  @!P0 LDG.E.U16 R12, desc[UR8][R4.64] ;  /* 0x00000008040c8981 */ /* 0x0000a4000c1e1500 */
[----:B0-----:R-:W-:-:S04]  /*ce60*/  LOP3.LUT R4, R7, 0x50, RZ, 0xfc, !PT ;  /* 0x0000005007047812 */ /* 0x001fc800078efcff */
[C---:B------:R-:W-:Y:S01]  /*ce70*/  ISETP.GE.AND P0, PT, R4.reuse, UR7, PT ;  /* 0x0000000704007c0c */ /* 0x040fe2000bf06270 */
[----:B------:R-:W-:-:S04]  /*ce80*/  IMAD R4, R4, UR10, RZ ;  /* 0x0000000a04047c24 */ /* 0x000fc8000f8e02ff */
[----:B------:R-:W-:Y:S01]  /*ce90*/  IMAD.WIDE R4, R4, 0x2, R20 ;  /* 0x0000000204047825 */ /* 0x000fe200078e0214 */
[----:B---3--:R-:W-:-:S07]  /*cea0*/  SHF.R.U32.HI R8, RZ, 0x4, R8 ;  /* 0x00000004ff087819 */ /* 0x008fce0000011608 */
[----:B------:R0:W3:Y:S01]  /*ceb0*/  @!P0 LDG.E.U16 R10, desc[UR8][R4.64] ;  /* 0x00000008040a8981 */ /* 0x0000e2000c1e1500 */
[----:B------:R-:W-:-:S04]  /*cec0*/  SGXT.U32 R8, R8, 0x4 ;  /* 0x000000040808781a */ /* 0x000fc80000000000 */
[----:B------:R-:W-:Y:S02]  /*ced0*/  LOP3.LUT R8, R8, 0x10, RZ, 0xfc, !PT ;  /* 0x0000001008087812 */ /* 0x000fe400078efcff */
[----:B0-----:R-:W-:-:S03]  /*cee0*/  LOP3.LUT R4, R7, 0x60, RZ, 0xfc, !PT ;  /* 0x0000006007047812 */ /* 0x001fc600078efcff */
[----:B-1----:R-:W-:Y:S01]  /*cef0*/  IMAD R8, R8, UR4, RZ ;  /* 0x0000000408087c24 */ /* 0x002fe2000f8e02ff */
[----:B------:R-:W-:Y:S01]  /*cf00*/  LOP3.LUT R5, R7, 0x10, RZ, 0xfc, !PT ;  /* 0x0000001007057812 */ /* 0x000fe200078efcff */
[----:B------:R-:W0:Y:S01]  /*cf10*/  LDCU UR4, c[0x0][0x3a8] ;  /* 0x00007500ff0477ac */ /* 0x000e220008000800 */
[C---:B------:R-:W-:Y:S01]  /*cf20*/  ISETP.GE.AND P1, PT, R4.reuse, UR7, PT ;  /* 0x0000000704007c0c */ /* 0x040fe2000bf26270 */
[----:B------:R-:W-:Y:S01]  /*cf30*/  IMAD R4, R4, UR10, RZ ;  /* 0x0000000a04047c24 */ /* 0x000fe2000f8e02ff */
[----:B------:R-:W-:-:S03]  /*cf40*/  ISETP.GE.AND P0, PT, R5, UR7, PT ;  /* 0x0000000705007c0c */ /* 0x000fc6000bf06270 */
[----:B------:R-:W-:-:S08]  /*cf50*/  IMAD.WIDE R4, R4, 0x2, R20 ;  /* 0x0000000204047825 */ /* 0x000fd000078e0214 */
[----:B------:R1:W3:Y:S01]  /*cf60*/  @!P1 LDG.E.U16 R13, desc[UR8][R4.64] ;  /* 0x00000008040d9981 */ /* 0x0002e2000c1e1500 */
[----:B------:R-:W-:Y:S01]  /*cf70*/  PRMT R6, RZ, 0x7610, R6 ;  /* 0x00007610ff067816 */ /* 0x000fe20000000006 */
[----:B-1----:R-:W-:Y:S02]  /*cf80*/  IMAD.WIDE R4, R8, 0x2, R20 ;  /* 0x0000000208047825 */ /* 0x002fe400078e0214 */
[----:B------:R-:W1:Y:S03]  /*cf90*/  S2R R8, SR_TID.X ;  /* 0x0000000000087919 */ /* 0x000e660000002100 */
[----:B------:R0:W3:Y:S02]  /*cfa0*/  @!P0 LDG.E.U16 R6, desc[UR8][R4.64] ;  /* 0x0000000804068981 */ /* 0x0000e4000c1e1500 */
[C---:B0-----:R-:W-:Y:S02]  /*cfb0*/  LOP3.LUT R4, R7.reuse, 0x20, RZ, 0xfc, !PT ;  /* 0x0000002007047812 */ /* 0x041fe400078efcff */
[----:B------:R-:W-:-:S02]  /*cfc0*/  LOP3.LUT R7, R7, 0x40, RZ, 0xfc, !PT ;  /* 0x0000004007077812 */ /* 0x000fc400078efcff */
[----:B------:R-:W-:Y:S02]  /*cfd0*/  ISETP.GE.AND P0, PT, R4, UR7, PT ;  /* 0x0000000704007c0c */ /* 0x000fe4000bf06270 */
[----:B------:R-:W-:Y:S02]  /*cfe0*/  ISETP.GE.AND P1, PT, R7, UR7, PT ;  /* 0x0000000707007c0c */ /* 0x000fe4000bf26270 */
[----:B------:R-:W-:Y:S02]  /*cff0*/  PRMT R5, RZ, 0x7610, R5 ;  /* 0x00007610ff057816 */ /* 0x000fe40000000005 */
[--C-:B-1----:R-:W-:Y:S02]  /*d000*/  SHF.R.U32.HI R18, RZ, 0x4, R8.reuse ;  /* 0x00000004ff127819 */ /* 0x102fe40000011608 */
[----:B------:R-:W-:Y:S02]  /*d010*/  SHF.R.U32.HI R8, RZ, 0x4, R8 ;  /* 0x00000004ff087819 */ /* 0x000fe40000011608 */
[----:B------:R-:W-:-:S02]  /*d020*/  SGXT.U32 R18, R18, 0x4 ;  /* 0x000000041212781a */ /* 0x000fc40000000000 */
[----:B------:R-:W-:Y:S02]  /*d030*/  SGXT.U32 R8, R8, 0x4 ;  /* 0x000000040808781a */ /* 0x000fe40000000000 */
[----:B------:R-:W-:Y:S02]  /*d040*/  LOP3.LUT R18, R18, 0x40, RZ, 0xfc, !PT ;  /* 0x0000004012127812 */ /* 0x000fe400078efcff */
[----:B------:R-:W-:-:S03]  /*d050*/  LOP3.LUT R8, R8, 0x20, RZ, 0xfc, !PT ;  /* 0x0000002008087812 */ /* 0x000fc600078efcff */
[----:B------:R-:W-:Y:S02]  /*d060*/  IMAD R18, R18, UR4, RZ ;  /* 0x0000000412127c24 */ /* 0x000fe4000f8e02ff */
[----:B----4-:R-:W-:-:S04]  /*d070*/  IMAD R8, R8, UR6, RZ ;  /* 0x0000000608087c24 */ /* 0x010fc8000f8e02ff */
[----:B------:R-:W-:Y:S01]  /*d080*/  IMAD.WIDE R8, R8, 0x2, R20 ;  /* 0x0000000208087825 */ /* 0x000fe200078e0214 */
[----:B------:R-:W-:-:S04]  /*d090*/  PRMT R4, RZ, 0x7610, R4 ;  /* 0x00007610ff047816 */ /* 0x000fc80000000004 */
[----:B------:R0:W4:Y:S02]  /*d0a0*/  @!P0 LDG.E.U16 R5, desc[UR8][R8.64] ;  /* 0x0000000808058981 */ /* 0x000124000c1e1500 */
[----:B0-----:R-:W-:Y:S01]  /*d0b0*/  IMAD.WIDE R8, R18, 0x2, R20 ;  /* 0x0000000212087825 */ /* 0x001fe200078e0214 */
[----:B------:R-:W-:Y:S01]  /*d0c0*/  PRMT R11, RZ, 0x7610, R11 ;  /* 0x00007610ff0b7816 */ /* 0x000fe2000000000b */
[----:B------:R-:W3:Y:S04]  /*d0d0*/  LDL R18, [R1+0x364] ;  /* 0x0003640001127983 */ /* 0x000ee80000100800 */
[----:B------:R0:W3:Y:S02]  /*d0e0*/  @!P1 LDG.E.U16 R4, desc[UR8][R8.64] ;  /* 0x0000000808049981 */ /* 0x0000e4000c1e1500 */
[----:B0-----:R-:W-:-:S04]  /*d0f0*/  LEA.HI R8, R24, 0x70, RZ, 0x1c ;  /* 0x0000007018087811 */ /* 0x001fc800078fe0ff */
[C---:B------:R-:W-:Y:S01]  /*d100*/  ISETP.GE.AND P0, PT, R8.reuse, UR7, PT ;  /* 0x0000000708007c0c */ /* 0x040fe2000bf06270 */
[----:B------:R-:W-:-:S04]  /*d110*/  IMAD R8, R8, UR10, RZ ;  /* 0x0000000a08087c24 */ /* 0x000fc8000f8e02ff */
[----:B------:R-:W-:Y:S02]  /*d120*/  IMAD.WIDE R8, R8, 0x2, R20 ;  /* 0x0000000208087825 */ /* 0x000fe400078e0214 */
[----:B--2---:R-:W2:Y:S06]  /*d130*/  LDL R21, [R1+0x56c] ;  /* 0x00056c0001157983 */ /* 0x004eac0000100800 */
[----:B------:R0:W4:Y:S01]  /*d140*/  @!P0 LDG.E.U16 R11, desc[UR8][R8.64] ;  /* 0x00000008080b8981 */ /* 0x000122000c1e1500 */
[----:B------:R-:W-:-:S04]  /*d150*/  LOP3.LUT R20, R24, 0x7f, RZ, 0xc0, !PT ;  /* 0x0000007f18147812 */ /* 0x000fc800078ec0ff */
[----:B------:R-:W-:Y:S02]  /*d160*/  ISETP.GE.AND P0, PT, R20, UR7, PT ;  /* 0x0000000714007c0c */ /* 0x000fe4000bf06270 */
[----:B------:R-:W-:Y:S02]  /*d170*/  PRMT R17, RZ, 0x7610, R17 ;  /* 0x00007610ff117816 */ /* 0x000fe40000000011 */
[-C--:B0-----:R-:W-:Y:S02]  /*d180*/  IADD3 R8, P1, PT, R28, R2.reuse, RZ ;  /* 0x000000021c087210 */ /* 0x081fe40007f3e0ff */
[----:B------:R-:W-:Y:S02]  /*d190*/  PRMT R16, RZ, 0x7610, R16 ;  /* 0x00007610ff107816 */ /* 0x000fe40000000010 */
[----:B------:R-:W-:Y:S01]  /*d1a0*/  PRMT R15, RZ, 0x7610, R15 ;  /* 0x00007610ff0f7816 */ /* 0x000fe2000000000f */
[----:B------:R-:W-:Y:S01]  /*d1b0*/  IMAD.X R9, R27, 0x1, R0, P1 ;  /* 0x000000011b097824 */ /* 0x000fe200008e0600 */
[----:B------:R-:W-:Y:S06]  /*d1c0*/  BAR.SYNC.DEFER_BLOCKING 0x0 ;  /* 0x0000000000007b1d */ /* 0x000fec0000010000 */
[----:B------:R-:W4:Y:S01]  /*d1d0*/  LDL R27, [R1+0x53c] ;  /* 0x00053c00011b7983 */ /* 0x000f220000100800 */
[----:B------:R-:W-:Y:S01]  /*d1e0*/  PRMT R7, RZ, 0x7610, R7 ;  /* 0x00007610ff077816 */ /* 0x000fe20000000007 */
[----:B------:R-:W0:Y:S01]  /*d1f0*/  S2UR UR6, SR_CgaCtaId ;  /* 0x00000000000679c3 */ /* 0x000e220000008800 */
[----:B------:R-:W-:Y:S01]  /*d200*/  UMOV UR4, 0x400 ;  /* 0x0000040000047882 */ /* 0x000fe20000000000 */
[----:B------:R-:W4:Y:S04]  /*d210*/  LDL R28, [R1+0x51c] ;  /* 0x00051c00011c7983 */ /* 0x000f280000100800 */
[----:B------:R1:W4:Y:S02]  /*d220*/  @!P0 LDG.E.U16 R17, desc[UR8][R8.64] ;  /* 0x0000000808118981 */ /* 0x000324000c1e1500 */
[----:B-1----:R-:W-:-:S02]  /*d230*/  IADD3 R8, P1, PT, R26, R2, RZ ;  /* 0x000000021a087210 */ /* 0x002fc40007f3e0ff */
[----:B------:R-:W4:Y:S03]  /*d240*/  LDL R26, [R1+0x52c] ;  /* 0x00052c00011a7983 */ /* 0x000f260000100800 */
[----:B------:R-:W-:Y:S02]  /*d250*/  IMAD.X R9, R25, 0x1, R0, P1 ;  /* 0x0000000119097824 */ /* 0x000fe400008e0600 */
[----:B------:R-:W4:Y:S04]  /*d260*/  LDL R25, [R1+0x54c] ;  /* 0x00054c0001197983 */ /* 0x000f280000100800 */
[----:B------:R1:W4:Y:S02]  /*d270*/  @!P0 LDG.E.U16 R16, desc[UR8][R8.64] ;  /* 0x0000000808108981 */ /* 0x000324000c1e1500 */
[----:B-1----:R-:W-:-:S02]  /*d280*/  IADD3 R8, P1, PT, R23, R2, RZ ;  /* 0x0000000217087210 */ /* 0x002fc40007f3e0ff */
[----:B------:R-:W4:Y:S03]  /*d290*/  LDL R23, [R1+0x344] ;  /* 0x0003440001177983 */ /* 0x000f260000100800 */
[----:B------:R-:W-:Y:S02]  /*d2a0*/  IMAD.X R9, R22, 0x1, R0, P1 ;  /* 0x0000000116097824 */ /* 0x000fe400008e0600 */
[----:B------:R-:W4:Y:S04]  /*d2b0*/  LDL R22, [R1+0x324] ;  /* 0x0003240001167983 */ /* 0x000f280000100800 */
[----:B------:R2:W4:Y:S02]  /*d2c0*/  @!P0 LDG.E.U16 R15, desc[UR8][R8.64] ;  /* 0x00000008080f8981 */ /* 0x000524000c1e1500 */
[----:B--2---:R-:W-:-:S02]  /*d2d0*/  IADD3 R8, P1, PT, R21, R2, RZ ;  /* 0x0000000215087210 */ /* 0x004fc40007f3e0ff */
[----:B------:R-:W2:Y:S03]  /*d2e0*/  LDL R21, [R1+0x304] ;  /* 0x0003040001157983 */ /* 0x000ea60000100800 */
[----:B---3--:R-:W-:-:S05]  /*d2f0*/  IMAD.X R9, R18, 0x1, R0, P1 ;  /* 0x0000000112097824 */ /* 0x008fca00008e0600 */
[----:B------:R1:W3:Y:S01]  /*d300*/  @!P0 LDG.E.U16 R7, desc[UR8][R8.64] ;  /* 0x0000000808078981 */ /* 0x0002e2000c1e1500 */
[----:B------:R-:W-:Y:S01]  /*d310*/  IMAD.SHL.U32 R18, R24, 0x2, RZ ;  /* 0x0000000218127824 */ /* 0x000fe200078e00ff */
[----:B-1----:R-:W-:-:S04]  /*d320*/  SHF.R.S32.HI R8, RZ, 0x6, R24 ;  /* 0x00000006ff087819 */ /* 0x002fc80000011418 */
[----:B------:R-:W-:-:S04]  /*d330*/  SGXT R8, R8, 0x1 ;  /* 0x000000010808781a */ /* 0x000fc80000000200 */
[----:B------:R-:W-:-:S04]  /*d340*/  LOP3.LUT R8, R8, 0x90, RZ, 0xc0, !PT ;  /* 0x0000009008087812 */ /* 0x000fc800078ec0ff */
[----:B------:R-:W-:Y:S02]  /*d350*/  LOP3.LUT R18, R8, 0x17e, R18, 0x78, !PT ;  /* 0x0000017e08127812 */ /* 0x000fe400078e7812 */
[----:B----4-:R-:W-:Y:S02]  /*d360*/  IADD3 R8, P1, PT, R25, R2, RZ ;  /* 0x0000000219087210 */ /* 0x010fe40007f3e0ff */
[----:B------:R-:W4:Y:S01]  /*d370*/  LDL R25, [R1+0x3a0] ;  /* 0x0003a00001197983 */ /* 0x000f220000100800 */
[----:B0-----:R-:W-:Y:S02]  /*d380*/  ULEA UR4, UR6, UR4, 0x18 ;  /* 0x0000000406047291 */ /* 0x001fe4000f8ec0ff */
[----:B------:R-:W-:Y:S02]  /*d390*/  IMAD.X R9, R23, 0x1, R0, P1 ;  /* 0x0000000117097824 */ /* 0x000fe400008e0600 */
[----:B------:R-:W3:Y:S05]  /*d3a0*/  LDL R23, [R1+0x398] ;  /* 0x0003980001177983 */ /* 0x000eea0000100800 */
[----:B------:R0:W-:Y:S01]  /*d3b0*/  STS.U16 [R18+UR4+0x10800], R4 ;  /* 0x0108000412007988 */ /* 0x0001e20008000404 */
[----:B------:R-:W-:-:S03]  /*d3c0*/  PRMT R14, RZ, 0x7610, R14 ;  /* 0x00007610ff0e7816 */ /* 0x000fc6000000000e */
[----:B------:R1:W-:Y:S01]  /*d3d0*/  STS.U16 [R18+UR4+0x10400], R5 ;  /* 0x0104000512007988 */ /* 0x0003e20008000404 */
[----:B0-----:R-:W-:-:S03]  /*d3e0*/  IADD3 R4, P1, PT, R27, R2, RZ ;  /* 0x000000021b047210 */ /* 0x001fc60007f3e0ff */
[----:B------:R-:W3:Y:S02]  /*d3f0*/  LDL R27, [R1+0x50c] ;  /* 0x00050c00011b7983 */ /* 0x000ee40000100800 */
[----:B-1----:R-:W-:Y:S02]  /*d400*/  IMAD.X R5, R22, 0x1, R0, P1 ;  /* 0x0000000116057824 */ /* 0x002fe400008e0600 */
[----:B------:R-:W3:Y:S04]  /*d410*/  LDL R22, [R1+0x2e4] ;  /* 0x0002e40001167983 */ /* 0x000ee80000100800 */
[----:B------:R0:W3:Y:S02]  /*d420*/  @!P0 LDG.E.U16 R14, desc[UR8][R4.64] ;  /* 0x00000008040e8981 */ /* 0x0000e4000c1e1500 */
[----:B0-----:R-:W-:-:S02]  /*d430*/  IADD3 R4, P1, PT, R26, R2, RZ ;  /* 0x000000021a047210 */ /* 0x001fc40007f3e0ff */
[----:B------:R-:W3:Y:S04]  /*d440*/  LDL R26, [R1+0x4fc] ;  /* 0x0004fc00011a7983 */ /* 0x000ee80000100800 */
[----:B------:R0:W-:Y:S02]  /*d450*/  STS.U16 [R18+UR4+0x10200], R6 ;  /* 0x0102000612007988 */ /* 0x0001e40008000404 */
[----:B0-----:R-:W-:Y:S01]  /*d460*/  PRMT R6, RZ, 0x7610, R6 ;  /* 0x00007610ff067816 */ /* 0x001fe20000000006 */
[----:B--2---:R-:W-:Y:S02]  /*d470*/  IMAD.X R5, R21, 0x1, R0, P1 ;  /* 0x0000000115057824 */ /* 0x004fe400008e0600 */
[----:B------:R-:W2:Y:S04]  /*d480*/  LDL R21, [R1+0x2c4] ;  /* 0x0002c40001157983 */ /* 0x000ea80000100800 */
[----:B------:R4:W2:Y:S02]  /*d490*/  @!P0 LDG.E.U16 R6, desc[UR8][R4.64] ;  /* 0x0000000804068981 */ /* 0x0008a4000c1e1500 */
[----:B----4-:R-:W-:-:S02]  /*d4a0*/  IADD3 R4, P1, PT, R25, R2, RZ ;  /* 0x0000000219047210 */ /* 0x010fc40007f3e0ff */
[----:B------:R-:W4:Y:S04]  /*d4b0*/  LDL R25, [R1+0x2a4] ;  /* 0x0002a40001197983 */ /* 0x000f280000100800 */
[----:B------:R0:W-:Y:S02]  /*d4c0*/  STS.U16 [R18+UR4+0x10600], R3 ;  /* 0x0106000312007988 */ /* 0x0001e40008000404 */
[----:B0-----:R-:W-:Y:S02]  /*d4d0*/  PRMT R3, RZ, 0x7610, R3 ;  /* 0x00007610ff037816 */ /* 0x001fe40000000003 */
[----:B---3--:R-:W-:Y:S02]  /*d4e0*/  IADD3.X R5, PT, PT, R23, R0, RZ, P1, !PT ;  /* 0x0000000017057210 */ /* 0x008fe40000ffe4ff */
[----:B------:R-:W3:Y:S04]  /*d4f0*/  LDL R23, [R1+0x4ec] ;  /* 0x0004ec0001177983 */ /* 0x000ee80000100800 */
[----:B------:R0:W3:Y:S01]  /*d500*/  @!P0 LDG.E.U16 R3, desc[UR8][R8.64] ;  /* 0x0000000808038981 */ /* 0x0000e2000c1e1500 */
[----:B------:R-:W-:-:S06]  /*d510*/  PRMT R19, RZ, 0x7610, R19 ;  /* 0x00007610ff137816 */ /* 0x000fcc0000000013 */
[----:B------:R1:W3:Y:S04]  /*d520*/  @!P0 LDG.E.U16 R19, desc[UR8][R4.64] ;  /* 0x0000000804138981 */ /* 0x0002e8000c1e1500 */
[----:B------:R-:W3:Y:S01]  /*d530*/  LDL R9, [R1+0x284] ;  /* 0x0002840001097983 */ /* 0x000ee20000100800 */
[----:B0-----:R-:W-:Y:S02]  /*d540*/  PRMT R8, RZ, 0x7610, R8 ;  /* 0x00007610ff087816 */ /* 0x001fe40000000008 */
[----:B-1----:R-:W-:-:S05]  /*d550*/  IADD3 R4, P1, PT, R28, R2, RZ ;  /* 0x000000021c047210 */ /* 0x002fca0007f3e0ff */
[--C-:B------:R-:W-:Y:S02]  /*d560*/  IMAD.X R5, R22, 0x1, R0.reuse, P1 ;  /* 0x0000000116057824 */ /* 0x100fe400008e0600 */
[----:B------:R-:W3:Y:S04]  /*d570*/  LDL R22, [R1+0x4dc] ;  /* 0x0004dc0001167983 */ /* 0x000ee80000100800 */
[----:B------:R0:W3:Y:S02]  /*d580*/  @!P0 LDG.E.U16 R8, desc[UR8][R4.64] ;  /* 0x0000000804088981 */ /* 0x0000e4000c1e1500 */
[----:B0-----:R-:W-:Y:S02]  /*d590*/  IADD3 R4, P1, PT, R27, R2, RZ ;  /* 0x000000021b047210 */ /* 0x001fe40007f3e0ff */
[----:B------:R0:W-:Y:S04]  /*d5a0*/  STS.U16 [R18+UR4+0x10e00], R11 ;  /* 0x010e000b12007988 */ /* 0x0001e80008000404 */
[----:B------:R-:W3:Y:S01]  /*d5b0*/  LDL R27, [R1+0x4cc] ;  /* 0x0004cc00011b7983 */ /* 0x000ee20000100800 */
[----:B0-----:R-:W-:Y:S01]  /*d5c0*/  PRMT R11, RZ, 0x7610, R11 ;  /* 0x00007610ff0b7816 */ /* 0x001fe2000000000b */
[----:B--2---:R-:W-:-:S02]  /*d5d0*/  IMAD.X R5, R21, 0x1, R0, P1 ;  /* 0x0000000115057824 */ /* 0x004fc400008e0600 */
[----:B------:R-:W2:Y:S04]  /*d5e0*/  LDL R21, [R1+0x264] ;  /* 0x0002640001157983 */ /* 0x000ea80000100800 */
[----:B------:R0:W2:Y:S02]  /*d5f0*/  @!P0 LDG.E.U16 R11, desc[UR8][R4.64] ;  /* 0x00000008040b8981 */ /* 0x0000a4000c1e1500 */
[----:B0-----:R-:W-:Y:S02]  /*d600*/  IADD3 R4, P1, PT, R26, R2, RZ ;  /* 0x000000021a047210 */ /* 0x001fe40007f3e0ff */
[----:B------:R-:W2:Y:S03]  /*d610*/  LDL R26, [R1+0x244] ;  /* 0x00024400011a7983 */ /* 0x000ea60000100800 */
[----:B----4-:R-:W-:-:S02]  /*d620*/  IMAD.X R5, R25, 0x1, R0, P1 ;  /* 0x0000000119057824 */ /* 0x010fc400008e0600 */
[----:B------:R-:W4:Y:S04]  /*d630*/  LDL R25, [R1+0x4bc] ;  /* 0x0004bc0001197983 */ /* 0x000f280000100800 */
[----:B------:R-:W-:Y:S04]  /*d640*/  STS.U16 [R18+UR4+0x10000], R12 ;  /* 0x0100000c12007988 */ /* 0x000fe80008000404 */
[----:B------:R-:W-:Y:S04]  /*d650*/  STS.U16 [R18+UR4+0x10a00], R10 ;  /* 0x010a000a12007988 */ /* 0x000fe80008000404 */
[----:B------:R0:W-:Y:S02]  /*d660*/  STS.U16 [R18+UR4+0x10c00], R13 ;  /* 0x010c000d12007988 */ /* 0x0001e40008000404 */
[----:B0-----:R-:W-:-:S06]  /*d670*/  PRMT R18, RZ, 0x7610, R18 ;  /* 0x00007610ff127816 */ /* 0x001fcc0000000012 */
[----:B------:R3:W4:Y:S02]  /*d680*/  @!P0 LDG.E.U16 R18, desc[UR8][R4.64] ;  /* 0x0000000804128981 */ /* 0x000724000c1e1500 */
[----:B---3--:R-:W-:Y:S02]  /*d690*/  IADD3 R4, P1, PT, R23, R2, RZ ;  /* 0x0000000217047210 */ /* 0x008fe40007f3e0ff */
[----:B------:R-:W-:Y:S01]  /*d6a0*/  PRMT R10, RZ, 0x7610, R10 ;  /* 0x00007610ff0a7816 */ /* 0x000fe2000000000a */
[----:B------:R-:W3:Y:S02]  /*d6b0*/  LDL R23, [R1+0x224] ;  /* 0x0002240001177983 */ /* 0x000ee40000100800 */
[----:B------:R-:W-:Y:S02]  /*d6c0*/  IMAD.X R5, R9, 0x1, R0, P1 ;  /* 0x0000000109057824 */ /* 0x000fe400008e0600 */
[----:B------:R-:W0:Y:S03]  /*d6d0*/  S2R R9, SR_TID.X ;  /* 0x0000000000097919 */ /* 0x000e260000002100 */
[----:B------:R1:W3:Y:S01]  /*d6e0*/  @!P0 LDG.E.U16 R10, desc[UR8][R4.64] ;  /* 0x00000008040a8981 */ /* 0x0002e2000c1e1500 */
[----:B------:R-:W-:-:S02]  /*d6f0*/  PRMT R13, RZ, 0x7610, R13 ;  /* 0x00007610ff0d7816 */ /* 0x000fc4000000000d */
[----:B-1----:R-:W-:Y:S02]  /*d700*/  IADD3 R4, P1, PT, R22, R2, RZ ;  /* 0x0000000216047210 */ /* 0x002fe40007f3e0ff */
[----:B------:R-:W3:Y:S01]  /*d710*/  LDL R22, [R1+0x4ac] ;  /* 0x0004ac0001167983 */ /* 0x000ee20000100800 */
[----:B------:R-:W-:Y:S02]  /*d720*/  PRMT R12, RZ, 0x7610, R12 ;  /* 0x00007610ff0c7816 */ /* 0x000fe4000000000c */
[----:B--2---:R-:W-:Y:S02]  /*d730*/  IMAD.X R5, R21, 0x1, R0, P1 ;  /* 0x0000000115057824 */ /* 0x004fe400008e0600 */
[----:B------:R-:W2:Y:S04]  /*d740*/  LDL R21, [R1+0x204] ;  /* 0x0002040001157983 */ /* 0x000ea80000100800 */
[----:B------:R0:W2:Y:S02]  /*d750*/  @!P0 LDG.E.U16 R13, desc[UR8][R4.64] ;  /* 0x00000008040d8981 */ /* 0x0000a4000c1e1500 */
[----:B0-----:R-:W-:Y:S01]  /*d760*/  LOP3.LUT R4, R9, 0x80, RZ, 0xc0, !PT ;  /* 0x0000008009047812 */ /* 0x001fe200078ec0ff */
[----:B------:R-:W-:-:S02]  /*d770*/  IMAD.SHL.U32 R9, R20, 0x2, RZ ;  /* 0x0000000214097824 */ /* 0x000fc400078e00ff */
[----:B------:R-:W2:Y:S01]  /*d780*/  LDL R20, [R1+0x1e4] ;  /* 0x0001e40001147983 */ /* 0x000ea20000100800 */
[----:B------:R-:W-:-:S04]  /*d790*/  ISETP.NE.U32.AND P1, PT, R4, RZ, PT ;  /* 0x000000ff0400720c */ /* 0x000fc80003f25070 */
[----:B------:R-:W-:-:S04]  /*d7a0*/  SEL R4, RZ, 0x110, !P1 ;  /* 0x00000110ff047807 */ /* 0x000fc80004800000 */
[----:B------:R-:W-:Y:S02]  /*d7b0*/  LOP3.LUT R9, R4, R9, RZ, 0x3c, !PT ;  /* 0x0000000904097212 */ /* 0x000fe400078e3cff */
[----:B------:R-:W-:-:S05]  /*d7c0*/  IADD3 R4, P1, PT, R27, R2, RZ ;  /* 0x000000021b047210 */ /* 0x000fca0007f3e0ff */
[----:B------:R-:W-:Y:S02]  /*d7d0*/  IMAD.X R5, R26, 0x1, R0, P1 ;  /* 0x000000011a057824 */ /* 0x000fe400008e0600 */
[----:B------:R-:W2:Y:S04]  /*d7e0*/  LDL R26, [R1+0x49c] ;  /* 0x00049c00011a7983 */ /* 0x000ea80000100800 */
[----:B------:R4:W2:Y:S02]  /*d7f0*/  @!P0 LDG.E.U16 R12, desc[UR8][R4.64] ;  /* 0x00000008040c8981 */ /* 0x0008a4000c1e1500 */
[----:B----4-:R-:W-:Y:S02]  /*d800*/  IADD3 R4, P1, PT, R25, R2, RZ ;  /* 0x0000000219047210 */ /* 0x010fe40007f3e0ff */
[----:B------:R-:W4:Y:S04]  /*d810*/  LDL R25, [R1+0x48c] ;  /* 0x00048c0001197983 */ /* 0x000f280000100800 */
[----:B------:R0:W-:Y:S02]  /*d820*/  STS.U16 [R9+UR4], R17 ;  /* 0x0000001109007988 */ /* 0x0001e40008000404 */
[----:B0-----:R-:W-:-:S02]  /*d830*/  PRMT R17, RZ, 0x7610, R17 ;  /* 0x00007610ff117816 */ /* 0x001fc40000000011 */
[----:B------:R0:W-:Y:S02]  /*d840*/  STS.U16 [R9+UR4+0x800], R16 ;  /* 0x0008001009007988 */ /* 0x0001e40008000404 */
[----:B0-----:R-:W-:Y:S01]  /*d850*/  PRMT R16, RZ, 0x7610, R16 ;  /* 0x00007610ff107816 */ /* 0x001fe20000000010 */
[----:B---3--:R-:W-:Y:S02]  /*d860*/  IMAD.X R5, R23, 0x1, R0, P1 ;  /* 0x0000000117057824 */ /* 0x008fe400008e0600 */
        /* <DEDUP_REMOVED lines=9> */
[----:B0-----:R-:W-:-:S02]  /*d900*/  IADD3 R4, P1, PT, R26, R2, RZ ;  /* 0x000000021a047210 */ /* 0x001fc40007f3e0ff */
[----:B------:R-:W2:Y:S03]  /*d910*/  LDL R26, [R1+0x46c] ;  /* 0x00046c00011a7983 */ /* 0x000ea60000100800 */
[----:B------:R-:W-:Y:S02]  /*d920*/  IMAD.X R5, R20, 0x1, R0, P1 ;  /* 0x0000000114057824 */ /* 0x000fe400008e0600 */
[----:B------:R-:W2:Y:S04]  /*d930*/  LDL R20, [R1+0x1e0] ;  /* 0x0001e00001147983 */ /* 0x000ea80000100800 */
[----:B------:R4:W2:Y:S02]  /*d940*/  @!P0 LDG.E.U16 R15, desc[UR8][R4.64] ;  /* 0x00000008040f8981 */ /* 0x0008a4000c1e1500 */
[----:B----4-:R-:W-:-:S02]  /*d950*/  IADD3 R4, P1, PT, R25, R2, RZ ;  /* 0x0000000219047210 */ /* 0x010fc40007f3e0ff */
[----:B------:R-:W4:Y:S04]  /*d960*/  LDL R25, [R1+0x45c] ;  /* 0x00045c0001197983 */ /* 0x000f280000100800 */
[----:B------:R0:W-:Y:S02]  /*d970*/  STS.U16 [R9+UR4+0x1800], R7 ;  /* 0x0018000709007988 */ /* 0x0001e40008000404 */
[----:B0-----:R-:W-:Y:S02]  /*d980*/  PRMT R7, RZ, 0x7610, R7 ;  /* 0x00007610ff077816 */ /* 0x001fe40000000007 */
[----:B------:R0:W-:Y:S02]  /*d990*/  STS.U16 [R9+UR4+0x2000], R3 ;  /* 0x0020000309007988 */ /* 0x0001e40008000404 */
[----:B0-----:R-:W-:Y:S01]  /*d9a0*/  PRMT R3, RZ, 0x7610, R3 ;  /* 0x00007610ff037816 */ /* 0x001fe20000000003 */
[----:B---3--:R-:W-:-:S02]  /*d9b0*/  IMAD.X R5, R23, 0x1, R0, P1 ;  /* 0x0000000117057824 */ /* 0x008fc400008e0600 */
[----:B------:R-:W3:Y:S04]  /*d9c0*/  LDL R23, [R1+0x200] ;  /* 0x0002000001177983 */ /* 0x000ee80000100800 */
[----:B------:R0:W3:Y:S02]  /*d9d0*/  @!P0 LDG.E.U16 R7, desc[UR8][R4.64] ;  /* 0x0000000804078981 */ /* 0x0000e4000c1e1500 */
[----:B0-----:R-:W-:Y:S02]  /*d9e0*/  IADD3 R4, P1, PT, R22, R2, RZ ;  /* 0x0000000216047210 */ /* 0x001fe40007f3e0ff */
[----:B------:R-:W3:Y:S04]  /*d9f0*/  LDL R22, [R1+0x44c] ;  /* 0x00044c0001167983 */ /* 0x000ee80000100800 */
[----:B------:R0:W-:Y:S02]  /*da00*/  STS.U16 [R9+UR4+0x2800], R14 ;  /* 0x0028000e09007988 */ /* 0x0001e40008000404 */
[----:B0-----:R-:W-:-:S02]  /*da10*/  PRMT R14, RZ, 0x7610, R14 ;  /* 0x00007610ff0e7816 */ /* 0x001fc4000000000e */
[----:B--2---:R-:W-:Y:S02]  /*da20*/  IADD3.X R5, PT, PT, R21, R0, RZ, P1, !PT ;  /* 0x0000000015057210 */ /* 0x004fe40000ffe4ff */
[----:B------:R-:W2:Y:S04]  /*da30*/  LDL R21, [R1+0x220] ;  /* 0x0002200001157983 */ /* 0x000ea80000100800 */
[----:B------:R0:W2:Y:S02]  /*da40*/  @!P0 LDG.E.U16 R3, desc[UR8][R4.64] ;  /* 0x0000000804038981 */ /* 0x0000a4000c1e1500 */
[----:B0-----:R-:W-:Y:S02]  /*da50*/  IADD3 R4, P1, PT, R26, R2, RZ ;  /* 0x000000021a047210 */ /* 0x001fe40007f3e0ff */
[----:B------:R-:W2:Y:S03]  /*da60*/  LDL R26, [R1+0x43c] ;  /* 0x00043c00011a7983 */ /* 0x000ea60000100800 */
[----:B------:R-:W-:-:S02]  /*da70*/  IMAD.X R5, R20, 0x1, R0, P1 ;  /* 0x0000000114057824 */ /* 0x000fc400008e0600 */
[----:B------:R-:W2:Y:S04]  /*da80*/  LDL R20, [R1+0x240] ;  /* 0x0002400001147983 */ /* 0x000ea80000100800 */
[----:B------:R4:W2:Y:S02]  /*da90*/  @!P0 LDG.E.U16 R14, desc[UR8][R4.64] ;  /* 0x00000008040e8981 */ /* 0x0008a4000c1e1500 */
[----:B----4-:R-:W-:Y:S02]  /*daa0*/  IADD3 R4, P1, PT, R25, R2, RZ ;  /* 0x0000000219047210 */ /* 0x010fe40007f3e0ff */
[----:B------:R-:W4:Y:S04]  /*dab0*/  LDL R25, [R1+0x42c] ;  /* 0x00042c0001197983 */ /* 0x000f280000100800 */
[----:B------:R0:W-:Y:S02]  /*dac0*/  STS.U16 [R9+UR4+0x3000], R6 ;  /* 0x0030000609007988 */ /* 0x0001e40008000404 */
        /* <DEDUP_REMOVED lines=30> */
[----:B0-----:R-:W-:Y:S01]  /*dcb0*/  PRMT R13, RZ, 0x7610, R13 ;  /* 0x00007610ff0d7816 */ /* 0x001fe2000000000d */
[----:B--2---:R-:W-:-:S02]  /*dcc0*/  IMAD.X R5, R21, 0x1, R0, P1 ;  /* 0x0000000115057824 */ /* 0x004fc400008e0600 */
        /* <DEDUP_REMOVED lines=143> */
[----:B------:R-:W3:Y:S01]  /*e5c0*/  LDL R22, [R1+0x498] ;  /* 0x0004980001167983 */ /* 0x000ee20000100800 */
[----:B------:R-:W-:-:S05]  /*e5d0*/  LOP3.LUT R9, R9, 0x20, RZ, 0x3c, !PT ;  /* 0x0000002009097812 */ /* 0x000fca00078e3cff */
        /* <DEDUP_REMOVED lines=194> */
[-C--:B0-----:R-:W-:Y:S02]  /*f200*/  IADD3 R4, P1, PT, R20, R2.reuse, RZ ;  /* 0x0000000214047210 */ /* 0x081fe40007f3e0ff */
[----:B------:R-:W2:Y:S03]  /*f210*/  LDL R20, [R1+0x4d4] ;  /* 0x0004d40001147983 */ /* 0x000ea60000100800 */
[----:B------:R-:W-:Y:S01]  /*f220*/  IMAD.X R5, R26, 0x1, R0, P1 ;  /* 0x000000011a057824 */ /* 0x000fe200008e0600 */
[----:B------:R0:W-:Y:S04]  /*f230*/  STS.U16 [R9+UR4+0xe200], R11 ;  /* 0x00e2000b09007988 */ /* 0x0001e80008000404 */
[----:B------:R4:W2:Y:S04]  /*f240*/  @!P0 LDG.E.U16 R8, desc[UR8][R4.64] ;  /* 0x0000000804088981 */ /* 0x0008a8000c1e1500 */
[----:B------:R1:W-:Y:S04]  /*f250*/  STS.U16 [R9+UR4+0xf200], R10 ;  /* 0x00f2000a09007988 */ /* 0x0003e80008000404 */
[----:B------:R-:W2:Y:S01]  /*f260*/  LDL R26, [R1+0x4a4] ;  /* 0x0004a400011a7983 */ /* 0x000ea20000100800 */
[----:B----4-:R-:W-:-:S03]  /*f270*/  IADD3 R4, P1, PT, R25, R2, RZ ;  /* 0x0000000219047210 */ /* 0x010fc60007f3e0ff */
[----:B------:R-:W4:Y:S01]  /*f280*/  LDL R25, [R1+0x254] ;  /* 0x0002540001197983 */ /* 0x000f220000100800 */
[----:B0-----:R-:W-:Y:S02]  /*f290*/  PRMT R11, RZ, 0x7610, R11 ;  /* 0x00007610ff0b7816 */ /* 0x001fe4000000000b */
[----:B-1----:R-:W-:Y:S01]  /*f2a0*/  PRMT R10, RZ, 0x7610, R10 ;  /* 0x00007610ff0a7816 */ /* 0x002fe2000000000a */
[----:B---3--:R-:W-:Y:S02]  /*f2b0*/  IMAD.X R5, R23, 0x1, R0, P1 ;  /* 0x0000000117057824 */ /* 0x008fe400008e0600 */
[----:B------:R-:W3:Y:S04]  /*f2c0*/  LDL R23, [R1+0x4c4] ;  /* 0x0004c40001177983 */ /* 0x000ee80000100800 */
[----:B------:R0:W3:Y:S02]  /*f2d0*/  @!P0 LDG.E.U16 R11, desc[UR8][R4.64] ;  /* 0x00000008040b8981 */ /* 0x0000e4000c1e1500 */
[----:B0-----:R-:W-:-:S02]  /*f2e0*/  IADD3 R4, P1, PT, R22, R2, RZ ;  /* 0x0000000216047210 */ /* 0x001fc40007f3e0ff */
[----:B------:R-:W3:Y:S03]  /*f2f0*/  LDL R22, [R1+0x234] ;  /* 0x0002340001167983 */ /* 0x000ee60000100800 */
[----:B--2---:R-:W-:Y:S02]  /*f300*/  IMAD.X R5, R21, 0x1, R0, P1 ;  /* 0x0000000115057824 */ /* 0x004fe400008e0600 */
[----:B------:R-:W2:Y:S04]  /*f310*/  LDL R21, [R1+0x4b4] ;  /* 0x0004b40001157983 */ /* 0x000ea80000100800 */
[----:B------:R0:W2:Y:S02]  /*f320*/  @!P0 LDG.E.U16 R10, desc[UR8][R4.64] ;  /* 0x00000008040a8981 */ /* 0x0000a4000c1e1500 */
[----:B0-----:R-:W-:-:S02]  /*f330*/  IADD3 R4, P1, PT, R20, R2, RZ ;  /* 0x0000000214047210 */ /* 0x001fc40007f3e0ff */
[----:B------:R-:W2:Y:S03]  /*f340*/  LDL R20, [R1+0x214] ;  /* 0x0002140001147983 */ /* 0x000ea60000100800 */
[----:B----4-:R-:W-:Y:S02]  /*f350*/  IMAD.X R5, R25, 0x1, R0, P1 ;  /* 0x0000000119057824 */ /* 0x010fe400008e0600 */
[----:B------:R-:W4:Y:S04]  /*f360*/  LDL R25, [R1+0x1f4] ;  /* 0x0001f40001197983 */ /* 0x000f280000100800 */
[----:B------:R0:W-:Y:S02]  /*f370*/  STS.U16 [R9+UR4+0xea00], R18 ;  /* 0x00ea001209007988 */ /* 0x0001e40008000404 */
[----:B0-----:R-:W0:Y:S02]  /*f380*/  S2R R18, SR_TID.X ;  /* 0x0000000000127919 */ /* 0x001e240000002100 */
[----:B------:R1:W-:Y:S02]  /*f390*/  STS.U16 [R9+UR4+0xfa00], R13 ;  /* 0x00fa000d09007988 */ /* 0x0003e40008000404 */
[----:B-1----:R-:W-:-:S06]  /*f3a0*/  PRMT R13, RZ, 0x7610, R13 ;  /* 0x00007610ff0d7816 */ /* 0x002fcc000000000d */
[----:B------:R0:W4:Y:S01]  /*f3b0*/  @!P0 LDG.E.U16 R13, desc[UR8][R4.64] ;  /* 0x00000008040d8981 */ /* 0x000122000c1e1500 */
[----:B------:R-:W-:Y:S01]  /*f3c0*/  UMOV UR4, 0x400 ;  /* 0x0000040000047882 */ /* 0x000fe20000000000 */
[----:B0-----:R-:W-:Y:S02]  /*f3d0*/  LOP3.LUT R4, R18, 0x80, RZ, 0xc0, !PT ;  /* 0x0000008012047812 */ /* 0x001fe400078ec0ff */
[----:B------:R-:W-:Y:S02]  /*f3e0*/  LOP3.LUT R18, R24, 0x7f, RZ, 0xc0, !PT ;  /* 0x0000007f18127812 */ /* 0x000fe400078ec0ff */
[----:B------:R-:W-:-:S03]  /*f3f0*/  ISETP.NE.U32.AND P1, PT, R4, RZ, PT ;  /* 0x000000ff0400720c */ /* 0x000fc60003f25070 */
[----:B------:R-:W-:Y:S01]  /*f400*/  IMAD.SHL.U32 R18, R18, 0x2, RZ ;  /* 0x0000000212127824 */ /* 0x000fe200078e00ff */
[----:B------:R-:W-:Y:S01]  /*f410*/  SEL R4, RZ, 0x110, !P1 ;  /* 0x00000110ff047807 */ /* 0x000fe20004800000 */
[----:B------:R-:W-:-:S03]  /*f420*/  ULEA UR4, UR6, UR4, 0x18 ;  /* 0x0000000406047291 */ /* 0x000fc6000f8ec0ff */
[----:B------:R-:W-:Y:S02]  /*f430*/  LOP3.LUT R18, R4, R18, RZ, 0x3c, !PT ;  /* 0x0000001204127212 */ /* 0x000fe400078e3cff */
[----:B---3--:R-:W-:Y:S02]  /*f440*/  IADD3 R4, P1, PT, R23, R2, RZ ;  /* 0x0000000217047210 */ /* 0x008fe40007f3e0ff */
[----:B------:R-:W-:Y:S01]  /*f450*/  LOP3.LUT R9, R18, 0x40, RZ, 0x3c, !PT ;  /* 0x0000004012097812 */ /* 0x000fe200078e3cff */
[----:B------:R-:W3:Y:S01]  /*f460*/  LDL R23, [R1+0x494] ;  /* 0x0004940001177983 */ /* 0x000ee20000100800 */
[----:B------:R-:W-:-:S03]  /*f470*/  IADD3.X R5, PT, PT, R22, R0, RZ, P1, !PT ;  /* 0x0000000016057210 */ /* 0x000fc60000ffe4ff */
[----:B------:R0:W-:Y:S04]  /*f480*/  STS.U16 [R9+UR4+0xc00], R12 ;  /* 0x000c000c09007988 */ /* 0x0001e80008000404 */
[----:B------:R-:W3:Y:S01]  /*f490*/  LDL R22, [R1+0x1d4] ;  /* 0x0001d40001167983 */ /* 0x000ee20000100800 */
[----:B0-----:R-:W-:-:S06]  /*f4a0*/  PRMT R12, RZ, 0x7610, R12 ;  /* 0x00007610ff0c7816 */ /* 0x001fcc000000000c */
[----:B------:R2:W3:Y:S04]  /*f4b0*/  @!P0 LDG.E.U16 R12, desc[UR8][R4.64] ;  /* 0x00000008040c8981 */ /* 0x0004e8000c1e1500 */
[----:B------:R0:W-:Y:S02]  /*f4c0*/  STS.U16 [R9+UR4+0x400], R17 ;  /* 0x0004001109007988 */ /* 0x0001e40008000404 */
[----:B0-----:R-:W-:Y:S02]  /*f4d0*/  PRMT R17, RZ, 0x7610, R17 ;  /* 0x00007610ff117816 */ /* 0x001fe40000000011 */
[----:B--2---:R-:W-:Y:S02]  /*f4e0*/  IADD3 R4, P1, PT, R21, R2, RZ ;  /* 0x0000000215047210 */ /* 0x004fe40007f3e0ff */
[----:B------:R-:W2:Y:S03]  /*f4f0*/  LDL R21, [R1+0x484] ;  /* 0x0004840001157983 */ /* 0x000ea60000100800 */
[----:B------:R-:W-:-:S02]  /*f500*/  IMAD.X R5, R20, 0x1, R0, P1 ;  /* 0x0000000114057824 */ /* 0x000fc400008e0600 */
[----:B------:R-:W2:Y:S04]  /*f510*/  LDL R20, [R1+0x1b4] ;  /* 0x0001b40001147983 */ /* 0x000ea80000100800 */
[----:B------:R0:W2:Y:S02]  /*f520*/  @!P0 LDG.E.U16 R17, desc[UR8][R4.64] ;  /* 0x0000000804118981 */ /* 0x0000a4000c1e1500 */
[----:B0-----:R-:W-:Y:S02]  /*f530*/  IADD3 R4, P1, PT, R26, R2, RZ ;  /* 0x000000021a047210 */ /* 0x001fe40007f3e0ff */
[----:B------:R-:W2:Y:S03]  /*f540*/  LDL R26, [R1+0x474] ;  /* 0x00047400011a7983 */ /* 0x000ea60000100800 */
[----:B----4-:R-:W-:-:S02]  /*f550*/  IMAD.X R5, R25, 0x1, R0, P1 ;  /* 0x0000000119057824 */ /* 0x010fc400008e0600 */
[----:B------:R-:W4:Y:S04]  /*f560*/  LDL R25, [R1+0x1d0] ;  /* 0x0001d00001197983 */ /* 0x000f280000100800 */
[----:B------:R0:W-:Y:S02]  /*f570*/  STS.U16 [R9+UR4+0x1400], R16 ;  /* 0x0014001009007988 */ /* 0x0001e40008000404 */
[----:B0-----:R-:W-:Y:S02]  /*f580*/  PRMT R16, RZ, 0x7610, R16 ;  /* 0x00007610ff107816 */ /* 0x001fe40000000010 */
[----:B------:R0:W-:Y:S04]  /*f590*/  STS.U16 [R9+UR4+0x1c00], R15 ;  /* 0x001c000f09007988 */ /* 0x0001e80008000404 */
[----:B------:R3:W4:Y:S01]  /*f5a0*/  @!P0 LDG.E.U16 R16, desc[UR8][R4.64] ;  /* 0x0000000804108981 */ /* 0x000722000c1e1500 */
[----:B0-----:R-:W-:-:S03]  /*f5b0*/  PRMT R15, RZ, 0x7610, R15 ;  /* 0x00007610ff0f7816 */ /* 0x001fc6000000000f */
[----:B------:R0:W-:Y:S02]  /*f5c0*/  STS.U16 [R9+UR4+0x2400], R7 ;  /* 0x0024000709007988 */ /* 0x0001e40008000404 */
[----:B0-----:R-:W-:Y:S02]  /*f5d0*/  PRMT R7, RZ, 0x7610, R7 ;  /* 0x00007610ff077816 */ /* 0x001fe40000000007 */
[-C--:B---3--:R-:W-:Y:S02]  /*f5e0*/  IADD3 R4, P1, PT, R23, R2.reuse, RZ ;  /* 0x0000000217047210 */ /* 0x088fe40007f3e0ff */
[----:B------:R-:W3:Y:S03]  /*f5f0*/  LDL R23, [R1+0x464] ;  /* 0x0004640001177983 */ /* 0x000ee60000100800 */
[----:B------:R-:W-:Y:S02]  /*f600*/  IMAD.X R5, R22, 0x1, R0, P1 ;  /* 0x0000000116057824 */ /* 0x000fe400008e0600 */
[----:B------:R-:W3:Y:S04]  /*f610*/  LDL R22, [R1+0x1f0] ;  /* 0x0001f00001167983 */ /* 0x000ee80000100800 */
[----:B------:R2:W3:Y:S02]  /*f620*/  @!P0 LDG.E.U16 R15, desc[UR8][R4.64] ;  /* 0x00000008040f8981 */ /* 0x0004e4000c1e1500 */
[----:B--2---:R-:W-:-:S02]  /*f630*/  IADD3 R4, P1, PT, R21, R2, RZ ;  /* 0x0000000215047210 */ /* 0x004fc40007f3e0ff */
[----:B------:R-:W2:Y:S03]  /*f640*/  LDL R21, [R1+0x454] ;  /* 0x0004540001157983 */ /* 0x000ea60000100800 */
[----:B------:R-:W-:Y:S02]  /*f650*/  IMAD.X R5, R20, 0x1, R0, P1 ;  /* 0x0000000114057824 */ /* 0x000fe400008e0600 */
[----:B------:R-:W2:Y:S04]  /*f660*/  LDL R20, [R1+0x210] ;  /* 0x0002100001147983 */ /* 0x000ea80000100800 */
[----:B------:R0:W2:Y:S02]  /*f670*/  @!P0 LDG.E.U16 R7, desc[UR8][R4.64] ;  /* 0x0000000804078981 */ /* 0x0000a4000c1e1500 */
[----:B0-----:R-:W-:-:S02]  /*f680*/  IADD3 R4, P1, PT, R26, R2, RZ ;  /* 0x000000021a047210 */ /* 0x001fc40007f3e0ff */
[----:B------:R-:W2:Y:S03]  /*f690*/  LDL R26, [R1+0x444] ;  /* 0x00044400011a7983 */ /* 0x000ea60000100800 */
[----:B----4-:R-:W-:Y:S02]  /*f6a0*/  IMAD.X R5, R25, 0x1, R0, P1 ;  /* 0x0000000119057824 */ /* 0x010fe400008e0600 */
[----:B------:R-:W4:Y:S04]  /*f6b0*/  LDL R25, [R1+0x230] ;  /* 0x0002300001197983 */ /* 0x000f280000100800 */
[----:B------:R0:W-:Y:S02]  /*f6c0*/  STS.U16 [R9+UR4+0x2c00], R3 ;  /* 0x002c000309007988 */ /* 0x0001e40008000404 */
[----:B0-----:R-:W-:-:S02]  /*f6d0*/  PRMT R3, RZ, 0x7610, R3 ;  /* 0x00007610ff037816 */ /* 0x001fc40000000003 */
        /* <DEDUP_REMOVED lines=47> */
[----:B---3--:R-:W-:Y:S02]  /*f9d0*/  IADD3 R4, P1, PT, R23, R2, RZ ;  /* 0x0000000217047210 */ /* 0x008fe40007f3e0ff */
[----:B------:R-:W3:Y:S02]  /*f9e0*/  LDL R23, [R1+0x3d4] ;  /* 0x0003d40001177983 */ /* 0x000ee40000100800 */
[----:B------:R-:W-:Y:S02]  /*f9f0*/  IADD3.X R5, PT, PT, R22, R0, RZ, P1, !PT ;  /* 0x0000000016057210 */ /* 0x000fe40000ffe4ff */
        /* <DEDUP_REMOVED lines=92> */
[----:B------:R0:W-:Y:S04]  /*ffc0*/  STS.U16 [R9+UR4+0xd400], R16 ;  /* 0x00d4001009007988 */ /* 0x0001e80008000404 */
[----:B------:R1:W-:Y:S04]  /*ffd0*/  STS.U16 [R9+UR4+0xdc00], R15 ;  /* 0x00dc000f09007988 */ /* 0x0003e80008000404 */
[----:B------:R0:W-:Y:S04]  /*ffe0*/  STS.U16 [R9+UR4+0xe400], R7 ;  /* 0x00e4000709007988 */ /* 0x0001e80008000404 */
[----:B------:R-:W2:Y:S01]  /*fff0*/  LDL R26, [R1+0x4d0] ;  /* 0x0004d000011a7983 */ /* 0x000ea20000100800 */
[----:B----4-:R-:W-:-:S03]  /*10000*/  IMAD.X R5, R25, 0x1, R0, P1 ;  /* 0x0000000119057824 */ /* 0x010fc600008e0600 */
[----:B------:R-:W4:Y:S01]  /*10010*/  LDL R25, [R1+0x4f0] ;  /* 0x0004f00001197983 */ /* 0x000f220000100800 */
[----:B0-----:R-:W-:-:S06]  /*10020*/  PRMT R16, RZ, 0x7610, R16 ;  /* 0x00007610ff107816 */ /* 0x001fcc0000000010 */
[----:B------:R3:W4:Y:S01]  /*10030*/  @!P0 LDG.E.U16 R16, desc[UR8][R4.64] ;  /* 0x0000000804108981 */ /* 0x000722000c1e1500 */
[----:B-1----:R-:W-:Y:S02]  /*10040*/  PRMT R15, RZ, 0x7610, R15 ;  /* 0x00007610ff0f7816 */ /* 0x002fe4000000000f */
[----:B------:R-:W-:Y:S01]  /*10050*/  PRMT R7, RZ, 0x7610, R7 ;  /* 0x00007610ff077816 */ /* 0x000fe20000000007 */
[----:B------:R0:W-:Y:S04]  /*10060*/  STS.U16 [R9+UR4+0xec00], R3 ;  /* 0x00ec000309007988 */ /* 0x0001e80008000404 */
[----:B------:R1:W-:Y:S01]  /*10070*/  STS.U16 [R9+UR4+0xf400], R14 ;  /* 0x00f4000e09007988 */ /* 0x0003e20008000404 */
[----:B0-----:R-:W-:-:S03]  /*10080*/  IMAD.SHL.U32 R3, R24, 0x20, RZ ;  /* 0x0000002018037824 */ /* 0x001fc600078e00ff */
[----:B------:R0:W-:Y:S02]  /*10090*/  STS.U16 [R9+UR4+0xfc00], R6 ;  /* 0x00fc000609007988 */ /* 0x0001e40008000404 */
[----:B------:R-:W-:Y:S01]  /*100a0*/  LOP3.LUT R3, R3, 0x60, RZ, 0xc0, !PT ;  /* 0x0000006003037812 */ /* 0x000fe200078ec0ff */
[----:B-1----:R-:W-:Y:S01]  /*100b0*/  IMAD.SHL.U32 R14, R24, 0x2, RZ ;  /* 0x00000002180e7824 */ /* 0x002fe200078e00ff */
        /* <DEDUP_REMOVED lines=10> */
[----:B-1----:R-:W-:-:S02]  /*10160*/  SHF.R.S32.HI R4, RZ, 0x2, R24 ;  /* 0x00000002ff047819 */ /* 0x002fc40000011418 */
[----:B------:R-:W-:Y:S02]  /*10170*/  LOP3.LUT R5, R24, 0x7, RZ, 0xc0, !PT ;  /* 0x0000000718057812 */ /* 0x000fe400078ec0ff */
[----:B------:R-:W-:-:S03]  /*10180*/  SGXT R4, R4, 0x1 ;  /* 0x000000010404781a */ /* 0x000fc60000000200 */
[----:B0-----:R-:W-:Y:S01]  /*10190*/  IMAD.SHL.U32 R9, R5, 0x10, RZ ;  /* 0x0000001005097824 */ /* 0x001fe200078e00ff */
[----:B------:R-:W-:-:S04]  /*101a0*/  LOP3.LUT R4, R3, 0x90, R4, 0xf8, !PT ;  /* 0x0000009003047812 */ /* 0x000fc800078ef804 */
[--C-:B------:R-:W-:Y:S02]  /*101b0*/  LOP3.LUT R9, R9, 0x30, R14.reuse, 0x78, !PT ;  /* 0x0000003009097812 */ /* 0x100fe400078e780e */
[----:B------:R-:W-:Y:S02]  /*101c0*/  LOP3.LUT R14, R4, 0x10, R14, 0x78, !PT ;  /* 0x00000010040e7812 */ /* 0x000fe400078e780e */
[----:B----4-:R-:W-:Y:S02]  /*101d0*/  IADD3 R4, P1, PT, R25, R2, RZ ;  /* 0x0000000219047210 */ /* 0x010fe40007f3e0ff */
[----:B------:R-:W4:Y:S01]  /*101e0*/  LDL R25, [R1+0x4c0] ;  /* 0x0004c00001197983 */ /* 0x000f220000100800 */
[----:B------:R-:W-:-:S05]  /*101f0*/  IMAD.SHL.U32 R3, R24, 0x40, RZ ;  /* 0x0000004018037824 */ /* 0x000fca00078e00ff */
[----:B------:R-:W-:Y:S02]  /*10200*/  LOP3.LUT R3, R3, 0x3800, RZ, 0xc0, !PT ;  /* 0x0000380003037812 */ /* 0x000fe400078ec0ff */
[----:B------:R-:W-:-:S03]  /*10210*/  PRMT R6, RZ, 0x7610, R6 ;  /* 0x00007610ff067816 */ /* 0x000fc60000000006 */
[----:B------:R-:W-:-:S04]  /*10220*/  IMAD R3, R5, 0x100, R3 ;  /* 0x0000010005037824 */ /* 0x000fc800078e0203 */
[--C-:B------:R-:W-:Y:S01]  /*10230*/  IMAD.IADD R3, R3, 0x1, R9.reuse ;  /* 0x0000000103037824 */ /* 0x100fe200078e0209 */
[----:B------:R-:W-:Y:S02]  /*10240*/  PRMT R9, RZ, 0x7610, R9 ;  /* 0x00007610ff097816 */ /* 0x000fe40000000009 */
[----:B------:R-:W-:-:S05]  /*10250*/  LOP3.LUT R29, R18, 0x60, RZ, 0x3c, !PT ;  /* 0x00000060121d7812 */ /* 0x000fca00078e3cff */
[----:B------:R0:W-:Y:S02]  /*10260*/  STS.U16 [R29+UR4+0x600], R8 ;  /* 0x000600081d007988 */ /* 0x0001e40008000404 */
[----:B0-----:R-:W-:Y:S01]  /*10270*/  PRMT R8, RZ, 0x7610, R8 ;  /* 0x00007610ff087816 */ /* 0x001fe20000000008 */
[----:B---3--:R-:W-:Y:S02]  /*10280*/  IMAD.X R5, R23, 0x1, R0, P1 ;  /* 0x0000000117057824 */ /* 0x008fe400008e0600 */
[----:B------:R-:W3:Y:S04]  /*10290*/  LDL R23, [R1+0x22c] ;  /* 0x00022c0001177983 */ /* 0x000ee80000100800 */
[----:B------:R0:W3:Y:S02]  /*102a0*/  @!P0 LDG.E.U16 R6, desc[UR8][R4.64] ;  /* 0x0000000804068981 */ /* 0x0000e4000c1e1500 */
[----:B0-----:R-:W-:-:S02]  /*102b0*/  IADD3 R4, P1, PT, R22, R2, RZ ;  /* 0x0000000216047210 */ /* 0x001fc40007f3e0ff */
[----:B------:R-:W3:Y:S02]  /*102c0*/  LDL R22, [R1+0x4b0] ;  /* 0x0004b00001167983 */ /* 0x000ee40000100800 */
[----:B--2---:R-:W-:Y:S02]  /*102d0*/  IADD3.X R5, PT, PT, R21, R0, RZ, P1, !PT ;  /* 0x0000000015057210 */ /* 0x004fe40000ffe4ff */
        /* <DEDUP_REMOVED lines=12> */
[----:B0-----:R-:W-:-:S02]  /*103a0*/  PRMT R10, RZ, 0x7610, R10 ;  /* 0x00007610ff0a7816 */ /* 0x001fc4000000000a */
[----:B------:R0:W-:Y:S01]  /*103b0*/  STS.U16 [R29+UR4+0x1e00], R13 ;  /* 0x001e000d1d007988 */ /* 0x0001e20008000404 */
[----:B---3--:R-:W-:-:S03]  /*103c0*/  IMAD.X R5, R23, 0x1, R0, P1 ;  /* 0x0000000117057824 */ /* 0x008fc600008e0600 */
[----:B------:R-:W3:Y:S04]  /*103d0*/  LDL R23, [R1+0x1cc] ;  /* 0x0001cc0001177983 */ /* 0x000ee80000100800 */
[----:B------:R1:W3:Y:S02]  /*103e0*/  @!P0 LDG.E.U16 R11, desc[UR8][R4.64] ;  /* 0x00000008040b8981 */ /* 0x0002e4000c1e1500 */
[----:B-1----:R-:W-:Y:S02]  /*103f0*/  IADD3 R4, P1, PT, R22, R2, RZ ;  /* 0x0000000216047210 */ /* 0x002fe40007f3e0ff */
[----:B------:R-:W3:Y:S01]  /*10400*/  LDL R22, [R1+0x480] ;  /* 0x0004800001167983 */ /* 0x000ee20000100800 */
[----:B0-----:R-:W-:Y:S02]  /*10410*/  PRMT R13, RZ, 0x7610, R13 ;  /* 0x00007610ff0d7816 */ /* 0x001fe4000000000d */
        /* <DEDUP_REMOVED lines=12> */
[----:B------:R-:W-:Y:S01]  /*104e0*/  PRMT R18, RZ, 0x7610, R18 ;  /* 0x00007610ff127816 */ /* 0x000fe20000000012 */
[----:B------:R0:W-:Y:S02]  /*104f0*/  STS.U16 [R29+UR4+0x2e00], R17 ;  /* 0x002e00111d007988 */ /* 0x0001e40008000404 */
[----:B0-----:R-:W-:Y:S01]  /*10500*/  PRMT R17, RZ, 0x7610, R17 ;  /* 0x00007610ff117816 */ /* 0x001fe20000000011 */
        /* <DEDUP_REMOVED lines=17> */
[----:B------:R-:W-:Y:S04]  /*10620*/  STS.U16 [R29+UR4+0x4e00], R6 ;  /* 0x004e00061d007988 */ /* 0x000fe80008000404 */
[----:B------:R0:W-:Y:S04]  /*10630*/  STS.U16 [R29+UR4+0x3e00], R15 ;  /* 0x003e000f1d007988 */ /* 0x0001e80008000404 */
[----:B------:R1:W-:Y:S01]  /*10640*/  STS.U16 [R29+UR4+0x4600], R7 ;  /* 0x004600071d007988 */ /* 0x0003e20008000404 */
[----:B0-----:R-:W-:Y:S01]  /*10650*/  PRMT R15, RZ, 0x7610, R15 ;  /* 0x00007610ff0f7816 */ /* 0x001fe2000000000f */
[----:B---3--:R-:W-:-:S02]  /*10660*/  IMAD.X R5, R23, 0x1, R0, P1 ;  /* 0x0000000117057824 */ /* 0x008fc400008e0600 */
[----:B------:R-:W3:Y:S04]  /*10670*/  LDL R23, [R1+0x258] ;  /* 0x0002580001177983 */ /* 0x000ee80000100800 */
[----:B------:R0:W3:Y:S02]  /*10680*/  @!P0 LDG.E.U16 R16, desc[UR8][R4.64] ;  /* 0x0000000804108981 */ /* 0x0000e4000c1e1500 */
[----:B0-----:R-:W-:Y:S02]  /*10690*/  IADD3 R4, P1, PT, R22, R2, RZ ;  /* 0x0000000216047210 */ /* 0x001fe40007f3e0ff */
[----:B------:R-:W3:Y:S03]  /*106a0*/  LDL R22, [R1+0x420] ;  /* 0x0004200001167983 */ /* 0x000ee60000100800 */
[----:B--2---:R-:W-:-:S02]  /*106b0*/  IMAD.X R5, R21, 0x1, R0, P1 ;  /* 0x0000000115057824 */ /* 0x004fc400008e0600 */
[----:B------:R-:W2:Y:S04]  /*106c0*/  LDL R21, [R1+0x278] ;  /* 0x0002780001157983 */ /* 0x000ea80000100800 */
[----:B------:R0:W2:Y:S01]  /*106d0*/  @!P0 LDG.E.U16 R15, desc[UR8][R4.64] ;  /* 0x00000008040f8981 */ /* 0x0000a2000c1e1500 */
[----:B------:R-:W-:-:S03]  /*106e0*/  IADD3 R6, P1, PT, R26, R2, RZ ;  /* 0x000000021a067210 */ /* 0x000fc60007f3e0ff */
[----:B------:R-:W2:Y:S01]  /*106f0*/  LDL R26, [R1+0x410] ;  /* 0x00041000011a7983 */ /* 0x000ea20000100800 */
[----:B0-----:R-:W-:Y:S01]  /*10700*/  PRMT R4, RZ, 0x7610, R4 ;  /* 0x00007610ff047816 */ /* 0x001fe20000000004 */
[----:B-1----:R-:W-:Y:S02]  /*10710*/  IMAD.X R7, R20, 0x1, R0, P1 ;  /* 0x0000000114077824 */ /* 0x002fe400008e0600 */
[----:B------:R-:W2:Y:S04]  /*10720*/  LDL R20, [R1+0x298] ;  /* 0x0002980001147983 */ /* 0x000ea80000100800 */
[----:B------:R4:W2:Y:S02]  /*10730*/  @!P0 LDG.E.U16 R4, desc[UR8][R6.64] ;  /* 0x0000000806048981 */ /* 0x0008a4000c1e1500 */
[----:B----4-:R-:W-:-:S02]  /*10740*/  IADD3 R6, P1, PT, R25, R2, RZ ;  /* 0x0000000219067210 */ /* 0x010fc40007f3e0ff */
[----:B------:R-:W4:Y:S01]  /*10750*/  LDL R25, [R1+0x400] ;  /* 0x0004000001197983 */ /* 0x000f220000100800 */
[----:B------:R-:W-:-:S03]  /*10760*/  PRMT R5, RZ, 0x7610, R5 ;  /* 0x00007610ff057816 */ /* 0x000fc60000000005 */
[----:B------:R0:W-:Y:S04]  /*10770*/  STS.U16 [R29+UR4+0x5e00], R8 ;  /* 0x005e00081d007988 */ /* 0x0001e80008000404 */
[----:B------:R2:W-:Y:S04]  /*10780*/  STS.U16 [R29+UR4+0x5600], R9 ;  /* 0x005600091d007988 */ /* 0x0005e80008000404 */
[----:B------:R4:W-:Y:S01]  /*10790*/  STS.U16 [R29+UR4+0x6e00], R10 ;  /* 0x006e000a1d007988 */ /* 0x0009e20008000404 */
[----:B---3--:R-:W-:-:S03]  /*107a0*/  IMAD.X R7, R23, 0x1, R0, P1 ;  /* 0x0000000117077824 */ /* 0x008fc600008e0600 */
[----:B------:R-:W3:Y:S04]  /*107b0*/  LDL R23, [R1+0x2b8] ;  /* 0x0002b80001177983 */ /* 0x000ee80000100800 */
[----:B------:R1:W3:Y:S01]  /*107c0*/  @!P0 LDG.E.U16 R5, desc[UR8][R6.64] ;  /* 0x0000000806058981 */ /* 0x0002e2000c1e1500 */
[----:B0-----:R-:W-:Y:S02]  /*107d0*/  IADD3 R8, P1, PT, R22, R2, RZ ;  /* 0x0000000216087210 */ /* 0x001fe40007f3e0ff */
[----:B-1----:R-:W-:Y:S01]  /*107e0*/  PRMT R6, RZ, 0x7610, R6 ;  /* 0x00007610ff067816 */ /* 0x002fe20000000006 */
[----:B------:R-:W3:Y:S01]  /*107f0*/  LDL R22, [R1+0x3f0] ;  /* 0x0003f00001167983 */ /* 0x000ee20000100800 */
[----:B--2---:R-:W-:-:S03]  /*10800*/  IADD3.X R9, PT, PT, R21, R0, RZ, P1, !PT ;  /* 0x0000000015097210 */ /* 0x004fc60000ffe4ff */
[----:B------:R-:W2:Y:S04]  /*10810*/  LDL R21, [R1+0x2d8] ;  /* 0x0002d80001157983 */ /* 0x000ea80000100800 */
[----:B------:R0:W2:Y:S02]  /*10820*/  @!P0 LDG.E.U16 R6, desc[UR8][R8.64] ;  /* 0x0000000808068981 */ /* 0x0000a4000c1e1500 */
[----:B0-----:R-:W-:Y:S02]  /*10830*/  IADD3 R8, P1, PT, R26, R2, RZ ;  /* 0x000000021a087210 */ /* 0x001fe40007f3e0ff */
[----:B------:R-:W2:Y:S03]  /*10840*/  LDL R26, [R1+0x2f8] ;  /* 0x0002f800011a7983 */ /* 0x000ea60000100800 */
[----:B------:R-:W-:-:S02]  /*10850*/  IMAD.X R9, R20, 0x1, R0, P1 ;  /* 0x0000000114097824 */ /* 0x000fc400008e0600 */
[----:B------:R-:W2:Y:S01]  /*10860*/  LDL R20, [R1+0x3e0] ;  /* 0x0003e00001147983 */ /* 0x000ea20000100800 */
[----:B----4-:R-:W-:-:S03]  /*10870*/  IADD3 R10, P1, PT, R25, R2, RZ ;  /* 0x00000002190a7210 */ /* 0x010fc60007f3e0ff */
[----:B------:R-:W4:Y:S01]  /*10880*/  LDL R25, [R1+0x3d0] ;  /* 0x0003d00001197983 */ /* 0x000f220000100800 */
[----:B------:R-:W-:-:S03]  /*10890*/  PRMT R7, RZ, 0x7610, R7 ;  /* 0x00007610ff077816 */ /* 0x000fc60000000007 */
[----:B------:R3:W-:Y:S04]  /*108a0*/  STS.U16 [R29+UR4+0x6600], R11 ;  /* 0x0066000b1d007988 */ /* 0x0007e80008000404 */
[----:B------:R0:W4:Y:S02]  /*108b0*/  @!P0 LDG.E.U16 R7, desc[UR8][R8.64] ;  /* 0x0000000808078981 */ /* 0x000124000c1e1500 */
[----:B0-----:R-:W-:Y:S02]  /*108c0*/  PRMT R8, RZ, 0x7610, R8 ;  /* 0x00007610ff087816 */ /* 0x001fe40000000008 */
[----:B------:R-:W-:Y:S01]  /*108d0*/  PRMT R9, RZ, 0x7610, R9 ;  /* 0x00007610ff097816 */ /* 0x000fe20000000009 */
[----:B------:R-:W-:Y:S04]  /*108e0*/  STS.U16 [R29+UR4+0x7e00], R12 ;  /* 0x007e000c1d007988 */ /* 0x000fe80008000404 */
[----:B------:R-:W-:Y:S01]  /*108f0*/  STS.U16 [R29+UR4+0x7600], R13 ;  /* 0x0076000d1d007988 */ /* 0x000fe20008000404 */
[----:B---3--:R-:W-:-:S03]  /*10900*/  IMAD.X R11, R23, 0x1, R0, P1 ;  /* 0x00000001170b7824 */ /* 0x008fc600008e0600 */
[----:B------:R-:W3:Y:S04]  /*10910*/  LDL R23, [R1+0x318] ;  /* 0x0003180001177983 */ /* 0x000ee80000100800 */
[----:B------:R0:W3:Y:S02]  /*10920*/  @!P0 LDG.E.U16 R8, desc[UR8][R10.64] ;  /* 0x000000080a088981 */ /* 0x0000e4000c1e1500 */
[----:B0-----:R-:W-:Y:S02]  /*10930*/  IADD3 R10, P1, PT, R22, R2, RZ ;  /* 0x00000002160a7210 */ /* 0x001fe40007f3e0ff */
[----:B------:R-:W3:Y:S04]  /*10940*/  LDL R22, [R1+0x3c0] ;  /* 0x0003c00001167983 */ /* 0x000ee80000100800 */
[----:B------:R0:W-:Y:S04]  /*10950*/  STS.U16 [R29+UR4+0x8600], R18 ;  /* 0x008600121d007988 */ /* 0x0001e80008000404 */
[----:B0-----:R-:W3:Y:S01]  /*10960*/  LDL R18, [R1+0x378] ;  /* 0x0003780001127983 */ /* 0x001ee20000100800 */
[----:B--2---:R-:W-:-:S03]  /*10970*/  IMAD.X R11, R21, 0x1, R0, P1 ;  /* 0x00000001150b7824 */ /* 0x004fc600008e0600 */
[----:B------:R-:W2:Y:S04]  /*10980*/  LDL R21, [R1+0x338] ;  /* 0x0003380001157983 */ /* 0x000ea80000100800 */
[----:B------:R0:W2:Y:S02]  /*10990*/  @!P0 LDG.E.U16 R9, desc[UR8][R10.64] ;  /* 0x000000080a098981 */ /* 0x0000a4000c1e1500 */
[----:B0-----:R-:W-:Y:S02]  /*109a0*/  PRMT R10, RZ, 0x7610, R10 ;  /* 0x00007610ff0a7816 */ /* 0x001fe4000000000a */
[----:B------:R-:W-:Y:S02]  /*109b0*/  IADD3 R12, P1, PT, R20, R2, RZ ;  /* 0x00000002140c7210 */ /* 0x000fe40007f3e0ff */
[----:B------:R-:W2:Y:S03]  /*109c0*/  LDL R20, [R1+0x3b0] ;  /* 0x0003b00001147983 */ /* 0x000ea60000100800 */
[----:B------:R-:W-:-:S02]  /*109d0*/  IMAD.X R13, R26, 0x1, R0, P1 ;  /* 0x000000011a0d7824 */ /* 0x000fc400008e0600 */
[----:B------:R-:W2:Y:S04]  /*109e0*/  LDL R26, [R1+0x358] ;  /* 0x00035800011a7983 */ /* 0x000ea80000100800 */
[----:B------:R4:W2:Y:S02]  /*109f0*/  @!P0 LDG.E.U16 R10, desc[UR8][R12.64] ;  /* 0x000000080c0a8981 */ /* 0x0008a4000c1e1500 */
[----:B----4-:R-:W-:Y:S02]  /*10a00*/  IADD3 R12, P1, PT, R25, R2, RZ ;  /* 0x00000002190c7210 */ /* 0x010fe40007f3e0ff */
[----:B------:R-:W4:Y:S01]  /*10a10*/  LDL R25, [R1+0x5d4] ;  /* 0x0005d40001197983 */ /* 0x000f220000100800 */
[----:B------:R-:W-:-:S03]  /*10a20*/  PRMT R11, RZ, 0x7610, R11 ;  /* 0x00007610ff0b7816 */ /* 0x000fc6000000000b */
[----:B------:R0:W-:Y:S02]  /*10a30*/  STS.U16 [R29+UR4+0x8e00], R17 ;  /* 0x008e00111d007988 */ /* 0x0001e40008000404 */
[----:B0-----:R-:W-:Y:S02]  /*10a40*/  PRMT R17, RZ, 0x7610, R17 ;  /* 0x00007610ff117816 */ /* 0x001fe40000000011 */
[----:B------:R0:W-:Y:S02]  /*10a50*/  STS.U16 [R29+UR4+0x9600], R16 ;  /* 0x009600101d007988 */ /* 0x0001e40008000404 */
[----:B0-----:R-:W-:Y:S02]  /*10a60*/  PRMT R16, RZ, 0x7610, R16 ;  /* 0x00007610ff107816 */ /* 0x001fe40000000010 */
[----:B------:R0:W-:Y:S01]  /*10a70*/  STS.U16 [R29+UR4+0x9e00], R15 ;  /* 0x009e000f1d007988 */ /* 0x0001e20008000404 */
[----:B---3--:R-:W-:-:S05]  /*10a80*/  IMAD.X R13, R23, 0x1, R0, P1 ;  /* 0x00000001170d7824 */ /* 0x008fca00008e0600 */
[----:B------:R1:W3:Y:S02]  /*10a90*/  @!P0 LDG.E.U16 R11, desc[UR8][R12.64] ;  /* 0x000000080c0b8981 */ /* 0x0002e4000c1e1500 */
[----:B-1----:R-:W-:Y:S02]  /*10aa0*/  IADD3 R12, P1, PT, R22, R2, RZ ;  /* 0x00000002160c7210 */ /* 0x002fe40007f3e0ff */
[----:B0-----:R-:W-:-:S03]  /*10ab0*/  PRMT R15, RZ, 0x7610, R15 ;  /* 0x00007610ff0f7816 */ /* 0x001fc6000000000f */
[----:B--2---:R-:W-:-:S05]  /*10ac0*/  IMAD.X R13, R21, 0x1, R0, P1 ;  /* 0x00000001150d7824 */ /* 0x004fca00008e0600 */
[----:B------:R0:W2:Y:S02]  /*10ad0*/  @!P0 LDG.E.U16 R17, desc[UR8][R12.64] ;  /* 0x000000080c118981 */ /* 0x0000a4000c1e1500 */
[-C--:B0-----:R-:W-:Y:S02]  /*10ae0*/  IADD3 R12, P1, PT, R20, R2.reuse, RZ ;  /* 0x00000002140c7210 */ /* 0x081fe40007f3e0ff */
[----:B------:R-:W2:Y:S03]  /*10af0*/  LDL.LU.64 R20, [R1+0x5c0] ;  /* 0x0005c00001147983 */ /* 0x000ea60000300a00 */
[----:B------:R-:W-:Y:S01]  /*10b00*/  IMAD.X R13, R26, 0x1, R0, P1 ;  /* 0x000000011a0d7824 */ /* 0x000fe200008e0600 */
[----:B------:R-:W2:Y:S04]  /*10b10*/  LDL.LU.64 R22, [R1+0x5c8] ;  /* 0x0005c80001167983 */ /* 0x000ea80000300a00 */
[----:B------:R4:W2:Y:S02]  /*10b20*/  @!P0 LDG.E.U16 R16, desc[UR8][R12.64] ;  /* 0x000000080c108981 */ /* 0x0008a4000c1e1500 */
[----:B----4-:R-:W-:-:S05]  /*10b30*/  IADD3 R12, P1, PT, R25, R2, RZ ;  /* 0x00000002190c7210 */ /* 0x010fca0007f3e0ff */
[----:B------:R-:W-:-:S05]  /*10b40*/  IMAD.X R13, R18, 0x1, R0, P1 ;  /* 0x00000001120d7824 */ /* 0x000fca00008e0600 */
[----:B------:R-:W4:Y:S04]  /*10b50*/  @!P0 LDG.E.U16 R15, desc[UR8][R12.64] ;  /* 0x000000080c0f8981 */ /* 0x000f28000c1e1500 */
[----:B------:R-:W-:Y:S04]  /*10b60*/  STL [R1+0xa50], R2 ;  /* 0x000a500201007387 */ /* 0x000fe80000100800 */
[----:B------:R-:W-:Y:S04]  /*10b70*/  STL [R1+0x664], R0 ;  /* 0x0006640001007387 */ /* 0x000fe80000100800 */
[----:B------:R-:W-:Y:S04]  /*10b80*/  STS.U16 [R29+UR4+0xa600], R4 ;  /* 0x00a600041d007988 */ /* 0x000fe80008000404 */
[----:B------:R0:W-:Y:S04]  /*10b90*/  STS.U16 [R29+UR4+0xae00], R5 ;  /* 0x00ae00051d007988 */ /* 0x0001e80008000404 */
[----:B------:R-:W-:Y:S04]  /*10ba0*/  STS.U16 [R29+UR4+0xb600], R6 ;  /* 0x00b600061d007988 */ /* 0x000fe80008000404 */
[----:B------:R1:W-:Y:S04]  /*10bb0*/  STS.U16 [R29+UR4+0xbe00], R7 ;  /* 0x00be00071d007988 */ /* 0x0003e80008000404 */
[----:B0-----:R-:W4:Y:S04]  /*10bc0*/  LDL.LU.64 R4, [R1+0x550] ;  /* 0x0005500001047983 */ /* 0x001f280000300a00 */
[----:B-1----:R-:W4:Y:S04]  /*10bd0*/  LDL.LU.64 R6, [R1+0x558] ;  /* 0x0005580001067983 */ /* 0x002f280000300a00 */
[----:B------:R-:W-:Y:S04]  /*10be0*/  STS.U16 [R29+UR4+0xfe00], R19 ;  /* 0x00fe00131d007988 */ /* 0x000fe80008000404 */
[----:B------:R-:W-:Y:S04]  /*10bf0*/  STS.U16 [R29+UR4+0xc600], R8 ;  /* 0x00c600081d007988 */ /* 0x000fe80008000404 */
[----:B------:R-:W-:Y:S04]  /*10c00*/  STS.U16 [R29+UR4+0xce00], R9 ;  /* 0x00ce00091d007988 */ /* 0x000fe80008000404 */
[----:B------:R-:W-:Y:S04]  /*10c10*/  STS.U16 [R29+UR4+0xd600], R10 ;  /* 0x00d6000a1d007988 */ /* 0x000fe80008000404 */
[----:B---3--:R-:W-:Y:S01]  /*10c20*/  STS.U16 [R29+UR4+0xde00], R11 ;  /* 0x00de000b1d007988 */ /* 0x008fe20008000404 */
[----:B------:R-:W-:-:S05]  /*10c30*/  IMAD.SHL.U32 R28, R24, 0x10, RZ ;  /* 0x00000010181c7824 */ /* 0x000fca00078e00ff */
[----:B------:R-:W-:-:S04]  /*10c40*/  LOP3.LUT R28, R28, 0x100, RZ, 0xc0, !PT ;  /* 0x000001001c1c7812 */ /* 0x000fc800078ec0ff */
[----:B------:R-:W-:Y:S01]  /*10c50*/  IADD3 R28, PT, PT, R14, UR4, R28 ;  /* 0x000000040e1c7c10 */ /* 0x000fe2000fffe01c */
[----:B--2---:R-:W-:Y:S04]  /*10c60*/  STS.U16 [R29+UR4+0xe600], R17 ;  /* 0x00e600111d007988 */ /* 0x004fe80008000404 */
[----:B------:R-:W-:Y:S04]  /*10c70*/  STS.U16 [R29+UR4+0xee00], R16 ;  /* 0x00ee00101d007988 */ /* 0x000fe80008000404 */
[----:B----4-:R-:W-:Y:S01]  /*10c80*/  STS.U16 [R29+UR4+0xf600], R15 ;  /* 0x00f6000f1d007988 */ /* 0x010fe20008000404 */
[----:B------:R-:W-:Y:S06]  /*10c90*/  BAR.SYNC.DEFER_BLOCKING 0x0 ;  /* 0x0000000000007b1d */ /* 0x000fec0000010000 */
[----:B------:R-:W-:Y:S04]  /*10ca0*/  LDSM.16.MT88.4 R16, [R28+0x10000] ;  /* 0x010000001c10783b */ /* 0x000fe80000004200 */
[----:B------:R-:W0:Y:S04]  /*10cb0*/  LDSM.16.M88.4 R24, [R3+UR4] ;  /* 0x000000040318783b */ /* 0x000e280008000200 */
[----:B------:R-:W1:Y:S01]  /*10cc0*/  LDSM.16.MT88.4 R8, [R28+0x10200] ;  /* 0x010200001c08783b */ /* 0x000e620000004200 */
[----:B0-----:R-:W-:Y:S03]  /*10cd0*/  HMMA.16816.F32.BF16 R12, R16, R24, R20 ;  /* 0x00000018100c723c */ /* 0x001fe60000041814 */
[----:B------:R-:W0:-:S15]  /*10ce0*/  LDSM.16.M88.4 R20, [R3+UR4+0x4000] ;  /* 0x004000040314783b */ /* 0x000e1e0008000200 */
[----:B------:R-:W-:Y:S02]  /*10cf0*/  NOP ;  /* 0x0000000000007918 */ /* 0x000fe40000000000 */
[----:B-1----:R-:W-:Y:S01]  /*10d00*/  HMMA.16816.F32.BF16 R24, R8, R26, R12 ;  /* 0x0000001a0818723c */ /* 0x002fe2000004180c */
[----:B------:R-:W2:Y:S04]  /*10d10*/  LDL.LU.64 R12, [R1+0x5a0] ;  /* 0x0005a000010c7983 */ /* 0x000ea80000300a00 */
[----:B------:R-:W2:Y:S03]  /*10d20*/  LDL.LU.64 R14, [R1+0x5a8] ;  /* 0x0005a800010e7983 */ /* 0x000ea60000300a00 */
[----:B0-----:R-:W-:Y:S11]  /*10d30*/  HMMA.16816.F32.BF16 R4, R16, R20, R4 ;  /* 0x000000141004723c */ /* 0x001ff60000041804 */
[----:B------:R-:W-:Y:S04]  /*10d40*/  STL.64 [R1+0x20], R24 ;  /* 0x0000201801007387 */ /* 0x000fe80000100a00 */
[----:B------:R-:W-:Y:S04]  /*10d50*/  STL.64 [R1+0x28], R26 ;  /* 0x0000281a01007387 */ /* 0x000fe80000100a00 */
[----:B------:R-:W-:Y:S04]  /*10d60*/  STL.64 [R1+0xa90], R10 ;  /* 0x000a900a01007387 */ /* 0x000fe80000100a00 */
[----:B------:R0:W-:Y:S04]  /*10d70*/  STL.64 [R1+0xa88], R8 ;  /* 0x000a880801007387 */ /* 0x0001e80000100a00 */
[----:B------:R-:W2:Y:S01]  /*10d80*/  LDSM.16.M88.4 R24, [R3+UR4+0x8000] ;  /* 0x008000040318783b */ /* 0x000ea20008000200 */
[----:B------:R-:W-:Y:S03]  /*10d90*/  HMMA.16816.F32.BF16 R20, R8, R22, R4 ;  /* 0x000000160814723c */ /* 0x000fe60000041804 */
[----:B0-----:R-:W3:Y:S04]  /*10da0*/  LDL.LU.64 R8, [R1+0x590] ;  /* 0x0005900001087983 */ /* 0x001ee80000300a00 */
[----:B------:R-:W3:Y:S01]  /*10db0*/  LDL.LU.64 R10, [R1+0x598] ;  /* 0x00059800010a7983 */ /* 0x000ee20000300a00 */
[C---:B--2---:R-:W-:Y:S03]  /*10dc0*/  HMMA.16816.F32.BF16 R4, R16.reuse, R24, R12 ;  /* 0x000000181004723c */ /* 0x044fe6000004180c */
[----:B------:R-:W3:Y:S05]  /*10dd0*/  LDSM.16.M88.4 R12, [R3+UR4+0xc000] ;  /* 0x00c00004030c783b */ /* 0x000eea0008000200 */
[----:B---3--:R-:W-:Y:S01]  /*10de0*/  HMMA.16816.F32.BF16 R16, R16, R12, R8 ;  /* 0x0000000c1010723c */ /* 0x008fe20000041808 */
[----:B------:R-:W2:Y:S04]  /*10df0*/  LDL.LU.64 R10, [R1+0xa90] ;  /* 0x000a9000010a7983 */ /* 0x000ea80000300a00 */
[----:B------:R-:W2:Y:S01]  /*10e00*/  LDL.LU.64 R8, [R1+0xa88] ;  /* 0x000a880001087983 */ /* 0x000ea20000300a00 */
[----:B------:R-:W-:-:S06]  /*10e10*/  LOP3.LUT R29, R3, 0x40, RZ, 0x3c, !PT ;  /* 0x00000040031d7812 */ /* 0x000fcc00078e3cff */
[----:B--2---:R-:W-:Y:S01]  /*10e20*/  HMMA.16816.F32.BF16 R4, R8, R26, R4 ;  /* 0x0000001a0804723c */ /* 0x004fe20000041804 */
[----:B------:R-:W0:-:S15]  /*10e30*/  LDSM.16.M88.4 R24, [R29+UR4] ;  /* 0x000000041d18783b */ /* 0x000e1e0008000200 */
[----:B------:R-:W-:-:S03]  /*10e40*/  NOP ;  /* 0x0000000000007918 */ /* 0x000fc60000000000 */
[----:B------:R-:W-:Y:S04]  /*10e50*/  STL [R1+0x14], R5 ;  /* 0x0000140501007387 */ /* 0x000fe80000100800 */
[----:B------:R-:W-:Y:S04]  /*10e60*/  STL.64 [R1+0x18], R6 ;  /* 0x0000180601007387 */ /* 0x000fe80000100a00 */
[----:B------:R1:W-:Y:S01]  /*10e70*/  STL [R1+0xa74], R3 ;  /* 0x000a740301007387 */ /* 0x0003e20000100800 */
[----:B0-----:R-:W-:Y:S01]  /*10e80*/  IMAD.MOV.U32 R13, RZ, RZ, R24 ;  /* 0x000000ffff0d7224 */ /* 0x001fe200078e0018 */
[----:B------:R-:W-:Y:S01]  /*10e90*/  MOV R12, R25 ;  /* 0x00000019000c7202 */ /* 0x000fe20000000f00 */
[----:B-1----:R-:W-:-:S02]  /*10ea0*/  IMAD.MOV.U32 R3, RZ, RZ, R26 ;  /* 0x000000ffff037224 */ /* 0x002fc400078e001a */
[----:B------:R-:W-:Y:S02]  /*10eb0*/  IMAD.MOV.U32 R2, RZ, RZ, R27 ;  /* 0x000000ffff027224 */ /* 0x000fe400078e001b */
[----:B------:R-:W-:Y:S01]  /*10ec0*/  HMMA.16816.F32.BF16 R24, R8, R14, R16 ;  /* 0x0000000e0818723c */ /* 0x000fe20000041810 */
[----:B------:R-:W2:Y:S04]  /*10ed0*/  LDL.LU R16, [R1+0x20] ;  /* 0x0000200001107983 */ /* 0x000ea80000300800 */
[----:B------:R-:W2:Y:S04]  /*10ee0*/  LDL.LU R17, [R1+0x24] ;  /* 0x0000240001117983 */ /* 0x000ea80000300800 */
[----:B------:R-:W2:Y:S04]  /*10ef0*/  LDL.LU R18, [R1+0x28] ;  /* 0x0000280001127983 */ /* 0x000ea80000300800 */
[----:B------:R-:W2:Y:S01]  /*10f00*/  LDL.LU R19, [R1+0x2c] ;  /* 0x00002c0001137983 */ /* 0x000ea20000300800 */
[----:B------:R-:W-:-:S03]  /*10f10*/  IMAD.MOV.U32 R0, RZ, RZ, R4 ;  /* 0x000000ffff007224 */ /* 0x000fc600078e0004 */
[----:B------:R-:W-:Y:S04]  /*10f20*/  LDSM.16.MT88.4 R4, [R28+0x10400] ;  /* 0x010400001c04783b */ /* 0x000fe80000004200 */
[----:B------:R-:W-:Y:S04]  /*10f30*/  STL.64 [R1+0xa80], R26 ;  /* 0x000a801a01007387 */ /* 0x000fe80000100a00 */
[----:B------:R0:W-:Y:S02]  /*10f40*/  STL.64 [R1+0xa78], R24 ;  /* 0x000a781801007387 */ /* 0x0001e40000100a00 */
[----:B0-----:R-:W-:-:S02]  /*10f50*/  IMAD.MOV.U32 R24, RZ, RZ, R13 ;  /* 0x000000ffff187224 */ /* 0x001fc400078e000d */
[----:B------:R-:W-:Y:S02]  /*10f60*/  IMAD.MOV.U32 R25, RZ, RZ, R12 ;  /* 0x000000ffff197224 */ /* 0x000fe400078e000c */
[----:B------:R-:W0:Y:S01]  /*10f70*/  LDSM.16.M88.4 R12, [R29+UR4+0x4000] ;  /* 0x004000041d0c783b */ /* 0x000e220008000200 */
[----:B------:R-:W-:Y:S02]  /*10f80*/  IMAD.MOV.U32 R26, RZ, RZ, R3 ;  /* 0x000000ffff1a7224 */ /* 0x000fe400078e0003 */
[----:B------:R-:W-:Y:S01]  /*10f90*/  IMAD.MOV.U32 R27, RZ, RZ, R2 ;  /* 0x000000ffff1b7224 */ /* 0x000fe200078e0002 */
[C---:B0-----:R-:W-:Y:S08]  /*10fa0*/  HMMA.16816.F32.BF16 R20, R4.reuse, R12, R20 ;  /* 0x0000000c0414723c */ /* 0x041ff00000041814 */
[----:B--2---:R-:W-:Y:S01]  /*10fb0*/  HMMA.16816.F32.BF16 R8, R4, R24, R16 ;  /* 0x000000180408723c */ /* 0x004fe20000041810 */
[----:B------:R-:W0:-:S15]  /*10fc0*/  LDSM.16.MT88.4 R16, [R28+0x10600] ;  /* 0x010600001c10783b */ /* 0x000e1e0000004200 */
[----:B------:R-:W-:-:S04]  /*10fd0*/  NOP ;  /* 0x0000000000007918 */ /* 0x000fc80000000000 */
[C---:B0-----:R-:W-:Y:S01]  /*10fe0*/  HMMA.16816.F32.BF16 R8, R16.reuse, R26, R8 ;  /* 0x0000001a1008723c */ /* 0x041fe20000041808 */
[----:B------:R-:W2:Y:S04]  /*10ff0*/  LDL.LU.64 R26, [R1+0xa80] ;  /* 0x000a8000011a7983 */ /* 0x000ea80000300a00 */
[----:B------:R-:W2:Y:S03]  /*11000*/  LDL.LU.64 R24, [R1+0xa78] ;  /* 0x000a780001187983 */ /* 0x000ea60000300a00 */
[----:B------:R-:W-:Y:S11]  /*11010*/  HMMA.16816.F32.BF16 R20, R16, R14, R20 ;  /* 0x0000000e1014723c */ /* 0x000ff60000041814 */
[----:B------:R-:W-:Y:S04]  /*11020*/  STL.64 [R1+0x20], R8 ;  /* 0x0000200801007387 */ /* 0x000fe80000100a00 */
[----:B------:R-:W-:Y:S04]  /*11030*/  STL.64 [R1+0x28], R10 ;  /* 0x0000280a01007387 */ /* 0x000fe80000100a00 */
[----:B------:R0:W-:Y:S01]  /*11040*/  STL.64 [R1+0x30], R20 ;  /* 0x0000301401007387 */ /* 0x0001e20000100a00 */
[----:B------:R-:W-:-:S03]  /*11050*/  IMAD.MOV.U32 R2, RZ, RZ, R23 ;  /* 0x000000ffff027224 */ /* 0x000fc600078e0017 */
[----:B------:R1:W-:Y:S04]  /*11060*/  STL [R1+0x38], R22 ;  /* 0x0000381601007387 */ /* 0x0003e80000100800 */
[----:B------:R-:W3:Y:S04]  /*11070*/  LDSM.16.M88.4 R8, [R29+UR4+0x8000] ;  /* 0x008000041d08783b */ /* 0x000ee80008000200 */
[----:B0-----:R-:W4:Y:S04]  /*11080*/  LDL.LU R21, [R1+0x14] ;  /* 0x0000140001157983 */ /* 0x001f280000300800 */
[----:B-1----:R-:W4:Y:S04]  /*11090*/  LDL.LU R22, [R1+0x18] ;  /* 0x0000180001167983 */ /* 0x002f280000300800 */
[----:B------:R-:W4:Y:S01]  /*110a0*/  LDL.LU R23, [R1+0x1c] ;  /* 0x00001c0001177983 */ /* 0x000f220000300800 */
[----:B------:R-:W-:-:S04]  /*110b0*/  IMAD.MOV.U32 R13, RZ, RZ, R0 ;  /* 0x000000ffff0d7224 */ /* 0x000fc800078e0000 */
[----:B------:R-:W-:Y:S01]  /*110c0*/  IMAD.MOV.U32 R20, RZ, RZ, R13 ;  /* 0x000000ffff147224 */ /* 0x000fe200078e000d */
[----:B------:R-:W-:Y:S01]  /*110d0*/  STL [R1+0xa70], R29 ;  /* 0x000a701d01007387 */ /* 0x000fe20000100800 */
[----:B---3--:R-:W-:Y:S02]  /*110e0*/  IMAD.MOV.U32 R3, RZ, RZ, R10 ;  /* 0x000000ffff037224 */ /* 0x008fe400078e000a */
[----:B------:R-:W-:-:S03]  /*110f0*/  IMAD.MOV.U32 R0, RZ, RZ, R11 ;  /* 0x000000ffff007224 */ /* 0x000fc600078e000b */
[C---:B----4-:R-:W-:Y:S01]  /*11100*/  HMMA.16816.F32.BF16 R12, R4.reuse, R8, R20 ;  /* 0x00000008040c723c */ /* 0x050fe20000041814 */
[----:B------:R-:W2:Y:S07]  /*11110*/  LDSM.16.M88.4 R20, [R29+UR4+0xc000] ;  /* 0x00c000041d14783b */ /* 0x000eae0008000200 */
[----:B--2---:R-:W-:Y:S01]  /*11120*/  HMMA.16816.F32.BF16 R8, R4, R20, R24 ;  /* 0x000000140408723c */ /* 0x004fe20000041818 */
[----:B------:R-:W-:Y:S01]  /*11130*/  MOV R26, R3 ;  /* 0x00000003001a7202 */ /* 0x000fe20000000f00 */
[----:B------:R-:W-:Y:S04]  /*11140*/  LDSM.16.MT88.4 R4, [R28+0x10800] ;  /* 0x010800001c04783b */ /* 0x000fe80000004200 */
[----:B------:R-:W2:Y:S01]  /*11150*/  LDL.LU R3, [R1+0xa74] ;  /* 0x000a740001037983 */ /* 0x000ea20000300800 */
[----:B------:R-:W-:-:S07]  /*11160*/  IMAD.MOV.U32 R27, RZ, RZ, R0 ;  /* 0x000000ffff1b7224 */ /* 0x000fce00078e0000 */
[----:B------:R-:W-:-:S15]  /*11170*/  HMMA.16816.F32.BF16 R12, R16, R26, R12 ;  /* 0x0000001a100c723c */ /* 0x000fde000004180c */
[----:B------:R-:W-:-:S04]  /*11180*/  NOP ;  /* 0x0000000000007918 */ /* 0x000fc80000000000 */
[----:B------:R0:W-:Y:S01]  /*11190*/  STL.64 [R1+0x10], R12 ;  /* 0x0000100c01007387 */ /* 0x0001e20000100a00 */
[----:B------:R-:W-:-:S03]  /*111a0*/  IMAD.MOV.U32 R0, RZ, RZ, R15 ;  /* 0x000000ffff007224 */ /* 0x000fc600078e000f */
[----:B------:R1:W-:Y:S04]  /*111b0*/  STL [R1+0x18], R14 ;  /* 0x0000180e01007387 */ /* 0x0003e80000100800 */
[----:B0-----:R-:W3:Y:S04]  /*111c0*/  LDL.LU R12, [R1+0x20] ;  /* 0x00002000010c7983 */ /* 0x001ee80000300800 */
[----:B------:R-:W3:Y:S04]  /*111d0*/  LDL.LU R13, [R1+0x24] ;  /* 0x00002400010d7983 */ /* 0x000ee80000300800 */
[----:B-1----:R-:W3:Y:S04]  /*111e0*/  LDL.LU R14, [R1+0x28] ;  /* 0x00002800010e7983 */ /* 0x002ee80000300800 */
[----:B------:R-:W3:Y:S01]  /*111f0*/  LDL.LU R15, [R1+0x2c] ;  /* 0x00002c00010f7983 */ /* 0x000ee20000300800 */
[----:B------:R-:W-:Y:S03]  /*11200*/  HMMA.16816.F32.BF16 R8, R16, R22, R8 ;  /* 0x000000161008723c */ /* 0x000fe60000041808 */
[----:B------:R-:W-:-:S15]  /*11210*/  LDSM.16.MT88.4 R16, [R28+0x10a00] ;  /* 0x010a00001c10783b */ /* 0x000fde0000004200 */
[----:B------:R-:W-:Y:S01]  /*11220*/  NOP ;  /* 0x0000000000007918 */ /* 0x000fe20000000000 */
[----:B------:R0:W-:Y:S04]  /*11230*/  STL.64 [R1], R8 ;  /* 0x0000000801007387 */ /* 0x0001e80000100a00 */
[----:B------:R1:W-:Y:S04]  /*11240*/  STL [R1+0x8], R10 ;  /* 0x0000080a01007387 */ /* 0x0003e80000100800 */
[----:B0-----:R-:W4:Y:S04]  /*11250*/  LDL.LU R8, [R1+0x30] ;  /* 0x0000300001087983 */ /* 0x001f280000300800 */
[----:B------:R-:W4:Y:S04]  /*11260*/  LDL.LU R9, [R1+0x34] ;  /* 0x0000340001097983 */ /* 0x000f280000300800 */
[----:B-1----:R-:W4:Y:S01]  /*11270*/  LDL.LU R10, [R1+0x38] ;  /* 0x00003800010a7983 */ /* 0x002f220000300800 */
[----:B------:R-:W-:-:S02]  /*11280*/  IMAD.MOV.U32 R29, RZ, RZ, R11 ;  /* 0x000000ffff1d7224 */ /* 0x000fc400078e000b */
[----:B------:R-:W-:Y:S01]  /*11290*/  IMAD.MOV.U32 R11, RZ, RZ, R2 ;  /* 0x000000ffff0b7224 */ /* 0x000fe200078e0002 */
[----:B--2---:R-:W3:Y:S04]  /*112a0*/  LDSM.16.M88.4 R24, [R3+UR4+0x80] ;  /* 0x000080040318783b */ /* 0x004ee80008000200 */
[----:B------:R-:W4:Y:S01]  /*112b0*/  LDSM.16.M88.4 R20, [R3+UR4+0x4080] ;  /* 0x004080040314783b */ /* 0x000f220008000200 */
[----:B---3--:R-:W-:-:S15]  /*112c0*/  HMMA.16816.F32.BF16 R12, R4, R24, R12 ;  /* 0x00000018040c723c */ /* 0x008fde000004180c */
[----:B------:R-:W-:-:S05]  /*112d0*/  NOP ;  /* 0x0000000000007918 */ /* 0x000fca0000000000 */
[----:B------:R-:W-:-:S15]  /*112e0*/  HMMA.16816.F32.BF16 R12, R16, R26, R12 ;  /* 0x0000001a100c723c */ /* 0x000fde000004180c */
[----:B------:R-:W-:-:S04]  /*112f0*/  NOP ;  /* 0x0000000000007918 */ /* 0x000fc80000000000 */
[----:B------:R-:W-:Y:S01]  /*11300*/  STL [R1+0x40], R12 ;  /* 0x0000400c01007387 */ /* 0x000fe20000100800 */
[----:B----4-:R-:W-:Y:S03]  /*11310*/  HMMA.16816.F32.BF16 R8, R4, R20, R8 ;  /* 0x000000140408723c */ /* 0x010fe60000041808 */
[----:B------:R-:W2:Y:S04]  /*11320*/  LDL.LU R24, [R1+0x10] ;  /* 0x0000100001187983 */ /* 0x000ea80000300800 */
[----:B------:R-:W2:Y:S04]  /*11330*/  LDL.LU R25, [R1+0x14] ;  /* 0x0000140001197983 */ /* 0x000ea80000300800 */
[----:B------:R-:W2:Y:S09]  /*11340*/  LDL.LU R26, [R1+0x18] ;  /* 0x00001800011a7983 */ /* 0x000eb20000300800 */
[----:B------:R-:W-:Y:S01]  /*11350*/  HMMA.16816.F32.BF16 R8, R16, R22, R8 ;  /* 0x000000161008723c */ /* 0x000fe20000041808 */
[----:B------:R-:W-:-:S02]  /*11360*/  IMAD.MOV.U32 R21, RZ, RZ, R13 ;  /* 0x000000ffff157224 */ /* 0x000fc400078e000d */
[----:B------:R-:W-:-:S15]  /*11370*/  IMAD.MOV.U32 R20, RZ, RZ, R14 ;  /* 0x000000ffff147224 */ /* 0x000fde00078e000e */
[----:B------:R-:W-:Y:S01]  /*11380*/  NOP ;  /* 0x0000000000007918 */ /* 0x000fe20000000000 */
[----:B------:R-:W-:Y:S04]  /*11390*/  STL.64 [R1+0x30], R8 ;  /* 0x0000300801007387 */ /* 0x000fe80000100a00 */
[----:B------:R-:W-:Y:S04]  /*113a0*/  STL [R1+0x38], R10 ;  /* 0x0000380a01007387 */ /* 0x000fe80000100800 */
[----:B------:R0:W-:Y:S04]  /*113b0*/  STL.64 [R1+0xa68], R20 ;  /* 0x000a681401007387 */ /* 0x0001e80000100a00 */
[----:B0-----:R-:W3:Y:S04]  /*113c0*/  LDL.LU R20, [R1] ;  /* 0x0000000001147983 */ /* 0x001ee80000300800 */
[----:B------:R-:W3:Y:S04]  /*113d0*/  LDL.LU R21, [R1+0x4] ;  /* 0x0000040001157983 */ /* 0x000ee80000300800 */
[----:B------:R-:W3:Y:S01]  /*113e0*/  LDL.LU R22, [R1+0x8] ;  /* 0x0000080001167983 */ /* 0x000ee20000300800 */
[----:B------:R-:W-:-:S03]  /*113f0*/  IMAD.MOV.U32 R2, RZ, RZ, R15 ;  /* 0x000000ffff027224 */ /* 0x000fc600078e000f */
[----:B------:R-:W2:Y:S01]  /*11400*/  LDSM.16.M88.4 R12, [R3+UR4+0x8080] ;  /* 0x00808004030c783b */ /* 0x000ea20008000200 */
[----:B------:R-:W-:Y:S02]  /*11410*/  IMAD.MOV.U32 R27, RZ, RZ, R0 ;  /* 0x000000ffff1b7224 */ /* 0x000fe400078e0000 */
[----:B------:R-:W-:Y:S02]  /*11420*/  IMAD.MOV.U32 R0, RZ, RZ, R11 ;  /* 0x000000ffff007224 */ /* 0x000fe400078e000b */
[----:B------:R-:W-:Y:S02]  /*11430*/  IMAD.MOV.U32 R23, RZ, RZ, R29 ;  /* 0x000000ffff177224 */ /* 0x000fe400078e001d */
[----:B------:R-:W4:Y:S01]  /*11440*/  LDL.LU R29, [R1+0xa70] ;  /* 0x000a7000011d7983 */ /* 0x000f220000300800 */
[C---:B--2---:R-:W-:Y:S03]  /*11450*/  HMMA.16816.F32.BF16 R8, R4.reuse, R12, R24 ;  /* 0x0000000c0408723c */ /* 0x044fe60000041818 */
[----:B------:R-:W3:Y:S05]  /*11460*/  LDSM.16.M88.4 R24, [R3+UR4+0xc080] ;  /* 0x00c080040318783b */ /* 0x000eea0008000200 */
[----:B---3--:R-:W-:Y:S01]  /*11470*/  HMMA.16816.F32.BF16 R4, R4, R24, R20 ;  /* 0x000000180404723c */ /* 0x008fe20000041814 */
[----:B------:R-:W2:-:S15]  /*11480*/  LDL.LU.64 R20, [R1+0xa68] ;  /* 0x000a680001147983 */ /* 0x000e9e0000300a00 */
[----:B------:R-:W-:-:S04]  /*11490*/  NOP ;  /* 0x0000000000007918 */ /* 0x000fc80000000000 */
[C---:B------:R-:W-:Y:S01]  /*114a0*/  HMMA.16816.F32.BF16 R24, R16.reuse, R26, R4 ;  /* 0x0000001a1018723c */ /* 0x040fe20000041804 */
[----:B------:R-:W3:Y:S07]  /*114b0*/  LDL.LU R4, [R1+0x40] ;  /* 0x0000400001047983 */ /* 0x000eee0000300800 */
[----:B------:R-:W-:Y:S01]  /*114c0*/  HMMA.16816.F32.BF16 R12, R16, R14, R8 ;  /* 0x0000000e100c723c */ /* 0x000fe20000041808 */
[----:B------:R-:W-:Y:S04]  /*114d0*/  LDSM.16.MT88.4 R16, [R28+0x10c00] ;  /* 0x010c00001c10783b */ /* 0x000fe80000004200 */
[----:B----4-:R-:W-:Y:S01]  /*114e0*/  LDSM.16.M88.4 R8, [R29+UR4+0x4080] ;  /* 0x004080041d08783b */ /* 0x010fe20008000200 */
[----:B------:R-:W-:-:S05]  /*114f0*/  IMAD.MOV.U32 R7, RZ, RZ, R2 ;  /* 0x000000ffff077224 */ /* 0x000fca00078e0002 */
[----:B------:R-:W-:Y:S01]  /*11500*/  STL [R1+0xa54], R27 ;  /* 0x000a541b01007387 */ /* 0x000fe20000100800 */
[----:B--2---:R-:W-:Y:S01]  /*11510*/  IMAD.MOV.U32 R5, RZ, RZ, R21 ;  /* 0x000000ffff057224 */ /* 0x004fe200078e0015 */
[----:B------:R-:W-:Y:S02]  /*11520*/  MOV R6, R20 ;  /* 0x0000001400067202 */ /* 0x000fe40000000f00 */
[----:B------:R-:W3:Y:S05]  /*11530*/  LDSM.16.M88.4 R20, [R29+UR4+0x80] ;  /* 0x000080041d14783b */ /* 0x000eea0008000200 */
[----:B---3--:R-:W-:-:S15]  /*11540*/  HMMA.16816.F32.BF16 R4, R16, R20, R4 ;  /* 0x000000141004723c */ /* 0x008fde0000041804 */
[----:B------:R-:W-:-:S04]  /*11550*/  NOP ;  /* 0x0000000000007918 */ /* 0x000fc80000000000 */
[----:B------:R-:W-:Y:S04]  /*11560*/  STL.64 [R1+0xa60], R6 ;  /* 0x000a600601007387 */ /* 0x000fe80000100a00 */
[----:B------:R-:W-:Y:S04]  /*11570*/  STL [R1+0x28], R10 ;  /* 0x0000280a01007387 */ /* 0x000fe80000100800 */
[----:B------:R0:W-:Y:S04]  /*11580*/  STL.64 [R1+0xa58], R4 ;  /* 0x000a580401007387 */ /* 0x0001e80000100a00 */
[----:B0-----:R-:W2:Y:S04]  /*11590*/  LDL.LU R4, [R1+0x30] ;  /* 0x0000300001047983 */ /* 0x001ea80000300800 */
[----:B------:R-:W2:Y:S04]  /*115a0*/  LDL.LU R5, [R1+0x34] ;  /* 0x0000340001057983 */ /* 0x000ea80000300800 */
[----:B------:R-:W2:Y:S01]  /*115b0*/  LDL.LU R6, [R1+0x38] ;  /* 0x0000380001067983 */ /* 0x000ea20000300800 */
[----:B------:R-:W-:-:S02]  /*115c0*/  IMAD.MOV.U32 R7, RZ, RZ, R0 ;  /* 0x000000ffff077224 */ /* 0x000fc400078e0000 */
[----:B------:R-:W-:-:S05]  /*115d0*/  IMAD.MOV.U32 R2, RZ, RZ, R11 ;  /* 0x000000ffff027224 */ /* 0x000fca00078e000b */
[----:B--2---:R-:W-:-:S15]  /*115e0*/  HMMA.16816.F32.BF16 R8, R16, R8, R4 ;  /* 0x000000081008723c */ /* 0x004fde0000041804 */
[----:B------:R-:W-:-:S04]  /*115f0*/  NOP ;  /* 0x0000000000007918 */ /* 0x000fc80000000000 */
[----:B------:R-:W-:Y:S02]  /*11600*/  IMAD.MOV.U32 R4, RZ, RZ, R8 ;  /* 0x000000ffff047224 */ /* 0x000fe400078e0008 */
[----:B------:R-:W-:Y:S02]  /*11610*/  IMAD.MOV.U32 R27, RZ, RZ, R9 ;  /* 0x000000ffff1b7224 */ /* 0x000fe400078e0009 */
[----:B------:R-:W-:Y:S02]  /*11620*/  IMAD.MOV.U32 R3, RZ, RZ, R10 ;  /* 0x000000ffff037224 */ /* 0x000fe400078e000a */
[----:B------:R-:W-:Y:S02]  /*11630*/  IMAD.MOV.U32 R0, RZ, RZ, R11 ;  /* 0x000000ffff007224 */ /* 0x000fe400078e000b */
[----:B------:R0:W-:Y:S02]  /*11640*/  LDSM.16.MT88.4 R8, [R28+0x10e00] ;  /* 0x010e00001c08783b */ /* 0x0001e40000004200 */
[----:B0-----:R-:W-:-:S02]  /*11650*/  IMAD.MOV.U32 R28, RZ, RZ, R4 ;  /* 0x000000ffff1c7224 */ /* 0x001fc400078e0004 */
[----:B------:R-:W0:Y:S02]  /*11660*/  LDSM.16.M88.4 R4, [R29+UR4+0x8080] ;  /* 0x008080041d04783b */ /* 0x000e240008000200 */
[----:B0-----:R-:W-:Y:S01]  /*11670*/  IMAD.MOV.U32 R21, RZ, RZ, R7 ;  /* 0x000000ffff157224 */ /* 0x001fe200078e0007 */
[----:B------:R-:W-:Y:S01]  /*11680*/  HMMA.16816.F32.BF16 R12, R16, R4, R12 ;  /* 0x00000004100c723c */ /* 0x000fe2000004180c */
[----:B------:R-:W-:Y:S02]  /*11690*/  IMAD.MOV.U32 R20, RZ, RZ, R6 ;  /* 0x000000ffff147224 */ /* 0x000fe400078e0006 */
[----:B------:R-:W2:Y:S04]  /*116a0*/  LDL.LU.64 R6, [R1+0xa60] ;  /* 0x000a600001067983 */ /* 0x000ea80000300a00 */
[----:B------:R-:W2:-:S12]  /*116b0*/  LDL.LU.64 R4, [R1+0xa58] ;  /* 0x000a580001047983 */ /* 0x000e980000300a00 */
[----:B------:R0:W-:Y:S04]  /*116c0*/  STL.64 [R1+0xa40], R14 ;  /* 0x000a400e01007387 */ /* 0x0001e80000100a00 */
[----:B------:R1:W-:Y:S01]  /*116d0*/  STL.64 [R1+0xa38], R12 ;  /* 0x000a380c01007387 */ /* 0x0003e20000100a00 */
[----:B0-----:R-:W-:Y:S01]  /*116e0*/  MOV R15, R2 ;  /* 0x00000002000f7202 */ /* 0x001fe20000000f00 */
[----:B-1----:R-:W-:Y:S02]  /*116f0*/  IMAD.MOV.U32 R13, RZ, RZ, R27 ;  /* 0x000000ffff0d7224 */ /* 0x002fe400078e001b */
[----:B------:R-:W3:Y:S04]  /*11700*/  LDL.LU R27, [R1+0xa54] ;  /* 0x000a5400011b7983 */ /* 0x000ee80000300800 */
[----:B------:R-:W4:Y:S01]  /*11710*/  LDL.LU R14, [R1+0x28] ;  /* 0x00002800010e7983 */ /* 0x000f220000300800 */
[----:B--2---:R-:W-:-:S15]  /*11720*/  HMMA.16816.F32.BF16 R4, R8, R22, R4 ;  /* 0x000000160804723c */ /* 0x004fde0000041804 */
[----:B------:R-:W-:-:S04]  /*11730*/  NOP ;  /* 0x0000000000007918 */ /* 0x000fc80000000000 */
[----:B------:R-:W-:Y:S04]  /*11740*/  STL.64 [R1+0x5c0], R4 ;  /* 0x0005c00401007387 */ /* 0x000fe80000100a00 */
[----:B------:R-:W-:Y:S04]  /*11750*/  STL.64 [R1+0x5c8], R6 ;  /* 0x0005c80601007387 */ /* 0x000fe80000100a00 */
[----:B------:R-:W2:Y:S04]  /*11760*/  LDL.LU R2, [R1+0xa50] ;  /* 0x000a500001027983 */ /* 0x000ea80000300800 */
[----:B------:R-:W2:Y:S04]  /*11770*/  LDL.LU R22, [R1+0x3e8] ;  /* 0x0003e80001167983 */ /* 0x000ea80000300800 */
[----:B------:R-:W2:Y:S04]  /*11780*/  LDL.LU R23, [R1+0x2e0] ;  /* 0x0002e00001177983 */ /* 0x000ea80000300800 */
[----:B--2---:R0:W-:Y:S04]  /*11790*/  STL.64 [R1+0x9c8], R22 ;  /* 0x0009c81601007387 */ /* 0x0041e80000100a00 */
[----:B0-----:R-:W2:Y:S04]  /*117a0*/  LDL.LU R22, [R1+0x340] ;  /* 0x0003400001167983 */ /* 0x001ea80000300800 */
        /* <DEDUP_REMOVED lines=30> */
[----:B------:R-:W2:Y:S01]  /*11990*/  LDL.LU R23, [R1+0x3a4] ;  /* 0x0003a40001177983 */ /* 0x000ea20000300800 */
[----:B------:R-:W-:-:S02]  /*119a0*/  IMAD.MOV.U32 R12, RZ, RZ, R28 ;  /* 0x000000ffff0c7224 */ /* 0x000fc400078e001c */
[----:B------:R-:W-:Y:S02]  /*119b0*/  IMAD.MOV.U32 R6, RZ, RZ, R20 ;  /* 0x000000ffff067224 */ /* 0x000fe400078e0014 */
[----:B------:R-:W-:Y:S01]  /*119c0*/  IMAD.MOV.U32 R7, RZ, RZ, R21 ;  /* 0x000000ffff077224 */ /* 0x000fe200078e0015 */
[----:B--2---:R0:W-:Y:S04]  /*119d0*/  STL.64 [R1+0xa20], R22 ;  /* 0x000a201601007387 */ /* 0x0041e80000100a00 */
[----:B0-----:R-:W2:Y:S04]  /*119e0*/  LDL.LU R22, [R1+0x398] ;  /* 0x0003980001167983 */ /* 0x001ea80000300800 */
[----:B------:R-:W2:Y:S04]  /*119f0*/  LDL.LU R23, [R1+0x3a0] ;  /* 0x0003a00001177983 */ /* 0x000ea80000300800 */
[----:B------:R-:W3:Y:S04]  /*11a00*/  LDL.LU R28, [R1+0x3ec] ;  /* 0x0003ec00011c7983 */ /* 0x000ee80000300800 */
[----:B------:R-:W3:Y:S04]  /*11a10*/  LDL.LU R20, [R1+0x2d8] ;  /* 0x0002d80001147983 */ /* 0x000ee80000300800 */
[----:B------:R-:W3:Y:S04]  /*11a20*/  LDL.LU R21, [R1+0x3f0] ;  /* 0x0003f00001157983 */ /* 0x000ee80000300800 */
[----:B--2---:R0:W-:Y:S02]  /*11a30*/  STL.64 [R1+0xa30], R22 ;  /* 0x000a301601007387 */ /* 0x0041e40000100a00 */
[----:B0-----:R-:W-:-:S02]  /*11a40*/  IMAD.MOV.U32 R22, RZ, RZ, R6 ;  /* 0x000000ffff167224 */ /* 0x001fc400078e0006 */
[----:B------:R-:W-:Y:S02]  /*11a50*/  IMAD.MOV.U32 R23, RZ, RZ, R7 ;  /* 0x000000ffff177224 */ /* 0x000fe400078e0007 */
[----:B------:R-:W0:Y:S04]  /*11a60*/  LDSM.16.M88.4 R4, [R29+UR4+0xc080] ;  /* 0x00c080041d04783b */ /* 0x000e280008000200 */
[----:B---3--:R1:W-:Y:S04]  /*11a70*/  STL.64 [R1+0xa28], R20 ;  /* 0x000a281401007387 */ /* 0x0083e80000100a00 */
[----:B------:R2:W-:Y:S01]  /*11a80*/  STL.64 [R1+0xa48], R22 ;  /* 0x000a481601007387 */ /* 0x0005e20000100a00 */
[----:B-1----:R-:W-:-:S02]  /*11a90*/  IMAD.MOV.U32 R20, RZ, RZ, R12 ;  /* 0x000000ffff147224 */ /* 0x002fc400078e000c */
[----:B------:R-:W-:Y:S02]  /*11aa0*/  IMAD.MOV.U32 R21, RZ, RZ, R13 ;  /* 0x000000ffff157224 */ /* 0x000fe400078e000d */
[----:B--2---:R-:W-:Y:S02]  /*11ab0*/  IMAD.MOV.U32 R22, RZ, RZ, R3 ;  /* 0x000000ffff167224 */ /* 0x004fe400078e0003 */
[----:B------:R-:W-:Y:S01]  /*11ac0*/  IMAD.MOV.U32 R23, RZ, RZ, R0 ;  /* 0x000000ffff177224 */ /* 0x000fe200078e0000 */
[----:B------:R-:W2:Y:S04]  /*11ad0*/  LDL.LU R3, [R1+0x2d0] ;  /* 0x0002d00001037983 */ /* 0x000ea80000300800 */
[----:B------:R-:W3:Y:S02]  /*11ae0*/  LDL.LU R0, [R1+0x3f4] ;  /* 0x0003f40001007983 */ /* 0x000ee40000300800 */
[----:B----4-:R-:W-:Y:S02]  /*11af0*/  HMMA.16816.F32.BF16 R12, R8, R14, R20 ;  /* 0x0000000e080c723c */ /* 0x010fe40000041814 */
[----:B------:R-:W4:Y:S06]  /*11b00*/  LDL.LU R29, [R1+0x2e8] ;  /* 0x0002e800011d7983 */ /* 0x000f2c0000300800 */
[----:B0-----:R-:W-:Y:S01]  /*11b10*/  HMMA.16816.F32.BF16 R24, R16, R4, R24 ;  /* 0x000000041018723c */ /* 0x001fe20000041818 */
[----:B------:R-:W2:Y:S04]  /*11b20*/  LDL.LU R16, [R1+0x300] ;  /* 0x0003000001107983 */ /* 0x000ea80000300800 */
[----:B------:R-:W2:Y:S04]  /*11b30*/  LDL.LU R17, [R1+0x3dc] ;  /* 0x0003dc0001117983 */ /* 0x000ea80000300800 */
[----:B------:R-:W2:Y:S04]  /*11b40*/  LDL.LU R18, [R1+0x2f8] ;  /* 0x0002f80001127983 */ /* 0x000ea80000300800 */
[----:B------:R-:W2:Y:S04]  /*11b50*/  LDL.LU R19, [R1+0x3e0] ;  /* 0x0003e00001137983 */ /* 0x000ea80000300800 */
[----:B------:R-:W2:Y:S04]  /*11b60*/  LDL.LU R4, [R1+0x2f0] ;  /* 0x0002f00001047983 */ /* 0x000ea80000300800 */
[----:B------:R-:W2:Y:S04]  /*11b70*/  LDL.LU R5, [R1+0x3e4] ;  /* 0x0003e40001057983 */ /* 0x000ea80000300800 */
[----:B------:R-:W2:Y:S04]  /*11b80*/  LDL.LU.64 R22, [R1+0xa48] ;  /* 0x000a480001167983 */ /* 0x000ea80000300a00 */
[----:B------:R-:W-:Y:S04]  /*11b90*/  STL.64 [R1+0x550], R12 ;  /* 0x0005500c01007387 */ /* 0x000fe80000100a00 */
[----:B------:R0:W-:Y:S04]  /*11ba0*/  STL.64 [R1+0x558], R14 ;  /* 0x0005580e01007387 */ /* 0x0001e80000100a00 */
[----:B0-----:R-:W2:Y:S04]  /*11bb0*/  LDL.LU.64 R14, [R1+0xa40] ;  /* 0x000a4000010e7983 */ /* 0x001ea80000300a00 */
[----:B------:R-:W2:Y:S01]  /*11bc0*/  LDL.LU.64 R12, [R1+0xa38] ;  /* 0x000a3800010c7983 */ /* 0x000ea20000300a00 */
[C---:B------:R-:W-:Y:S08]  /*11bd0*/  HMMA.16816.F32.BF16 R24, R8.reuse, R6, R24 ;  /* 0x000000060818723c */ /* 0x040ff00000041818 */
[----:B--2---:R-:W-:Y:S01]  /*11be0*/  HMMA.16816.F32.BF16 R12, R8, R22, R12 ;  /* 0x00000016080c723c */ /* 0x004fe2000004180c */
[----:B------:R-:W2:Y:S04]  /*11bf0*/  LDL.LU.64 R22, [R1+0xa30] ;  /* 0x000a300001167983 */ /* 0x000ea80000300a00 */
[----:B------:R-:W3:-:S14]  /*11c00*/  LDL.LU.64 R20, [R1+0xa28] ;  /* 0x000a280001147983 */ /* 0x000edc0000300a00 */
[----:B------:R0:W-:Y:S04]  /*11c10*/  STL.64 [R1+0x5a0], R12 ;  /* 0x0005a00c01007387 */ /* 0x0001e80000100a00 */
[----:B------:R1:W-:Y:S04]  /*11c20*/  STL.64 [R1+0x5a8], R14 ;  /* 0x0005a80e01007387 */ /* 0x0003e80000100a00 */
[----:B0-----:R-:W3:Y:S04]  /*11c30*/  LDL.LU R12, [R1+0x310] ;  /* 0x00031000010c7983 */ /* 0x001ee80000300800 */
[----:B------:R-:W3:Y:S04]  /*11c40*/  LDL.LU R13, [R1+0x3d4] ;  /* 0x0003d400010d7983 */ /* 0x000ee80000300800 */
[----:B-1----:R-:W3:Y:S04]  /*11c50*/  LDL.LU R14, [R1+0x308] ;  /* 0x00030800010e7983 */ /* 0x002ee80000300800 */
[----:B------:R-:W3:Y:S04]  /*11c60*/  LDL.LU R15, [R1+0x3d8] ;  /* 0x0003d800010f7983 */ /* 0x000ee80000300800 */
[----:B------:R-:W3:Y:S04]  /*11c70*/  LDL.LU R8, [R1+0x338] ;  /* 0x0003380001087983 */ /* 0x000ee80000300800 */
[----:B------:R-:W3:Y:S04]  /*11c80*/  LDL.LU R9, [R1+0x3c0] ;  /* 0x0003c00001097983 */ /* 0x000ee80000300800 */
[----:B------:R0:W-:Y:S04]  /*11c90*/  STL.64 [R1+0x590], R24 ;  /* 0x0005901801007387 */ /* 0x0001e80000100a00 */
[----:B------:R1:W-:Y:S04]  /*11ca0*/  STL.64 [R1+0x598], R26 ;  /* 0x0005981a01007387 */ /* 0x0003e80000100a00 */
[----:B------:R-:W3:Y:S04]  /*11cb0*/  LDL.LU R10, [R1+0x330] ;  /* 0x00033000010a7983 */ /* 0x000ee80000300800 */
[----:B------:R-:W3:Y:S04]  /*11cc0*/  LDL.LU R11, [R1+0x3c4] ;  /* 0x0003c400010b7983 */ /* 0x000ee80000300800 */
[----:B------:R-:W3:Y:S04]  /*11cd0*/  LDL.LU R6, [R1+0x328] ;  /* 0x0003280001067983 */ /* 0x000ee80000300800 */
[----:B------:R-:W3:Y:S04]  /*11ce0*/  LDL.LU R7, [R1+0x3c8] ;  /* 0x0003c80001077983 */ /* 0x000ee80000300800 */
[----:B0-----:R-:W3:Y:S04]  /*11cf0*/  LDL.LU R24, [R1+0x320] ;  /* 0x0003200001187983 */ /* 0x001ee80000300800 */
[----:B------:R-:W3:Y:S04]  /*11d00*/  LDL.LU R25, [R1+0x3cc] ;  /* 0x0003cc0001197983 */ /* 0x000ee80000300800 */
[----:B-1----:R-:W3:Y:S04]  /*11d10*/  LDL.LU R26, [R1+0x318] ;  /* 0x00031800011a7983 */ /* 0x002ee80000300800 */
[----:B------:R-:W3:Y:S01]  /*11d20*/  LDL.LU R27, [R1+0x3d0] ;  /* 0x0003d000011b7983 */ /* 0x000ee20000300800 */
[----:B--2---:R-:W-:-:S04]  /*11d30*/  LOP3.LUT R23, R23, R22, RZ, 0x3c, !PT ;  /* 0x0000001617177212 */ /* 0x004fc800078e3cff */
[----:B------:R-:W-:-:S04]  /*11d40*/  LOP3.LUT R22, R23, R22, RZ, 0x3c, !PT ;  /* 0x0000001617167212 */ /* 0x000fc800078e3cff */
[----:B------:R-:W-:-:S05]  /*11d50*/  LOP3.LUT R23, R23, R22, RZ, 0x3c, !PT ;  /* 0x0000001617177212 */ /* 0x000fca00078e3cff */
[----:B------:R0:W-:Y:S04]  /*11d60*/  STL.64 [R1+0x128], R22 ;  /* 0x0001281601007387 */ /* 0x0001e80000100a00 */
[----:B0-----:R-:W2:Y:S02]  /*11d70*/  LDL.LU.64 R22, [R1+0xa20] ;  /* 0x000a200001167983 */ /* 0x001ea40000300a00 */
        /* <DEDUP_REMOVED lines=49> */
[----:B0-----:R-:W2:Y:S01]  /*12090*/  LDL.LU.64 R22, [R1+0x9d0] ;  /* 0x0009d00001167983 */ /* 0x001ea20000300a00 */
[----:B---3--:R-:W-:Y:S02]  /*120a0*/  LOP3.LUT R9, R9, R8, RZ, 0x3c, !PT ;  /* 0x0000000809097212 */ /* 0x008fe400078e3cff */
[----:B------:R-:W-:Y:S02]  /*120b0*/  LOP3.LUT R11, R11, R10, RZ, 0x3c, !PT ;  /* 0x0000000a0b0b7212 */ /* 0x000fe400078e3cff */
[----:B------:R-:W-:Y:S02]  /*120c0*/  LOP3.LUT R8, R9, R8, RZ, 0x3c, !PT ;  /* 0x0000000809087212 */ /* 0x000fe400078e3cff */
[----:B------:R-:W-:-:S02]  /*120d0*/  LOP3.LUT R10, R11, R10, RZ, 0x3c, !PT ;  /* 0x0000000a0b0a7212 */ /* 0x000fc400078e3cff */
[----:B------:R-:W-:Y:S02]  /*120e0*/  LOP3.LUT R9, R9, R8, RZ, 0x3c, !PT ;  /* 0x0000000809097212 */ /* 0x000fe400078e3cff */
[----:B--2---:R-:W-:-:S04]  /*120f0*/  LOP3.LUT R23, R23, R22, RZ, 0x3c, !PT ;  /* 0x0000001617177212 */ /* 0x004fc800078e3cff */
[----:B------:R-:W-:-:S04]  /*12100*/  LOP3.LUT R22, R23, R22, RZ, 0x3c, !PT ;  /* 0x0000001617167212 */ /* 0x000fc800078e3cff */
[----:B------:R-:W-:-:S05]  /*12110*/  LOP3.LUT R23, R23, R22, RZ, 0x3c, !PT ;  /* 0x0000001617177212 */ /* 0x000fca00078e3cff */
[----:B------:R0:W-:Y:S04]  /*12120*/  STL.64 [R1+0xd0], R22 ;  /* 0x0000d01601007387 */ /* 0x0001e80000100a00 */
[----:B0-----:R-:W2:Y:S01]  /*12130*/  LDL.LU.64 R22, [R1+0x9c8] ;  /* 0x0009c80001167983 */ /* 0x001ea20000300a00 */
[----:B------:R-:W-:-:S03]  /*12140*/  LOP3.LUT R11, R11, R10, RZ, 0x3c, !PT ;  /* 0x0000000a0b0b7212 */ /* 0x000fc600078e3cff */
[----:B------:R0:W-:Y:S04]  /*12150*/  STL.64 [R1+0xc8], R8 ;  /* 0x0000c80801007387 */ /* 0x0001e80000100a00 */
[----:B------:R1:W-:Y:S01]  /*12160*/  STL.64 [R1+0xc0], R10 ;  /* 0x0000c00a01007387 */ /* 0x0003e20000100a00 */
[----:B0-----:R-:W-:Y:S02]  /*12170*/  IMAD.MOV.U32 R8, RZ, RZ, R7 ;  /* 0x000000ffff087224 */ /* 0x001fe400078e0007 */
[----:B------:R-:W-:Y:S01]  /*12180*/  IMAD.MOV.U32 R9, RZ, RZ, R6 ;  /* 0x000000ffff097224 */ /* 0x000fe200078e0006 */
[----:B------:R-:W-:Y:S01]  /*12190*/  MOV R6, R25 ;  /* 0x0000001900067202 */ /* 0x000fe20000000f00 */
[----:B------:R-:W-:Y:S02]  /*121a0*/  IMAD.MOV.U32 R7, RZ, RZ, R24 ;  /* 0x000000ffff077224 */ /* 0x000fe400078e0018 */
[----:B-1----:R-:W-:Y:S01]  /*121b0*/  IMAD.MOV.U32 R10, RZ, RZ, R27 ;  /* 0x000000ffff0a7224 */ /* 0x002fe200078e001b */
[----:B------:R0:W-:Y:S01]  /*121c0*/  STL.64 [R1+0xb8], R8 ;  /* 0x0000b80801007387 */ /* 0x0001e20000100a00 */
[----:B------:R-:W-:-:S03]  /*121d0*/  IMAD.MOV.U32 R11, RZ, RZ, R26 ;  /* 0x000000ffff0b7224 */ /* 0x000fc600078e001a */
[----:B------:R1:W-:Y:S04]  /*121e0*/  STL.64 [R1+0xb0], R6 ;  /* 0x0000b00601007387 */ /* 0x0003e80000100a00 */
[----:B------:R3:W-:Y:S01]  /*121f0*/  STL.64 [R1+0xa8], R10 ;  /* 0x0000a80a01007387 */ /* 0x0007e20000100a00 */
[----:B0-----:R-:W-:Y:S02]  /*12200*/  IMAD.MOV.U32 R8, RZ, RZ, R13 ;  /* 0x000000ffff087224 */ /* 0x001fe400078e000d */
[----:B------:R-:W-:Y:S02]  /*12210*/  IMAD.MOV.U32 R9, RZ, RZ, R12 ;  /* 0x000000ffff097224 */ /* 0x000fe400078e000c */
[----:B-1----:R-:W-:Y:S02]  /*12220*/  IMAD.MOV.U32 R6, RZ, RZ, R15 ;  /* 0x000000ffff067224 */ /* 0x002fe400078e000f */
[----:B------:R-:W-:Y:S01]  /*12230*/  IMAD.MOV.U32 R7, RZ, RZ, R14 ;  /* 0x000000ffff077224 */ /* 0x000fe200078e000e */
[----:B------:R0:W-:Y:S01]  /*12240*/  STL.64 [R1+0xa0], R8 ;  /* 0x0000a00801007387 */ /* 0x0001e20000100a00 */
[----:B---3--:R-:W-:-:S02]  /*12250*/  IMAD.MOV.U32 R10, RZ, RZ, R17 ;  /* 0x000000ffff0a7224 */ /* 0x008fc400078e0011 */
[----:B------:R-:W-:Y:S01]  /*12260*/  IMAD.MOV.U32 R11, RZ, RZ, R16 ;  /* 0x000000ffff0b7224 */ /* 0x000fe200078e0010 */
[----:B------:R1:W-:Y:S04]  /*12270*/  STL.64 [R1+0x98], R6 ;  /* 0x0000980601007387 */ /* 0x0003e80000100a00 */
[----:B------:R-:W-:Y:S01]  /*12280*/  STL.64 [R1+0x90], R10 ;  /* 0x0000900a01007387 */ /* 0x000fe20000100a00 */
[----:B0-----:R-:W-:Y:S02]  /*12290*/  IMAD.MOV.U32 R8, RZ, RZ, R19 ;  /* 0x000000ffff087224 */ /* 0x001fe400078e0013 */
[----:B------:R-:W-:Y:S01]  /*122a0*/  IMAD.MOV.U32 R9, RZ, RZ, R18 ;  /* 0x000000ffff097224 */ /* 0x000fe200078e0012 */
[----:B-1----:R-:W-:Y:S01]  /*122b0*/  MOV R6, R5 ;  /* 0x0000000500067202 */ /* 0x002fe20000000f00 */
[----:B------:R-:W-:-:S02]  /*122c0*/  IMAD.MOV.U32 R7, RZ, RZ, R4 ;  /* 0x000000ffff077224 */ /* 0x000fc400078e0004 */
[----:B----4-:R-:W-:Y:S01]  /*122d0*/  IMAD.MOV.U32 R5, RZ, RZ, R29 ;  /* 0x000000ffff057224 */ /* 0x010fe200078e001d */
[----:B------:R0:W-:Y:S04]  /*122e0*/  STL.64 [R1+0x88], R8 ;  /* 0x0000880801007387 */ /* 0x0001e80000100a00 */
[----:B------:R1:W-:Y:S01]  /*122f0*/  STL.64 [R1+0x80], R6 ;  /* 0x0000800601007387 */ /* 0x0003e20000100a00 */
[----:B0-----:R-:W-:Y:S02]  /*12300*/  IMAD.MOV.U32 R8, RZ, RZ, R28 ;  /* 0x000000ffff087224 */ /* 0x001fe400078e001c */
[----:B-1----:R-:W-:Y:S02]  /*12310*/  IMAD.MOV.U32 R6, RZ, RZ, R21 ;  /* 0x000000ffff067224 */ /* 0x002fe400078e0015 */
[----:B------:R-:W-:-:S02]  /*12320*/  IMAD.MOV.U32 R7, RZ, RZ, R20 ;  /* 0x000000ffff077224 */ /* 0x000fc400078e0014 */
[----:B--2---:R-:W-:Y:S02]  /*12330*/  IMAD.MOV.U32 R4, RZ, RZ, R22 ;  /* 0x000000ffff047224 */ /* 0x004fe400078e0016 */
[----:B------:R-:W-:-:S03]  /*12340*/  IMAD.MOV.U32 R9, RZ, RZ, R23 ;  /* 0x000000ffff097224 */ /* 0x000fc600078e0017 */
[----:B------:R-:W-:Y:S04]  /*12350*/  STL.64 [R1+0x78], R4 ;  /* 0x0000780401007387 */ /* 0x000fe80000100a00 */
[----:B------:R0:W-:Y:S04]  /*12360*/  STL.64 [R1+0x70], R8 ;  /* 0x0000700801007387 */ /* 0x0001e80000100a00 */
[----:B0-----:R-:W2:Y:S04]  /*12370*/  LDL.LU R8, [R1+0x288] ;  /* 0x0002880001087983 */ /* 0x001ea80000300800 */
[----:B------:R-:W-:Y:S04]  /*12380*/  STL.64 [R1+0x68], R6 ;  /* 0x0000680601007387 */ /* 0x000fe80000100a00 */
[----:B------:R-:W2:Y:S01]  /*12390*/  LDL.LU R9, [R1+0x418] ;  /* 0x0004180001097983 */ /* 0x000ea20000300800 */
[----:B------:R-:W-:-:S02]  /*123a0*/  IMAD.MOV.U32 R4, RZ, RZ, R0 ;  /* 0x000000ffff047224 */ /* 0x000fc400078e0000 */
[----:B------:R-:W-:-:S05]  /*123b0*/  IMAD.MOV.U32 R5, RZ, RZ, R3 ;  /* 0x000000ffff057224 */ /* 0x000fca00078e0003 */
[----:B------:R-:W-:Y:S04]  /*123c0*/  STL.64 [R1+0x60], R4 ;  /* 0x0000600401007387 */ /* 0x000fe80000100a00 */
        /* <DEDUP_REMOVED lines=24> */
[----:B------:R-:W3:Y:S04]  /*12550*/  LDL.LU R10, [R1+0x280] ;  /* 0x00028000010a7983 */ /* 0x000ee80000300800 */
        /* <DEDUP_REMOVED lines=65> */
[----:B---3--:R-:W-:-:S04]  /*12970*/  LOP3.LUT R11, R11, R10, RZ, 0x3c, !PT ;  /* 0x0000000a0b0b7212 */ /* 0x008fc800078e3cff */
[----:B------:R-:W-:Y:S02]  /*12980*/  LOP3.LUT R10, R11, R10, RZ, 0x3c, !PT ;  /* 0x0000000a0b0a7212 */ /* 0x000fe400078e3cff */
[----:B------:R-:W-:Y:S02]  /*12990*/  LOP3.LUT R5, R5, R4, RZ, 0x3c, !PT ;  /* 0x0000000405057212 */ /* 0x000fe400078e3cff */
[----:B------:R-:W-:Y:S02]  /*129a0*/  LOP3.LUT R11, R11, R10, RZ, 0x3c, !PT ;  /* 0x0000000a0b0b7212 */ /* 0x000fe400078e3cff */
[----:B------:R-:W-:-:S04]  /*129b0*/  LOP3.LUT R4, R5, R4, RZ, 0x3c, !PT ;  /* 0x0000000405047212 */ /* 0x000fc800078e3cff */
[----:B------:R-:W-:Y:S02]  /*129c0*/  LOP3.LUT R5, R5, R4, RZ, 0x3c, !PT ;  /* 0x0000000405057212 */ /* 0x000fe400078e3cff */
[----:B--2---:R-:W-:-:S04]  /*129d0*/  LOP3.LUT R9, R9, R8, RZ, 0x3c, !PT ;  /* 0x0000000809097212 */ /* 0x004fc800078e3cff */
[----:B------:R-:W-:-:S04]  /*129e0*/  LOP3.LUT R8, R9, R8, RZ, 0x3c, !PT ;  /* 0x0000000809087212 */ /* 0x000fc800078e3cff */
[----:B------:R-:W-:-:S05]  /*129f0*/  LOP3.LUT R9, R9, R8, RZ, 0x3c, !PT ;  /* 0x0000000809097212 */ /* 0x000fca00078e3cff */
[----:B------:R0:W-:Y:S04]  /*12a00*/  STL.64 [R1+0x18], R8 ;  /* 0x0000180801007387 */ /* 0x0001e80000100a00 */
[----:B------:R1:W-:Y:S01]  /*12a10*/  STL.64 [R1+0x10], R10 ;  /* 0x0000100a01007387 */ /* 0x0003e20000100a00 */
[----:B0-----:R-:W-:Y:S02]  /*12a20*/  IMAD.MOV.U32 R8, RZ, RZ, R7 ;  /* 0x000000ffff087224 */ /* 0x001fe400078e0007 */
[----:B----4-:R-:W-:Y:S01]  /*12a30*/  IMAD.MOV.U32 R9, RZ, RZ, R6 ;  /* 0x000000ffff097224 */ /* 0x010fe200078e0006 */
[----:B------:R-:W-:Y:S01]  /*12a40*/  MOV R6, R25 ;  /* 0x0000001900067202 */ /* 0x000fe20000000f00 */
[----:B------:R-:W-:-:S03]  /*12a50*/  IMAD.MOV.U32 R7, RZ, RZ, R24 ;  /* 0x000000ffff077224 */ /* 0x000fc600078e0018 */
[----:B------:R0:W-:Y:S04]  /*12a60*/  STL.64 [R1+0x8], R8 ;  /* 0x0000080801007387 */ /* 0x0001e80000100a00 */
[----:B------:R-:W-:Y:S01]  /*12a70*/  STL.64 [R1+0x738], R28 ;  /* 0x0007381c01007387 */ /* 0x000fe20000100a00 */
[----:B-1----:R-:W-:-:S03]  /*12a80*/  IMAD.MOV.U32 R10, RZ, RZ, R15 ;  /* 0x000000ffff0a7224 */ /* 0x002fc600078e000f */
[----:B------:R1:W-:Y:S01]  /*12a90*/  STL.64 [R1], R6 ;  /* 0x0000000601007387 */ /* 0x0003e20000100a00 */
[----:B------:R-:W-:Y:S02]  /*12aa0*/  IMAD.MOV.U32 R11, RZ, RZ, R14 ;  /* 0x000000ffff0b7224 */ /* 0x000fe400078e000e */
[----:B0-----:R-:W-:Y:S02]  /*12ab0*/  IMAD.MOV.U32 R8, RZ, RZ, R13 ;  /* 0x000000ffff087224 */ /* 0x001fe400078e000d */
[----:B------:R-:W-:Y:S01]  /*12ac0*/  IMAD.MOV.U32 R9, RZ, RZ, R12 ;  /* 0x000000ffff097224 */ /* 0x000fe200078e000c */
[----:B------:R-:W-:Y:S01]  /*12ad0*/  STL.64 [R1+0x740], R4 ;  /* 0x0007400401007387 */ /* 0x000fe20000100a00 */
[----:B------:R-:W-:Y:S02]  /*12ae0*/  IMAD.MOV.U32 R12, RZ, RZ, R17 ;  /* 0x000000ffff0c7224 */ /* 0x000fe400078e0011 */
[----:B-1----:R-:W-:Y:S02]  /*12af0*/  IMAD.MOV.U32 R6, RZ, RZ, R27 ;  /* 0x000000ffff067224 */ /* 0x002fe400078e001b */
[----:B------:R-:W-:-:S02]  /*12b00*/  IMAD.MOV.U32 R7, RZ, RZ, R26 ;  /* 0x000000ffff077224 */ /* 0x000fc400078e001a */
[----:B------:R-:W-:Y:S01]  /*12b10*/  IMAD.MOV.U32 R13, RZ, RZ, R16 ;  /* 0x000000ffff0d7224 */ /* 0x000fe200078e0010 */
[----:B------:R-:W-:Y:S01]  /*12b20*/  MOV R16, R23 ;  /* 0x0000001700107202 */ /* 0x000fe20000000f00 */
[----:B------:R-:W-:Y:S01]  /*12b30*/  IMAD.MOV.U32 R14, RZ, RZ, R19 ;  /* 0x000000ffff0e7224 */ /* 0x000fe200078e0013 */
[----:B------:R-:W-:Y:S01]  /*12b40*/  STL.64 [R1+0x748], R6 ;  /* 0x0007480601007387 */ /* 0x000fe20000100a00 */
[----:B------:R-:W-:Y:S02]  /*12b50*/  IMAD.MOV.U32 R15, RZ, RZ, R18 ;  /* 0x000000ffff0f7224 */ /* 0x000fe400078e0012 */
[----:B------:R-:W-:Y:S01]  /*12b60*/  IMAD.MOV.U32 R17, RZ, RZ, R22 ;  /* 0x000000ffff117224 */ /* 0x000fe200078e0016 */
[----:B------:R-:W-:Y:S01]  /*12b70*/  STL.64 [R1+0x750], R8 ;  /* 0x0007500801007387 */ /* 0x000fe20000100a00 */
[----:B------:R-:W-:Y:S02]  /*12b80*/  IMAD.MOV.U32 R18, RZ, RZ, R21 ;  /* 0x000000ffff127224 */ /* 0x000fe400078e0015 */
[----:B------:R-:W-:Y:S01]  /*12b90*/  IMAD.MOV.U32 R19, RZ, RZ, R20 ;  /* 0x000000ffff137224 */ /* 0x000fe200078e0014 */
[----:B------:R-:W-:Y:S04]  /*12ba0*/  STL.64 [R1+0x758], R10 ;  /* 0x0007580a01007387 */ /* 0x000fe80000100a00 */
[----:B------:R-:W-:Y:S04]  /*12bb0*/  STL.64 [R1+0x760], R12 ;  /* 0x0007600c01007387 */ /* 0x000fe80000100a00 */
[----:B------:R-:W-:Y:S04]  /*12bc0*/  STL.64 [R1+0x768], R14 ;  /* 0x0007680e01007387 */ /* 0x000fe80000100a00 */
[----:B------:R-:W-:Y:S04]  /*12bd0*/  STL.64 [R1+0x770], R16 ;  /* 0x0007701001007387 */ /* 0x000fe80000100a00 */
[----:B------:R0:W-:Y:S04]  /*12be0*/  STL.64 [R1+0x778], R18 ;  /* 0x0007781201007387 */ /* 0x0001e80000100a00 */
[----:B------:R-:W2:Y:S04]  /*12bf0*/  LDL.LU R22, [R1+0x218] ;  /* 0x0002180001167983 */ /* 0x000ea80000300800 */
[----:B------:R-:W2:Y:S04]  /*12c00*/  LDL.LU R23, [R1+0x450] ;  /* 0x0004500001177983 */ /* 0x000ea80000300800 */
[----:B------:R-:W3:Y:S04]  /*12c10*/  LDL.LU R24, [R1+0x210] ;  /* 0x0002100001187983 */ /* 0x000ee80000300800 */
[----:B------:R-:W3:Y:S04]  /*12c20*/  LDL.LU R25, [R1+0x454] ;  /* 0x0004540001197983 */ /* 0x000ee80000300800 */
[----:B------:R-:W4:Y:S04]  /*12c30*/  LDL.LU R26, [R1+0x208] ;  /* 0x00020800011a7983 */ /* 0x000f280000300800 */
[----:B------:R-:W4:Y:S04]  /*12c40*/  LDL.LU R27, [R1+0x458] ;  /* 0x00045800011b7983 */ /* 0x000f280000300800 */
        /* <DEDUP_REMOVED lines=32> */
[----:B------:R-:W-:-:S02]  /*12e50*/  LOP3.LUT R23, R23, R22, RZ, 0x3c, !PT ;  /* 0x0000001617177212 */ /* 0x000fc400078e3cff */
[----:B---3--:R-:W-:Y:S01]  /*12e60*/  LOP3.LUT R25, R25, R24, RZ, 0x3c, !PT ;  /* 0x0000001819197212 */ /* 0x008fe200078e3cff */
[----:B--2---:R0:W-:Y:S04]  /*12e70*/  STL.64 [R1+0x980], R18 ;  /* 0x0009801201007387 */ /* 0x0041e80000100a00 */
[----:B0-----:R-:W2:Y:S04]  /*12e80*/  LDL.LU R18, [R1+0x200] ;  /* 0x0002000001127983 */ /* 0x001ea80000300800 */
[----:B------:R-:W2:Y:S04]  /*12e90*/  LDL.LU R19, [R1+0x45c] ;  /* 0x00045c0001137983 */ /* 0x000ea80000300800 */
        /* <DEDUP_REMOVED lines=9> */
[----:B------:R-:W-:-:S03]  /*12f30*/  LOP3.LUT R22, R23, R22, RZ, 0x3c, !PT ;  /* 0x0000001617167212 */ /* 0x000fc600078e3cff */
[----:B------:R-:W3:Y:S01]  /*12f40*/  LDL.LU R9, [R1+0x4ac] ;  /* 0x0004ac0001097983 */ /* 0x000ee20000300800 */
[----:B------:R-:W-:-:S03]  /*12f50*/  IMAD.MOV.U32 R20, RZ, RZ, R0 ;  /* 0x000000ffff147224 */ /* 0x000fc600078e0000 */
[----:B------:R-:W3:Y:S01]  /*12f60*/  LDL.LU R6, [R1+0x20c] ;  /* 0x00020c0001067983 */ /* 0x000ee20000300800 */
[----:B------:R-:W-:-:S03]  /*12f70*/  IMAD.MOV.U32 R21, RZ, RZ, R3 ;  /* 0x000000ffff157224 */ /* 0x000fc600078e0003 */
[----:B------:R-:W3:Y:S01]  /*12f80*/  LDL.LU R7, [R1+0x4b0] ;  /* 0x0004b00001077983 */ /* 0x000ee20000300800 */
[----:B----4-:R-:W-:-:S03]  /*12f90*/  LOP3.LUT R27, R27, R26, RZ, 0x3c, !PT ;  /* 0x0000001a1b1b7212 */ /* 0x010fc600078e3cff */
[----:B------:R-:W4:Y:S01]  /*12fa0*/  LDL.LU R4, [R1+0x214] ;  /* 0x0002140001047983 */ /* 0x000f220000300800 */
[----:B------:R-:W-:-:S03]  /*12fb0*/  LOP3.LUT R24, R25, R24, RZ, 0x3c, !PT ;  /* 0x0000001819187212 */ /* 0x000fc600078e3cff */
[----:B------:R-:W3:Y:S01]  /*12fc0*/  LDL.LU R5, [R1+0x4b4] ;  /* 0x0004b40001057983 */ /* 0x000ee20000300800 */
[----:B------:R-:W-:-:S03]  /*12fd0*/  LOP3.LUT R23, R23, R22, RZ, 0x3c, !PT ;  /* 0x0000001617177212 */ /* 0x000fc600078e3cff */
[----:B------:R-:W3:Y:S01]  /*12fe0*/  LDL.LU R28, [R1+0x21c] ;  /* 0x00021c00011c7983 */ /* 0x000ee20000300800 */
[----:B------:R-:W-:-:S03]  /*12ff0*/  LOP3.LUT R26, R27, R26, RZ, 0x3c, !PT ;  /* 0x0000001a1b1a7212 */ /* 0x000fc600078e3cff */
[----:B------:R-:W3:Y:S01]  /*13000*/  LDL.LU R29, [R1+0x4b8] ;  /* 0x0004b800011d7983 */ /* 0x000ee20000300800 */
[----:B------:R-:W-:-:S03]  /*13010*/  LOP3.LUT R25, R25, R24, RZ, 0x3c, !PT ;  /* 0x0000001819197212 */ /* 0x000fc600078e3cff */
[----:B------:R-:W3:Y:S04]  /*13020*/  LDL.LU R3, [R1+0x224] ;  /* 0x0002240001037983 */ /* 0x000ee80000300800 */
[----:B------:R-:W3:Y:S04]  /*13030*/  LDL.LU R0, [R1+0x4bc] ;  /* 0x0004bc0001007983 */ /* 0x000ee80000300800 */
[----:B------:R0:W-:Y:S01]  /*13040*/  STL.64 [R1+0x780], R20 ;  /* 0x0007801401007387 */ /* 0x0001e20000100a00 */
[----:B------:R-:W-:-:S03]  /*13050*/  LOP3.LUT R27, R27, R26, RZ, 0x3c, !PT ;  /* 0x0000001a1b1b7212 */ /* 0x000fc600078e3cff */
[----:B0-----:R-:W3:Y:S04]  /*13060*/  LDL.LU R20, [R1+0x1d4] ;  /* 0x0001d40001147983 */ /* 0x001ee80000300800 */
[----:B------:R-:W3:Y:S04]  /*13070*/  LDL.LU R21, [R1+0x494] ;  /* 0x0004940001157983 */ /* 0x000ee80000300800 */
[----:B------:R0:W-:Y:S04]  /*13080*/  STL.64 [R1+0x788], R22 ;  /* 0x0007881601007387 */ /* 0x0001e80000100a00 */
[----:B0-----:R-:W3:Y:S04]  /*13090*/  LDL.LU R22, [R1+0x1cc] ;  /* 0x0001cc0001167983 */ /* 0x001ee80000300800 */
[----:B------:R-:W3:Y:S04]  /*130a0*/  LDL.LU R23, [R1+0x490] ;  /* 0x0004900001177983 */ /* 0x000ee80000300800 */
[----:B------:R0:W-:Y:S04]  /*130b0*/  STL.64 [R1+0x790], R24 ;  /* 0x0007901801007387 */ /* 0x0001e80000100a00 */
[----:B0-----:R-:W3:Y:S04]  /*130c0*/  LDL.LU R24, [R1+0x1c4] ;  /* 0x0001c40001187983 */ /* 0x001ee80000300800 */
[----:B------:R-:W3:Y:S04]  /*130d0*/  LDL.LU R25, [R1+0x48c] ;  /* 0x00048c0001197983 */ /* 0x000ee80000300800 */
[----:B------:R0:W-:Y:S04]  /*130e0*/  STL.64 [R1+0x798], R26 ;  /* 0x0007981a01007387 */ /* 0x0001e80000100a00 */
[----:B0-----:R-:W3:Y:S04]  /*130f0*/  LDL.LU R26, [R1+0x1bc] ;  /* 0x0001bc00011a7983 */ /* 0x001ee80000300800 */
        /* <DEDUP_REMOVED lines=52> */
[----:B--2---:R-:W-:-:S04]  /*13440*/  LOP3.LUT R19, R19, R18, RZ, 0x3c, !PT ;  /* 0x0000001213137212 */ /* 0x004fc800078e3cff */
[----:B------:R-:W-:-:S04]  /*13450*/  LOP3.LUT R18, R19, R18, RZ, 0x3c, !PT ;  /* 0x0000001213127212 */ /* 0x000fc800078e3cff */
[----:B------:R-:W-:-:S05]  /*13460*/  LOP3.LUT R19, R19, R18, RZ, 0x3c, !PT ;  /* 0x0000001213137212 */ /* 0x000fca00078e3cff */
[----:B------:R0:W-:Y:S04]  /*13470*/  STL.64 [R1+0x188], R18 ;  /* 0x0001881201007387 */ /* 0x0001e80000100a00 */
[----:B0-----:R-:W2:Y:S01]  /*13480*/  LDL.LU.64 R18, [R1+0x930] ;  /* 0x0009300001127983 */ /* 0x001ea20000300a00 */
[----:B------:R-:W-:Y:S02]  /*13490*/  LOP3.LUT R25, R25, R24, RZ, 0x3c, !PT ;  /* 0x0000001819197212 */ /* 0x000fe400078e3cff */
[----:B------:R-:W-:Y:S02]  /*134a0*/  LOP3.LUT R26, R27, R26, RZ, 0x3c, !PT ;  /* 0x0000001a1b1a7212 */ /* 0x000fe400078e3cff */
[----:B------:R-:W-:Y:S02]  /*134b0*/  LOP3.LUT R24, R25, R24, RZ, 0x3c, !PT ;  /* 0x0000001819187212 */ /* 0x000fe400078e3cff */
[----:B------:R-:W-:-:S02]  /*134c0*/  LOP3.LUT R27, R27, R26, RZ, 0x3c, !PT ;  /* 0x0000001a1b1b7212 */ /* 0x000fc400078e3cff */
[----:B------:R-:W-:-:S03]  /*134d0*/  LOP3.LUT R25, R25, R24, RZ, 0x3c, !PT ;  /* 0x0000001819197212 */ /* 0x000fc600078e3cff */
[----:B------:R0:W-:Y:S04]  /*134e0*/  STL.64 [R1+0x190], R26 ;  /* 0x0001901a01007387 */ /* 0x0001e80000100a00 */
[----:B------:R1:W-:Y:S01]  /*134f0*/  STL.64 [R1+0x198], R24 ;  /* 0x0001981801007387 */ /* 0x0003e20000100a00 */
[----:B0-----:R-:W-:Y:S02]  /*13500*/  IMAD.MOV.U32 R26, RZ, RZ, R23 ;  /* 0x000000ffff1a7224 */ /* 0x001fe400078e0017 */
[----:B------:R-:W-:Y:S02]  /*13510*/  IMAD.MOV.U32 R27, RZ, RZ, R22 ;  /* 0x000000ffff1b7224 */ /* 0x000fe400078e0016 */
[----:B-1----:R-:W-:Y:S02]  /*13520*/  IMAD.MOV.U32 R24, RZ, RZ, R21 ;  /* 0x000000ffff187224 */ /* 0x002fe400078e0015 */
[----:B------:R-:W-:Y:S01]  /*13530*/  IMAD.MOV.U32 R25, RZ, RZ, R20 ;  /* 0x000000ffff197224 */ /* 0x000fe200078e0014 */
[----:B------:R-:W-:Y:S01]  /*13540*/  MOV R20, R17 ;  /* 0x0000001100147202 */ /* 0x000fe20000000f00 */
[----:B------:R-:W-:Y:S01]  /*13550*/  IMAD.MOV.U32 R21, RZ, RZ, R16 ;  /* 0x000000ffff157224 */ /* 0x000fe200078e0010 */
[----:B------:R0:W-:Y:S01]  /*13560*/  STL.64 [R1+0x3a0], R26 ;  /* 0x0003a01a01007387 */ /* 0x0001e20000100a00 */
[----:B------:R-:W-:-:S02]  /*13570*/  IMAD.MOV.U32 R16, RZ, RZ, R13 ;  /* 0x000000ffff107224 */ /* 0x000fc400078e000d */
[----:B------:R-:W-:Y:S01]  /*13580*/  IMAD.MOV.U32 R17, RZ, RZ, R12 ;  /* 0x000000ffff117224 */ /* 0x000fe200078e000c */
[----:B------:R-:W-:Y:S01]  /*13590*/  STL.64 [R1+0x3a8], R24 ;  /* 0x0003a81801007387 */ /* 0x000fe20000100a00 */
[----:B------:R-:W-:Y:S02]  /*135a0*/  IMAD.MOV.U32 R12, RZ, RZ, R9 ;  /* 0x000000ffff0c7224 */ /* 0x000fe400078e0009 */
[----:B------:R-:W-:Y:S01]  /*135b0*/  IMAD.MOV.U32 R13, RZ, RZ, R8 ;  /* 0x000000ffff0d7224 */ /* 0x000fe200078e0008 */
[----:B------:R-:W-:Y:S01]  /*135c0*/  MOV R8, R5 ;  /* 0x0000000500087202 */ /* 0x000fe20000000f00 */
[----:B----4-:R-:W-:Y:S02]  /*135d0*/  IMAD.MOV.U32 R9, RZ, RZ, R4 ;  /* 0x000000ffff097224 */ /* 0x010fe400078e0004 */
[----:B--2---:R-:W-:Y:S02]  /*135e0*/  IMAD.MOV.U32 R22, RZ, RZ, R19 ;  /* 0x000000ffff167224 */ /* 0x004fe400078e0013 */
[----:B------:R-:W-:-:S02]  /*135f0*/  IMAD.MOV.U32 R23, RZ, RZ, R18 ;  /* 0x000000ffff177224 */ /* 0x000fc400078e0012 */
[----:B------:R-:W-:Y:S02]  /*13600*/  IMAD.MOV.U32 R18, RZ, RZ, R15 ;  /* 0x000000ffff127224 */ /* 0x000fe400078e000f */
[----:B------:R-:W-:Y:S01]  /*13610*/  IMAD.MOV.U32 R19, RZ, RZ, R14 ;  /* 0x000000ffff137224 */ /* 0x000fe200078e000e */
[----:B------:R-:W-:Y:S01]  /*13620*/  STL.64 [R1+0x3b0], R22 ;  /* 0x0003b01601007387 */ /* 0x000fe20000100a00 */
[----:B------:R-:W-:Y:S02]  /*13630*/  IMAD.MOV.U32 R14, RZ, RZ, R11 ;  /* 0x000000ffff0e7224 */ /* 0x000fe400078e000b */
[----:B------:R-:W-:Y:S01]  /*13640*/  IMAD.MOV.U32 R15, RZ, RZ, R10 ;  /* 0x000000ffff0f7224 */ /* 0x000fe200078e000a */
[----:B------:R-:W-:Y:S01]  /*13650*/  STL.64 [R1+0x3b8], R20 ;  /* 0x0003b81401007387 */ /* 0x000fe20000100a00 */
[----:B------:R-:W-:Y:S02]  /*13660*/  IMAD.MOV.U32 R10, RZ, RZ, R7 ;  /* 0x000000ffff0a7224 */ /* 0x000fe400078e0007 */
[----:B------:R-:W-:Y:S01]  /*13670*/  IMAD.MOV.U32 R11, RZ, RZ, R6 ;  /* 0x000000ffff0b7224 */ /* 0x000fe200078e0006 */
[----:B------:R-:W-:Y:S01]  /*13680*/  STL.64 [R1+0x3c0], R18 ;  /* 0x0003c01201007387 */ /* 0x000fe20000100a00 */
[----:B------:R-:W-:-:S02]  /*13690*/  IMAD.MOV.U32 R6, RZ, RZ, R29 ;  /* 0x000000ffff067224 */ /* 0x000fc400078e001d */
[----:B------:R-:W-:Y:S01]  /*136a0*/  IMAD.MOV.U32 R7, RZ, RZ, R28 ;  /* 0x000000ffff077224 */ /* 0x000fe200078e001c */
[----:B------:R-:W-:Y:S04]  /*136b0*/  STL.64 [R1+0x3c8], R16 ;  /* 0x0003c81001007387 */ /* 0x000fe80000100a00 */
[----:B------:R-:W-:Y:S04]  /*136c0*/  STL.64 [R1+0x3d0], R14 ;  /* 0x0003d00e01007387 */ /* 0x000fe80000100a00 */
[----:B------:R-:W-:Y:S04]  /*136d0*/  STL.64 [R1+0x3d8], R12 ;  /* 0x0003d80c01007387 */ /* 0x000fe80000100a00 */
[----:B------:R-:W-:Y:S04]  /*136e0*/  STL.64 [R1+0x3e0], R10 ;  /* 0x0003e00a01007387 */ /* 0x000fe80000100a00 */
[----:B------:R-:W-:Y:S04]  /*136f0*/  STL.64 [R1+0x3e8], R8 ;  /* 0x0003e80801007387 */ /* 0x000fe80000100a00 */
        /* <DEDUP_REMOVED lines=155> */
[----:B------:R3:W-:Y:S02]  /*140b0*/  STL.64 [R1+0x478], R26 ;  /* 0x0004781a01007387 */ /* 0x0007e40000100a00 */
[----:B---3--:R-:W-:Y:S02]  /*140c0*/  IMAD.MOV.U32 R27, RZ, RZ, R24 ;  /* 0x000000ffff1b7224 */ /* 0x008fe400078e0018 */
[----:B------:R-:W-:Y:S02]  /*140d0*/  IMAD.MOV.U32 R24, RZ, RZ, R23 ;  /* 0x000000ffff187224 */ /* 0x000fe400078e0017 */
[----:B------:R-:W-:Y:S01]  /*140e0*/  IMAD.MOV.U32 R23, RZ, RZ, R20 ;  /* 0x000000ffff177224 */ /* 0x000fe200078e0014 */
[----:B------:R-:W-:Y:S01]  /*140f0*/  MOV R20, R19 ;  /* 0x0000001300147202 */ /* 0x000fe20000000f00 */
[----:B------:R-:W-:Y:S02]  /*14100*/  IMAD.MOV.U32 R19, RZ, RZ, R16 ;  /* 0x000000ffff137224 */ /* 0x000fe400078e0010 */
[----:B------:R-:W-:-:S02]  /*14110*/  IMAD.MOV.U32 R16, RZ, RZ, R15 ;  /* 0x000000ffff107224 */ /* 0x000fc400078e000f */
[----:B------:R-:W-:Y:S02]  /*14120*/  IMAD.MOV.U32 R15, RZ, RZ, R12 ;  /* 0x000000ffff0f7224 */ /* 0x000fe400078e000c */
[----:B------:R-:W-:Y:S02]  /*14130*/  IMAD.MOV.U32 R12, RZ, RZ, R11 ;  /* 0x000000ffff0c7224 */ /* 0x000fe400078e000b */
[----:B------:R-:W-:Y:S01]  /*14140*/  IMAD.MOV.U32 R11, RZ, RZ, R8 ;  /* 0x000000ffff0b7224 */ /* 0x000fe200078e0008 */
[----:B------:R-:W-:Y:S02]  /*14150*/  MOV R8, R3 ;  /* 0x0000000300087202 */ /* 0x000fe40000000f00 */
[----:B------:R-:W0:Y:S01]  /*14160*/  LDC R3, c[0x0][0x3ac] ;  /* 0x0000eb00ff037b82 */ /* 0x000e220000000800 */
[----:B----4-:R-:W-:Y:S02]  /*14170*/  IMAD.MOV.U32 R26, RZ, RZ, R25 ;  /* 0x000000ffff1a7224 */ /* 0x010fe400078e0019 */
        /* <DEDUP_REMOVED lines=10> */
[----:B------:R-:W-:-:S03]  /*14220*/  IMAD.MOV.U32 R10, RZ, RZ, R9 ;  /* 0x000000ffff0a7224 */ /* 0x000fc600078e0009 */
[----:B------:R-:W-:Y:S04]  /*14230*/  STL.64 [R1+0x498], R20 ;  /* 0x0004981401007387 */ /* 0x000fe80000100a00 */
[----:B------:R-:W-:Y:S04]  /*14240*/  STL.64 [R1+0x4a0], R18 ;  /* 0x0004a01201007387 */ /* 0x000fe80000100a00 */
[----:B------:R-:W-:Y:S01]  /*14250*/  STL.64 [R1+0x4a8], R16 ;  /* 0x0004a81001007387 */ /* 0x000fe20000100a00 */
[----:B------:R-:W-:-:S03]  /*14260*/  IMAD.MOV.U32 R9, RZ, RZ, R6 ;  /* 0x000000ffff097224 */ /* 0x000fc600078e0006 */
[----:B------:R-:W-:Y:S04]  /*14270*/  STL.64 [R1+0x4b0], R14 ;  /* 0x0004b00e01007387 */ /* 0x000fe80000100a00 */
[----:B------:R-:W-:Y:S04]  /*14280*/  STL.64 [R1+0x4b8], R12 ;  /* 0x0004b80c01007387 */ /* 0x000fe80000100a00 */
[----:B------:R-:W-:Y:S01]  /*14290*/  STL.64 [R1+0x4c0], R10 ;  /* 0x0004c00a01007387 */ /* 0x000fe20000100a00 */
[----:B------:R-:W-:-:S03]  /*142a0*/  IMAD.MOV.U32 R6, RZ, RZ, R28 ;  /* 0x000000ffff067224 */ /* 0x000fc600078e001c */
[----:B0-----:R0:W-:Y:S04]  /*142b0*/  STL.64 [R1+0x830], R2 ;  /* 0x0008300201007387 */ /* 0x0011e80000100a00 */
[----:B------:R-:W-:Y:S01]  /*142c0*/  STL.64 [R1+0x4c8], R8 ;  /* 0x0004c80801007387 */ /* 0x000fe20000100a00 */
[----:B0-----:R-:W-:Y:S02]  /*142d0*/  IMAD.MOV.U32 R2, RZ, RZ, R4 ;  /* 0x000000ffff027224 */ /* 0x001fe400078e0004 */
[----:B------:R-:W-:Y:S02]  /*142e0*/  IMAD.MOV.U32 R3, RZ, RZ, R7 ;  /* 0x000000ffff037224 */ /* 0x000fe400078e0007 */
[----:B------:R-:W-:-:S03]  /*142f0*/  IMAD.MOV.U32 R7, RZ, RZ, R5 ;  /* 0x000000ffff077224 */ /* 0x000fc600078e0005 */
[----:B------:R0:W-:Y:S04]  /*14300*/  STL.64 [R1+0x4d0], R2 ;  /* 0x0004d00201007387 */ /* 0x0001e80000100a00 */
[----:B0-----:R-:W2:Y:S04]  /*14310*/  LDL.LU R2, [R1+0x580] ;  /* 0x0005800001027983 */ /* 0x001ea80000300800 */
[----:B------:R-:W-:Y:S04]  /*14320*/  STL.64 [R1+0x4d8], R6 ;  /* 0x0004d80601007387 */ /* 0x000fe80000100a00 */
[----:B------:R-:W3:Y:S01]  /*14330*/  LDL.LU R3, [R1+0x1a4] ;  /* 0x0001a40001037983 */ /* 0x000ee20000300800 */
[----:B------:R-:W-:-:S02]  /*14340*/  IMAD.MOV.U32 R4, RZ, RZ, R0 ;  /* 0x000000ffff047224 */ /* 0x000fc400078e0000 */
[----:B------:R-:W-:-:S05]  /*14350*/  IMAD.MOV.U32 R5, RZ, RZ, R29 ;  /* 0x000000ffff057224 */ /* 0x000fca00078e001d */
[----:B------:R-:W-:Y:S04]  /*14360*/  STL.64 [R1+0x4e0], R4 ;  /* 0x0004e00401007387 */ /* 0x000fe80000100a00 */
[----:B---3--:R0:W-:Y:S04]  /*14370*/  STL [R1+0x838], R3 ;  /* 0x0008380301007387 */ /* 0x0081e80000100800 */
[----:B0-----:R-:W2:Y:S04]  /*14380*/  LDL.LU R3, [R1+0x1a0] ;  /* 0x0001a00001037983 */ /* 0x001ea80000300800 */
        /* <DEDUP_REMOVED lines=58> */
[----:B------:R-:W3:Y:S04]  /*14730*/  LDL.LU.64 R14, [R1+0x128] ;  /* 0x00012800010e7983 */ /* 0x000ee80000300a00 */
[----:B------:R-:W3:Y:S04]  /*14740*/  LDL.LU.64 R12, [R1+0x120] ;  /* 0x00012000010c7983 */ /* 0x000ee80000300a00 */
[----:B------:R-:W3:Y:S04]  /*14750*/  LDL.LU.64 R10, [R1+0x118] ;  /* 0x00011800010a7983 */ /* 0x000ee80000300a00 */
[----:B------:R-:W3:Y:S04]  /*14760*/  LDL.LU.64 R8, [R1+0x110] ;  /* 0x0001100001087983 */ /* 0x000ee80000300a00 */
[----:B------:R-:W3:Y:S04]  /*14770*/  LDL.LU.64 R6, [R1+0x108] ;  /* 0x0001080001067983 */ /* 0x000ee80000300a00 */
[----:B------:R-:W3:Y:S04]  /*14780*/  LDL.LU.64 R4, [R1+0x100] ;  /* 0x0001000001047983 */ /* 0x000ee80000300a00 */
[----:B------:R-:W3:Y:S01]  /*14790*/  LDL.LU.64 R28, [R1+0xf8] ;  /* 0x0000f800011c7983 */ /* 0x000ee20000300a00 */
        /* <DEDUP_REMOVED lines=74> */
[----:B0-----:R-:W2:Y:S04]  /*14c40*/  LDL.LU.64 R2, [R1+0x840] ;  /* 0x0008400001027983 */ /* 0x001ea80000300a00 */
[----:B--2---:R0:W-:Y:S04]  /*14c50*/  STL.64 [R1+0x570], R2 ;  /* 0x0005700201007387 */ /* 0x0041e80000100a00 */
[----:B0-----:R-:W2:Y:S01]  /*14c60*/  LDL.LU R3, [R1+0x838] ;  /* 0x0008380001037983 */ /* 0x001ea20000300800 */
[----:B---3--:R-:W-:-:S02]  /*14c70*/  IMAD.MOV.U32 R2, RZ, RZ, R26 ;  /* 0x000000ffff027224 */ /* 0x008fc400078e001a */
[----:B------:R-:W-:-:S03]  /*14c80*/  IMAD.MOV.U32 R26, RZ, RZ, R24 ;  /* 0x000000ffff1a7224 */ /* 0x000fc600078e0018 */
[----:B--2---:R0:W-:Y:S04]  /*14c90*/  STL.64 [R1+0x578], R2 ;  /* 0x0005780201007387 */ /* 0x0041e80000100a00 */
[----:B0-----:R-:W2:Y:S01]  /*14ca0*/  LDL.LU.64 R2, [R1+0x830] ;  /* 0x0008300001027983 */ /* 0x001ea20000300a00 */
[----:B------:R-:W-:-:S03]  /*14cb0*/  IMAD.MOV.U32 R24, RZ, RZ, R20 ;  /* 0x000000ffff187224 */ /* 0x000fc600078e0014 */
[----:B----4-:R0:W-:Y:S01]  /*14cc0*/  STL.64 [R1+0x580], R26 ;  /* 0x0005801a01007387 */ /* 0x0101e20000100a00 */
[----:B------:R-:W-:Y:S02]  /*14cd0*/  IMAD.MOV.U32 R20, RZ, RZ, R16 ;  /* 0x000000ffff147224 */ /* 0x000fe400078e0010 */
[----:B0-----:R-:W-:Y:S02]  /*14ce0*/  IMAD.MOV.U32 R26, RZ, RZ, R22 ;  /* 0x000000ffff1a7224 */ /* 0x001fe400078e0016 */
[----:B------:R-:W-:Y:S02]  /*14cf0*/  IMAD.MOV.U32 R27, RZ, RZ, R25 ;  /* 0x000000ffff1b7224 */ /* 0x000fe400078e0019 */
[----:B------:R-:W-:Y:S02]  /*14d00*/  IMAD.MOV.U32 R25, RZ, RZ, R23 ;  /* 0x000000ffff197224 */ /* 0x000fe400078e0017 */
[----:B------:R-:W-:Y:S02]  /*14d10*/  IMAD.MOV.U32 R22, RZ, RZ, R18 ;  /* 0x000000ffff167224 */ /* 0x000fe400078e0012 */
[----:B------:R-:W-:-:S02]  /*14d20*/  IMAD.MOV.U32 R23, RZ, RZ, R21 ;  /* 0x000000ffff177224 */ /* 0x000fc400078e0015 */
[----:B------:R-:W-:Y:S01]  /*14d30*/  IMAD.MOV.U32 R21, RZ, RZ, R19 ;  /* 0x000000ffff157224 */ /* 0x000fe200078e0013 */
[----:B------:R0:W-:Y:S01]  /*14d40*/  STL.64 [R1+0x588], R26 ;  /* 0x0005881a01007387 */ /* 0x0001e20000100a00 */
[----:B------:R-:W-:Y:S02]  /*14d50*/  IMAD.MOV.U32 R18, RZ, RZ, R0 ;  /* 0x000000ffff127224 */ /* 0x000fe400078e0000 */
[----:B------:R-:W-:Y:S01]  /*14d60*/  IMAD.MOV.U32 R19, RZ, RZ, R17 ;  /* 0x000000ffff137224 */ /* 0x000fe200078e0011 */
[----:B------:R-:W-:Y:S04]  /*14d70*/  STL.64 [R1+0x5b0], R24 ;  /* 0x0005b01801007387 */ /* 0x000fe80000100a00 */
[----:B------:R-:W-:Y:S04]  /*14d80*/  STL.64 [R1+0x5b8], R22 ;  /* 0x0005b81601007387 */ /* 0x000fe80000100a00 */
[----:B------:R-:W-:Y:S04]  /*14d90*/  STL.64 [R1+0x5d0], R20 ;  /* 0x0005d01401007387 */ /* 0x000fe80000100a00 */
[----:B------:R-:W-:Y:S01]  /*14da0*/  STL.64 [R1+0x5d8], R18 ;  /* 0x0005d81201007387 */ /* 0x000fe20000100a00 */
[----:B--2---:R-:W-:-:S05]  /*14db0*/  SHF.L.U32 R3, R3, 0x7, RZ ;  /* 0x0000000703037819 */ /* 0x004fca00000006ff */
[----:B------:R-:W-:-:S04]  /*14dc0*/  IMAD.WIDE R16, R3, 0x2, R14 ;  /* 0x0000000203107825 */ /* 0x000fc800078e020e */
[C---:B------:R-:W-:Y:S01]  /*14dd0*/  IMAD.WIDE R14, R3.reuse, 0x2, R12 ;  /* 0x00000002030e7825 */ /* 0x040fe200078e020c */
[----:B------:R-:W-:Y:S03]  /*14de0*/  STL.64 [R1+0x398], R16 ;  /* 0x0003981001007387 */ /* 0x000fe60000100a00 */
[C---:B------:R-:W-:Y:S01]  /*14df0*/  IMAD.WIDE R12, R3.reuse, 0x2, R10 ;  /* 0x00000002030c7825 */ /* 0x040fe200078e020a */
[----:B------:R-:W-:Y:S03]  /*14e00*/  STL.64 [R1+0x390], R14 ;  /* 0x0003900e01007387 */ /* 0x000fe60000100a00 */
[C---:B------:R-:W-:Y:S01]  /*14e10*/  IMAD.WIDE R10, R3.reuse, 0x2, R8 ;  /* 0x00000002030a7825 */ /* 0x040fe200078e0208 */
[----:B------:R-:W-:Y:S03]  /*14e20*/  STL.64 [R1+0x388], R12 ;  /* 0x0003880c01007387 */ /* 0x000fe60000100a00 */
[C---:B------:R-:W-:Y:S01]  /*14e30*/  IMAD.WIDE R8, R3.reuse, 0x2, R6 ;  /* 0x0000000203087825 */ /* 0x040fe200078e0206 */
[----:B------:R-:W-:Y:S04]  /*14e40*/  STL.64 [R1+0x380], R10 ;  /* 0x0003800a01007387 */ /* 0x000fe80000100a00 */
[----:B------:R-:W-:Y:S04]  /*14e50*/  STL.64 [R1+0x378], R8 ;  /* 0x0003780801007387 */ /* 0x000fe80000100a00 */
[----:B0-----:R-:W2:Y:S01]  /*14e60*/  LDL.LU.64 R26, [R1+0x60] ;  /* 0x00006000011a7983 */ /* 0x001ea20000300a00 */
[----:B------:R-:W-:-:S04]  /*14e70*/  IMAD.WIDE R6, R3, 0x2, R4 ;  /* 0x0000000203067825 */ /* 0x000fc800078e0204 */
[C---:B------:R-:W-:Y:S01]  /*14e80*/  IMAD.WIDE R4, R3.reuse, 0x2, R28 ;  /* 0x0000000203047825 */ /* 0x040fe200078e021c */
[----:B------:R-:W-:Y:S04]  /*14e90*/  STL.64 [R1+0x370], R6 ;  /* 0x0003700601007387 */ /* 0x000fe80000100a00 */
[----:B--2---:R0:W-:Y:S04]  /*14ea0*/  STL.64 [R1+0x7a0], R26 ;  /* 0x0007a01a01007387 */ /* 0x0041e80000100a00 */
[----:B------:R-:W-:Y:S04]  /*14eb0*/  STL.64 [R1+0x368], R4 ;  /* 0x0003680401007387 */ /* 0x000fe80000100a00 */
[----:B0-----:R-:W2:Y:S04]  /*14ec0*/  LDL.LU.64 R26, [R1+0x68] ;  /* 0x00006800011a7983 */ /* 0x001ea80000300a00 */
[----:B--2---:R0:W-:Y:S04]  /*14ed0*/  STL.64 [R1+0x7a8], R26 ;  /* 0x0007a81a01007387 */ /* 0x0041e80000100a00 */
        /* <DEDUP_REMOVED lines=33> */
[----:B------:R-:W3:Y:S04]  /*150f0*/  LDL.LU.64 R24, [R1+0x58] ;  /* 0x0000580001187983 */ /* 0x000ee80000300a00 */
[----:B------:R-:W4:Y:S04]  /*15100*/  LDL.LU.64 R22, [R1+0x50] ;  /* 0x0000500001167983 */ /* 0x000f280000300a00 */
[----:B------:R-:W3:Y:S04]  /*15110*/  LDL.LU.64 R20, [R1+0x48] ;  /* 0x0000480001147983 */ /* 0x000ee80000300a00 */
        /* <DEDUP_REMOVED lines=8> */
[----:B------:R-:W3:Y:S01]  /*151a0*/  LDL.LU.64 R28, [R1] ;  /* 0x00000000011c7983 */ /* 0x000ee20000300a00 */
[----:B--2---:R-:W-:-:S05]  /*151b0*/  IMAD.WIDE R26, R3, 0x2, R26 ;  /* 0x00000002031a7825 */ /* 0x004fca00078e021a */
[----:B------:R0:W-:Y:S04]  /*151c0*/  STL.64 [R1+0x360], R26 ;  /* 0x0003601a01007387 */ /* 0x0001e80000100a00 */
[----:B0-----:R-:W2:Y:S02]  /*151d0*/  LDL.LU.64 R26, [R1+0x828] ;  /* 0x00082800011a7983 */ /* 0x001ea40000300a00 */
        /* <DEDUP_REMOVED lines=50> */
[----:B0-----:R-:W2:Y:S01]  /*15500*/  LDL.LU.64 R26, [R1+0x7a0] ;  /* 0x0007a000011a7983 */ /* 0x001ea20000300a00 */
[----:B---3--:R-:W-:-:S04]  /*15510*/  IMAD.WIDE R24, R3, 0x2, R24 ;  /* 0x0000000203187825 */ /* 0x008fc800078e0218 */
[----:B----4-:R-:W-:-:S04]  /*15520*/  IMAD.WIDE R22, R3, 0x2, R22 ;  /* 0x0000000203167825 */ /* 0x010fc800078e0216 */
[----:B------:R-:W-:-:S04]  /*15530*/  IMAD.WIDE R20, R3, 0x2, R20 ;  /* 0x0000000203147825 */ /* 0x000fc800078e0214 */
        /* <DEDUP_REMOVED lines=9> */
[----:B--2---:R-:W-:-:S05]  /*155d0*/  IMAD.WIDE R26, R3, 0x2, R26 ;  /* 0x00000002031a7825 */ /* 0x004fca00078e021a */
[----:B------:R0:W-:Y:S04]  /*155e0*/  STL.64 [R1+0x2d0], R26 ;  /* 0x0002d01a01007387 */ /* 0x0001e80000100a00 */
[----:B0-----:R-:W2:Y:S04]  /*155f0*/  LDL.LU.64 R26, [R1+0x798] ;  /* 0x00079800011a7983 */ /* 0x001ea80000300a00 */
[----:B------:R0:W-:Y:S04]  /*15600*/  STL.64 [R1+0x2c8], R24 ;  /* 0x0002c81801007387 */ /* 0x0001e80000100a00 */
[----:B0-----:R-:W3:Y:S04]  /*15610*/  LDL.LU.64 R24, [R1+0x790] ;  /* 0x0007900001187983 */ /* 0x001ee80000300a00 */
[----:B------:R0:W-:Y:S04]  /*15620*/  STL.64 [R1+0x2c0], R22 ;  /* 0x0002c01601007387 */ /* 0x0001e80000100a00 */
[----:B0-----:R-:W4:Y:S04]  /*15630*/  LDL.LU.64 R22, [R1+0x788] ;  /* 0x0007880001167983 */ /* 0x001f280000300a00 */
[----:B------:R0:W-:Y:S04]  /*15640*/  STL.64 [R1+0x2b8], R20 ;  /* 0x0002b81401007387 */ /* 0x0001e80000100a00 */
[----:B0-----:R-:W2:Y:S04]  /*15650*/  LDL.LU.64 R20, [R1+0x780] ;  /* 0x0007800001147983 */ /* 0x001ea80000300a00 */
        /* <DEDUP_REMOVED lines=17> */
[----:B0-----:R-:W2:Y:S01]  /*15770*/  LDL.LU.64 R28, [R1+0x738] ;  /* 0x00073800011c7983 */ /* 0x001ea20000300a00 */
[----:B---3--:R-:W-:-:S04]  /*15780*/  IMAD.WIDE R24, R3, 0x2, R24 ;  /* 0x0000000203187825 */ /* 0x008fc800078e0218 */
[----:B----4-:R-:W-:-:S04]  /*15790*/  IMAD.WIDE R22, R3, 0x2, R22 ;  /* 0x0000000203167825 */ /* 0x010fc800078e0216 */
[----:B--2---:R-:W-:-:S04]  /*157a0*/  IMAD.WIDE R20, R3, 0x2, R20 ;  /* 0x0000000203147825 */ /* 0x004fc800078e0214 */
        /* <DEDUP_REMOVED lines=8> */
[----:B------:R-:W-:-:S05]  /*15830*/  IMAD.WIDE R28, R3, 0x2, R28 ;  /* 0x00000002031c7825 */ /* 0x000fca00078e021c */
        /* <DEDUP_REMOVED lines=23> */
[----:B0-----:R-:W3:Y:S01]  /*159b0*/  LDL.LU.64 R24, [R1+0x130] ;  /* 0x0001300001187983 */ /* 0x001ee20000300a00 */
[----:B------:R-:W-:-:S05]  /*159c0*/  IMAD.WIDE R26, R3, 0x2, R26 ;  /* 0x00000002031a7825 */ /* 0x000fca00078e021a */
[----:B------:R2:W-:Y:S02]  /*159d0*/  STL.64 [R1+0x208], R26 ;  /* 0x0002081a01007387 */ /* 0x0005e40000100a00 */
[----:B--2---:R-:W-:-:S04]  /*159e0*/  IMAD.WIDE R26, R3, 0x2, R22 ;  /* 0x00000002031a7825 */ /* 0x004fc800078e0216 */
[----:B------:R-:W-:-:S04]  /*159f0*/  IMAD.WIDE R22, R3, 0x2, R18 ;  /* 0x0000000203167825 */ /* 0x000fc800078e0212 */
[----:B---3--:R-:W-:-:S05]  /*15a00*/  IMAD.WIDE R24, R3, 0x2, R24 ;  /* 0x0000000203187825 */ /* 0x008fca00078e0218 */
[----:B------:R0:W-:Y:S01]  /*15a10*/  STL.64 [R1+0x200], R24 ;  /* 0x0002001801007387 */ /* 0x0001e20000100a00 */
[----:B------:R-:W-:-:S03]  /*15a20*/  IMAD.WIDE R18, R3, 0x2, R14 ;  /* 0x0000000203127825 */ /* 0x000fc600078e020e */
[----:B------:R-:W-:Y:S01]  /*15a30*/  STL.64 [R1+0x1f8], R26 ;  /* 0x0001f81a01007387 */ /* 0x000fe20000100a00 */
[----:B------:R-:W-:-:S04]  /*15a40*/  IMAD.WIDE R14, R3, 0x2, R10 ;  /* 0x00000002030e7825 */ /* 0x000fc800078e020a */
[----:B0-----:R-:W-:-:S04]  /*15a50*/  IMAD.WIDE R24, R3, 0x2, R20 ;  /* 0x0000000203187825 */ /* 0x001fc800078e0214 */
[C---:B------:R-:W-:Y:S01]  /*15a60*/  IMAD.WIDE R20, R3.reuse, 0x2, R16 ;  /* 0x0000000203147825 */ /* 0x040fe200078e0210 */
[----:B------:R-:W-:Y:S03]  /*15a70*/  STL.64 [R1+0x1f0], R24 ;  /* 0x0001f01801007387 */ /* 0x000fe60000100a00 */
[C---:B------:R-:W-:Y:S01]  /*15a80*/  IMAD.WIDE R16, R3.reuse, 0x2, R12 ;  /* 0x0000000203107825 */ /* 0x040fe200078e020c */
[----:B------:R-:W-:Y:S03]  /*15a90*/  STL.64 [R1+0x1e8], R22 ;  /* 0x0001e81601007387 */ /* 0x000fe60000100a00 */
[C---:B------:R-:W-:Y:S01]  /*15aa0*/  IMAD.WIDE R12, R3.reuse, 0x2, R8 ;  /* 0x00000002030c7825 */ /* 0x040fe200078e0208 */
[----:B------:R-:W-:Y:S03]  /*15ab0*/  STL.64 [R1+0x1e0], R20 ;  /* 0x0001e01401007387 */ /* 0x000fe60000100a00 */
[C---:B----4-:R-:W-:Y:S01]  /*15ac0*/  IMAD.WIDE R10, R3.reuse, 0x2, R6 ;  /* 0x00000002030a7825 */ /* 0x050fe200078e0206 */
[----:B------:R-:W-:Y:S03]  /*15ad0*/  STL.64 [R1+0x1d8], R18 ;  /* 0x0001d81201007387 */ /* 0x000fe60000100a00 */
[C---:B------:R-:W-:Y:S01]  /*15ae0*/  IMAD.WIDE R8, R3.reuse, 0x2, R4 ;  /* 0x0000000203087825 */ /* 0x040fe200078e0204 */
[----:B------:R-:W-:Y:S04]  /*15af0*/  STL.64 [R1+0x1d0], R16 ;  /* 0x0001d01001007387 */ /* 0x000fe80000100a00 */
[----:B------:R-:W-:Y:S04]  /*15b00*/  STL.64 [R1+0x1c8], R14 ;  /* 0x0001c80e01007387 */ /* 0x000fe80000100a00 */
[----:B------:R-:W-:Y:S04]  /*15b10*/  STL.64 [R1+0x1c0], R12 ;  /* 0x0001c00c01007387 */ /* 0x000fe80000100a00 */
[----:B------:R-:W-:Y:S04]  /*15b20*/  STL.64 [R1+0x1b8], R10 ;  /* 0x0001b80a01007387 */ /* 0x000fe80000100a00 */
[----:B------:R-:W2:Y:S04]  /*15b30*/  LDL.LU.64 R4, [R1+0x198] ;  /* 0x0001980001047983 */ /* 0x000ea80000300a00 */
[----:B------:R0:W-:Y:S04]  /*15b40*/  STL.64 [R1+0x1b0], R8 ;  /* 0x0001b00801007387 */ /* 0x0001e80000100a00 */
[----:B0-----:R-:W3:Y:S01]  /*15b50*/  LDL.LU.64 R8, [R1+0x3c8] ;  /* 0x0003c80001087983 */ /* 0x001ee20000300a00 */
[----:B------:R-:W-:-:S05]  /*15b60*/  IMAD.WIDE R6, R3, 0x2, R28 ;  /* 0x0000000203067825 */ /* 0x000fca00078e021c */
[----:B------:R-:W-:Y:S04]  /*15b70*/  STL.64 [R1+0x1a8], R6 ;  /* 0x0001a80601007387 */ /* 0x000fe80000100a00 */
[----:B---3--:R0:W-:Y:S04]  /*15b80*/  STL.64 [R1+0x710], R8 ;  /* 0x0007100801007387 */ /* 0x0081e80000100a00 */
[----:B0-----:R-:W3:Y:S04]  /*15b90*/  LDL.LU.64 R8, [R1+0x3c0] ;  /* 0x0003c00001087983 */ /* 0x001ee80000300a00 */
        /* <DEDUP_REMOVED lines=8> */
[----:B------:R-:W4:Y:S04]  /*15c20*/  LDL.LU.64 R10, [R1+0x3d0] ;  /* 0x0003d000010a7983 */ /* 0x000f280000300a00 */
[----:B------:R-:W2:Y:S04]  /*15c30*/  LDL.LU.64 R26, [R1+0x428] ;  /* 0x00042800011a7983 */ /* 0x000ea80000300a00 */
        /* <DEDUP_REMOVED lines=17> */
[----:B0-----:R-:W2:Y:S01]  /*15d50*/  LDL.LU.64 R26, [R1+0x3e0] ;  /* 0x0003e000011a7983 */ /* 0x001ea20000300a00 */
[----:B------:R-:W-:-:S04]  /*15d60*/  IMAD.WIDE R4, R3, 0x2, R4 ;  /* 0x0000000203047825 */ /* 0x000fc800078e0204 */
[C---:B---3--:R-:W-:Y:S01]  /*15d70*/  IMAD.WIDE R8, R3.reuse, 0x2, R8 ;  /* 0x0000000203087825 */ /* 0x048fe200078e0208 */
[----:B--2---:R0:W-:Y:S04]  /*15d80*/  STL.64 [R1+0x708], R26 ;  /* 0x0007081a01007387 */ /* 0x0041e80000100a00 */
[----:B0-----:R-:W2:Y:S04]  /*15d90*/  LDL.LU.64 R26, [R1+0x3d8] ;  /* 0x0003d800011a7983 */ /* 0x001ea80000300a00 */
[----:B------:R-:W3:Y:S04]  /*15da0*/  LDL.LU.64 R24, [R1+0x430] ;  /* 0x0004300001187983 */ /* 0x000ee80000300a00 */
[----:B------:R-:W2:Y:S04]  /*15db0*/  LDL.LU.64 R22, [R1+0x438] ;  /* 0x0004380001167983 */ /* 0x000ea80000300a00 */
[----:B------:R-:W2:Y:S04]  /*15dc0*/  LDL.LU.64 R20, [R1+0x440] ;  /* 0x0004400001147983 */ /* 0x000ea80000300a00 */
[----:B------:R-:W2:Y:S04]  /*15dd0*/  LDL.LU.64 R18, [R1+0x448] ;  /* 0x0004480001127983 */ /* 0x000ea80000300a00 */
[----:B------:R-:W2:Y:S04]  /*15de0*/  LDL.LU.64 R16, [R1+0x450] ;  /* 0x0004500001107983 */ /* 0x000ea80000300a00 */
[----:B------:R-:W2:Y:S04]  /*15df0*/  LDL.LU.64 R14, [R1+0x458] ;  /* 0x00045800010e7983 */ /* 0x000ea80000300a00 */
[----:B------:R-:W2:Y:S04]  /*15e00*/  LDL.LU.64 R12, [R1+0x460] ;  /* 0x00046000010c7983 */ /* 0x000ea80000300a00 */
[----:B------:R-:W2:Y:S04]  /*15e10*/  LDL.LU.64 R28, [R1+0x468] ;  /* 0x00046800011c7983 */ /* 0x000ea80000300a00 */
[----:B------:R-:W2:Y:S04]  /*15e20*/  LDL.LU.64 R6, [R1+0x470] ;  /* 0x0004700001067983 */ /* 0x000ea80000300a00 */
[----:B------:R0:W-:Y:S04]  /*15e30*/  STL.64 [R1+0x1a0], R4 ;  /* 0x0001a00401007387 */ /* 0x0001e80000100a00 */
[----:B0-----:R-:W2:Y:S04]  /*15e40*/  LDL.LU.64 R4, [R1+0x478] ;  /* 0x0004780001047983 */ /* 0x001ea80000300a00 */
        /* <DEDUP_REMOVED lines=14> */
[----:B----4-:R-:W-:-:S04]  /*15f30*/  IMAD.WIDE R10, R3, 0x2, R10 ;  /* 0x00000002030a7825 */ /* 0x010fc800078e020a */
[----:B------:R-:W-:-:S04]  /*15f40*/  IMAD.WIDE R26, R3, 0x2, R26 ;  /* 0x00000002031a7825 */ /* 0x000fc800078e021a */
[----:B--2---:R-:W-:-:S05]  /*15f50*/  IMAD.WIDE R8, R3, 0x2, R8 ;  /* 0x0000000203087825 */ /* 0x004fca00078e0208 */
[----:B------:R0:W-:Y:S04]  /*15f60*/  STL.64 [R1+0x170], R8 ;  /* 0x0001700801007387 */ /* 0x0001e80000100a00 */
[----:B0-----:R-:W2:Y:S04]  /*15f70*/  LDL.LU.64 R8, [R1+0x480] ;  /* 0x0004800001087983 */ /* 0x001ea80000300a00 */
[----:B------:R0:W-:Y:S04]  /*15f80*/  STL.64 [R1+0x160], R10 ;  /* 0x0001600a01007387 */ /* 0x0001e80000100a00 */
[----:B0-----:R-:W4:Y:S04]  /*15f90*/  LDL.LU.64 R10, [R1+0x488] ;  /* 0x00048800010a7983 */ /* 0x001f280000300a00 */
        /* <DEDUP_REMOVED lines=29> */
[----:B------:R-:W-:-:S04]  /*16170*/  IMAD.WIDE R12, R3, 0x2, R12 ;  /* 0x00000002030c7825 */ /* 0x000fc800078e020c */
[----:B--2---:R-:W-:-:S05]  /*16180*/  IMAD.WIDE R26, R3, 0x2, R26 ;  /* 0x00000002031a7825 */ /* 0x004fca00078e021a */
[----:B------:R3:W-:Y:S02]  /*16190*/  STL.64 [R1+0x108], R26 ;  /* 0x0001081a01007387 */ /* 0x0007e40000100a00 */
[----:B---3--:R-:W-:-:S04]  /*161a0*/  IMAD.WIDE R26, R3, 0x2, R24 ;  /* 0x00000002031a7825 */ /* 0x008fc800078e0218 */
[C---:B------:R-:W-:Y:S01]  /*161b0*/  IMAD.WIDE R24, R3.reuse, 0x2, R22 ;  /* 0x0000000203187825 */ /* 0x040fe200078e0216 */
[----:B------:R-:W-:Y:S03]  /*161c0*/  STL.64 [R1+0x100], R26 ;  /* 0x0001001a01007387 */ /* 0x000fe60000100a00 */
        /* <DEDUP_REMOVED lines=10> */
[----:B------:R-:W2:Y:S04]  /*16270*/  LDL.LU.64 R28, [R1+0x490] ;  /* 0x00049000011c7983 */ /* 0x000ea80000300a00 */
[----:B------:R0:W-:Y:S04]  /*16280*/  STL.64 [R1+0xd0], R12 ;  /* 0x0000d00c01007387 */ /* 0x0001e80000100a00 */
[----:B------:R-:W-:Y:S01]  /*16290*/  STL.64 [R1+0xc8], R14 ;  /* 0x0000c80e01007387 */ /* 0x000fe20000100a00 */
[----:B0-----:R-:W-:-:S04]  /*162a0*/  IMAD.WIDE R12, R3, 0x2, R6 ;  /* 0x00000002030c7825 */ /* 0x001fc800078e0206 */
[C---:B------:R-:W-:Y:S02]  /*162b0*/  IMAD.WIDE R6, R3.reuse, 0x2, R4 ;  /* 0x0000000203067825 */ /* 0x040fe400078e0204 */
[----:B------:R-:W3:Y:S04]  /*162c0*/  LDL.LU.64 R4, [R1+0x4a0] ;  /* 0x0004a00001047983 */ /* 0x000ee80000300a00 */
[----:B------:R-:W-:Y:S04]  /*162d0*/  STL.64 [R1+0xc0], R12 ;  /* 0x0000c00c01007387 */ /* 0x000fe80000100a00 */
[----:B---3--:R0:W-:Y:S04]  /*162e0*/  STL.64 [R1+0x6b8], R4 ;  /* 0x0006b80401007387 */ /* 0x0081e80000100a00 */
[----:B------:R1:W-:Y:S04]  /*162f0*/  STL.64 [R1+0xb8], R6 ;  /* 0x0000b80601007387 */ /* 0x0003e80000100a00 */
[----:B0-----:R-:W3:Y:S04]  /*16300*/  LDL.LU.64 R4, [R1+0x498] ;  /* 0x0004980001047983 */ /* 0x001ee80000300a00 */
[----:B-1----:R-:W2:Y:S01]  /*16310*/  LDL.LU.64 R6, [R1+0x4b0] ;  /* 0x0004b00001067983 */ /* 0x002ea20000300a00 */
[----:B------:R-:W-:-:S04]  /*16320*/  IMAD.WIDE R12, R3, 0x2, R8 ;  /* 0x00000002030c7825 */ /* 0x000fc800078e0208 */
[C---:B----4-:R-:W-:Y:S01]  /*16330*/  IMAD.WIDE R14, R3.reuse, 0x2, R10 ;  /* 0x00000002030e7825 */ /* 0x050fe200078e020a */
[----:B--2---:R0:W-:Y:S04]  /*16340*/  STL.64 [R1+0x6b0], R6 ;  /* 0x0006b00601007387 */ /* 0x0041e80000100a00 */
[----:B0-----:R-:W2:Y:S04]  /*16350*/  LDL.LU.64 R6, [R1+0x4a8] ;  /* 0x0004a80001067983 */ /* 0x001ea80000300a00 */
[----:B------:R-:W4:Y:S04]  /*16360*/  LDL.LU.64 R8, [R1+0x4b8] ;  /* 0x0004b80001087983 */ /* 0x000f280000300a00 */
[----:B------:R0:W-:Y:S04]  /*16370*/  STL.64 [R1+0xb0], R12 ;  /* 0x0000b00c01007387 */ /* 0x0001e80000100a00 */
[----:B------:R-:W2:Y:S04]  /*16380*/  LDL.LU.64 R10, [R1+0x4c0] ;  /* 0x0004c000010a7983 */ /* 0x000ea80000300a00 */
[----:B0-----:R-:W2:Y:S04]  /*16390*/  LDL.LU.64 R12, [R1+0x4c8] ;  /* 0x0004c800010c7983 */ /* 0x001ea80000300a00 */
[----:B------:R0:W-:Y:S04]  /*163a0*/  STL.64 [R1+0xa8], R14 ;  /* 0x0000a80e01007387 */ /* 0x0001e80000100a00 */
[----:B0-----:R-:W2:Y:S04]  /*163b0*/  LDL.LU.64 R14, [R1+0x4d0] ;  /* 0x0004d000010e7983 */ /* 0x001ea80000300a00 */
[----:B------:R-:W2:Y:S04]  /*163c0*/  LDL.LU.64 R16, [R1+0x4e0] ;  /* 0x0004e00001107983 */ /* 0x000ea80000300a00 */
[----:B--2---:R0:W-:Y:S04]  /*163d0*/  STL.64 [R1+0x6a8], R16 ;  /* 0x0006a81001007387 */ /* 0x0041e80000100a00 */
[----:B0-----:R-:W2:Y:S04]  /*163e0*/  LDL.LU.64 R16, [R1+0x4d8] ;  /* 0x0004d80001107983 */ /* 0x001ea80000300a00 */
[----:B------:R-:W2:Y:S04]  /*163f0*/  LDL.LU.64 R18, [R1+0x4f8] ;  /* 0x0004f80001127983 */ /* 0x000ea80000300a00 */
[----:B--2---:R0:W-:Y:S04]  /*16400*/  STL.64 [R1+0x698], R18 ;  /* 0x0006981201007387 */ /* 0x0041e80000100a00 */
[----:B0-----:R-:W2:Y:S04]  /*16410*/  LDL.LU.64 R18, [R1+0x4f0] ;  /* 0x0004f00001127983 */ /* 0x001ea80000300a00 */
[----:B--2---:R0:W-:Y:S04]  /*16420*/  STL.64 [R1+0x6a0], R18 ;  /* 0x0006a01201007387 */ /* 0x0041e80000100a00 */
[----:B0-----:R-:W2:Y:S04]  /*16430*/  LDL.LU.64 R18, [R1+0x4e8] ;  /* 0x0004e80001127983 */ /* 0x001ea80000300a00 */
[----:B------:R-:W2:Y:S04]  /*16440*/  LDL.LU.64 R20, [R1+0x508] ;  /* 0x0005080001147983 */ /* 0x000ea80000300a00 */
[----:B--2---:R0:W-:Y:S04]  /*16450*/  STL.64 [R1+0x690], R20 ;  /* 0x0006901401007387 */ /* 0x0041e80000100a00 */
[----:B0-----:R-:W2:Y:S04]  /*16460*/  LDL.LU.64 R20, [R1+0x500] ;  /* 0x0005000001147983 */ /* 0x001ea80000300a00 */
[----:B------:R-:W2:Y:S04]  /*16470*/  LDL.LU.64 R22, [R1+0x520] ;  /* 0x0005200001167983 */ /* 0x000ea80000300a00 */
        /* <DEDUP_REMOVED lines=8> */
[----:B------:R0:W-:Y:S04]  /*16500*/  STL.64 [R1+0xa0], R28 ;  /* 0x0000a01c01007387 */ /* 0x0001e80000100a00 */
[----:B0-----:R-:W2:Y:S04]  /*16510*/  LDL.LU.64 R28, [R1+0x538] ;  /* 0x00053800011c7983 */ /* 0x001ea80000300a00 */
[----:B------:R0:W-:Y:S04]  /*16520*/  STL.64 [R1+0x98], R4 ;  /* 0x0000980401007387 */ /* 0x0001e80000100a00 */
[----:B0-----:R-:W2:Y:S01]  /*16530*/  LDL.LU.64 R4, [R1+0x6b8] ;  /* 0x0006b80001047983 */ /* 0x001ea20000300a00 */
[----:B------:R-:W-:-:S04]  /*16540*/  IMAD.WIDE R6, R3, 0x2, R6 ;  /* 0x0000000203067825 */ /* 0x000fc800078e0206 */
[----:B--2---:R-:W-:-:S05]  /*16550*/  IMAD.WIDE R4, R3, 0x2, R4 ;  /* 0x0000000203047825 */ /* 0x004fca00078e0204 */
[----:B------:R0:W-:Y:S04]  /*16560*/  STL.64 [R1+0x90], R4 ;  /* 0x0000900401007387 */ /* 0x0001e80000100a00 */
[----:B0-----:R-:W2:Y:S04]  /*16570*/  LDL.LU.64 R4, [R1+0x540] ;  /* 0x0005400001047983 */ /* 0x001ea80000300a00 */
[----:B------:R0:W-:Y:S04]  /*16580*/  STL.64 [R1+0x88], R6 ;  /* 0x0000880601007387 */ /* 0x0001e80000100a00 */
[----:B0-----:R-:W2:Y:S01]  /*16590*/  LDL.LU.64 R6, [R1+0x6b0] ;  /* 0x0006b00001067983 */ /* 0x001ea20000300a00 */
[----:B----4-:R-:W-:-:S04]  /*165a0*/  IMAD.WIDE R8, R3, 0x2, R8 ;  /* 0x0000000203087825 */ /* 0x010fc800078e0208 */
        /* <DEDUP_REMOVED lines=22> */
[----:B0-----:R-:W2:Y:S02]  /*16710*/  LDL.LU.64 R18, [R1+0x6a0] ;  /* 0x0006a00001127983 */ /* 0x001ea40000300a00 */
[----:B--2---:R-:W-:-:S05]  /*16720*/  IMAD.WIDE R18, R3, 0x2, R18 ;  /* 0x0000000203127825 */ /* 0x004fca00078e0212 */
        /* <DEDUP_REMOVED lines=17> */
[----:B---3--:R-:W-:-:S04]  /*16840*/  IMAD.WIDE R26, R3, 0x2, R26 ;  /* 0x00000002031a7825 */ /* 0x008fc800078e021a */
[----:B------:R-:W-:-:S04]  /*16850*/  IMAD.WIDE R28, R3, 0x2, R28 ;  /* 0x00000002031c7825 */ /* 0x000fc800078e021c */
[----:B------:R-:W-:-:S04]  /*16860*/  IMAD.WIDE R4, R3, 0x2, R4 ;  /* 0x0000000203047825 */ /* 0x000fc800078e0204 */
[----:B------:R-:W-:-:S04]  /*16870*/  IMAD.WIDE R6, R3, 0x2, R6 ;  /* 0x0000000203067825 */ /* 0x000fc800078e0206 */
[----:B--2---:R-:W-:-:S05]  /*16880*/  IMAD.WIDE R22, R3, 0x2, R22 ;  /* 0x0000000203167825 */ /* 0x004fca00078e0216 */
[----:B------:R0:W-:Y:S04]  /*16890*/  STL.64 [R1+0x10], R22 ;  /* 0x0000101601007387 */ /* 0x0001e80000100a00 */
[----:B0-----:R-:W2:Y:S04]  /*168a0*/  LDL.LU.64 R22, [R1+0x5b8] ;  /* 0x0005b80001167983 */ /* 0x001ea80000300a00 */
[----:B------:R0:W-:Y:S01]  /*168b0*/  STL.64 [R1+0x8], R26 ;  /* 0x0000081a01007387 */ /* 0x0001e20000100a00 */
[----:B----4-:R-:W-:-:S04]  /*168c0*/  IMAD.WIDE R8, R3, 0x2, R8 ;  /* 0x0000000203087825 */ /* 0x010fc800078e0208 */
[----:B------:R-:W-:-:S04]  /*168d0*/  IMAD.WIDE R10, R3, 0x2, R10 ;  /* 0x00000002030a7825 */ /* 0x000fc800078e020a */
[C---:B0-----:R-:W-:Y:S02]  /*168e0*/  IMAD.WIDE R26, R3.reuse, 0x2, R24 ;  /* 0x00000002031a7825 */ /* 0x041fe400078e0218 */
[----:B------:R-:W3:Y:S02]  /*168f0*/  LDL.LU.64 R24, [R1+0x5d0] ;  /* 0x0005d00001187983 */ /* 0x000ee40000300a00 */
[C---:B------:R-:W-:Y:S02]  /*16900*/  IMAD.WIDE R12, R3.reuse, 0x2, R12 ;  /* 0x00000002030c7825 */ /* 0x040fe400078e020c */
[----:B------:R0:W-:Y:S02]  /*16910*/  STL.64 [R1], R26 ;  /* 0x0000001a01007387 */ /* 0x0001e40000100a00 */
[C---:B------:R-:W-:Y:S02]  /*16920*/  IMAD.WIDE R14, R3.reuse, 0x2, R14 ;  /* 0x00000002030e7825 */ /* 0x040fe400078e020e */
[----:B------:R-:W-:Y:S02]  /*16930*/  STL.64 [R1+0x600], R28 ;  /* 0x0006001c01007387 */ /* 0x000fe40000100a00 */
[----:B------:R-:W-:-:S02]  /*16940*/  IMAD.WIDE R16, R3, 0x2, R16 ;  /* 0x0000000203107825 */ /* 0x000fc400078e0210 */
[----:B0-----:R-:W4:Y:S04]  /*16950*/  LDL.LU.64 R26, [R1+0x5d8] ;  /* 0x0005d800011a7983 */ /* 0x001f280000300a00 */
[----:B------:R-:W-:Y:S04]  /*16960*/  STL.64 [R1+0x608], R4 ;  /* 0x0006080401007387 */ /* 0x000fe80000100a00 */
[----:B------:R-:W-:Y:S04]  /*16970*/  STL.64 [R1+0x610], R6 ;  /* 0x0006100601007387 */ /* 0x000fe80000100a00 */
[----:B------:R-:W-:Y:S04]  /*16980*/  STL.64 [R1+0x618], R8 ;  /* 0x0006180801007387 */ /* 0x000fe80000100a00 */
[----:B------:R-:W-:Y:S04]  /*16990*/  STL.64 [R1+0x620], R10 ;  /* 0x0006200a01007387 */ /* 0x000fe80000100a00 */
[----:B------:R-:W-:Y:S04]  /*169a0*/  STL.64 [R1+0x628], R12 ;  /* 0x0006280c01007387 */ /* 0x000fe80000100a00 */
[----:B------:R0:W-:Y:S01]  /*169b0*/  STL.64 [R1+0x630], R14 ;  /* 0x0006300e01007387 */ /* 0x0001e20000100a00 */
[----:B------:R-:W-:-:S04]  /*169c0*/  IMAD.WIDE R18, R3, 0x2, R18 ;  /* 0x0000000203127825 */ /* 0x000fc800078e0212 */
[C---:B------:R-:W-:Y:S01]  /*169d0*/  IMAD.WIDE R20, R3.reuse, 0x2, R20 ;  /* 0x0000000203147825 */ /* 0x040fe200078e0214 */
[----:B0-----:R-:W4:Y:S04]  /*169e0*/  LDL.LU.64 R14, [R1+0x390] ;  /* 0x00039000010e7983 */ /* 0x001f280000300a00 */
[----:B------:R-:W4:Y:S04]  /*169f0*/  LDL.LU.64 R12, [R1+0x378] ;  /* 0x00037800010c7983 */ /* 0x000f280000300a00 */
[----:B------:R0:W-:Y:S04]  /*16a00*/  STL.64 [R1+0x638], R16 ;  /* 0x0006381001007387 */ /* 0x0001e80000100a00 */
[----:B0-----:R-:W4:Y:S04]  /*16a10*/  LDL.LU.64 R16, [R1+0x398] ;  /* 0x0003980001107983 */ /* 0x001f280000300a00 */
[----:B------:R0:W-:Y:S04]  /*16a20*/  STL.64 [R1+0x640], R18 ;  /* 0x0006401201007387 */ /* 0x0001e80000100a00 */
[----:B0-----:R-:W4:Y:S04]  /*16a30*/  LDL.LU.64 R18, [R1+0x370] ;  /* 0x0003700001127983 */ /* 0x001f280000300a00 */
[----:B------:R-:W4:Y:S04]  /*16a40*/  LDL.LU.64 R10, [R1+0x368] ;  /* 0x00036800010a7983 */ /* 0x000f280000300a00 */
[----:B------:R0:W-:Y:S04]  /*16a50*/  STL.64 [R1+0x648], R20 ;  /* 0x0006481401007387 */ /* 0x0001e80000100a00 */
[----:B0-----:R-:W4:Y:S04]  /*16a60*/  LDL.LU.64 R20, [R1+0x380] ;  /* 0x0003800001147983 */ /* 0x001f280000300a00 */
[----:B------:R-:W4:Y:S01]  /*16a70*/  LDL.LU.64 R8, [R1+0x360] ;  /* 0x0003600001087983 */ /* 0x000f220000300a00 */
[----:B--2---:R-:W-:-:S05]  /*16a80*/  IMAD.WIDE R22, R3, 0x2, R22 ;  /* 0x0000000203167825 */ /* 0x004fca00078e0216 */
[----:B------:R0:W-:Y:S04]  /*16a90*/  STL.64 [R1+0x650], R22 ;  /* 0x0006501601007387 */ /* 0x0001e80000100a00 */
[----:B0-----:R-:W2:Y:S01]  /*16aa0*/  LDL.LU.64 R22, [R1+0x388] ;  /* 0x0003880001167983 */ /* 0x001ea20000300a00 */
[----:B---3--:R-:W-:-:S03]  /*16ab0*/  IMAD.WIDE R24, R3, 0x2, R24 ;  /* 0x0000000203187825 */ /* 0x008fc600078e0218 */
[----:B------:R-:W3:Y:S04]  /*16ac0*/  LDL.LU.64 R6, [R1+0x358] ;  /* 0x0003580001067983 */ /* 0x000ee80000300a00 */
[----:B------:R-:W-:Y:S04]  /*16ad0*/  STL.64 [R1+0x658], R24 ;  /* 0x0006581801007387 */ /* 0x000fe80000100a00 */
[----:B------:R-:W3:Y:S04]  /*16ae0*/  LDL.LU.64 R4, [R1+0x350] ;  /* 0x0003500001047983 */ /* 0x000ee80000300a00 */
[----:B------:R-:W3:Y:S01]  /*16af0*/  LDL.LU.64 R28, [R1+0x348] ;  /* 0x00034800011c7983 */ /* 0x000ee20000300a00 */
[----:B----4-:R-:W-:-:S05]  /*16b00*/  IMAD.WIDE R26, R3, 0x2, R26 ;  /* 0x00000002031a7825 */ /* 0x010fca00078e021a */
[----:B------:R-:W-:Y:S04]  /*16b10*/  STL.64 [R1+0x668], R26 ;  /* 0x0006681a01007387 */ /* 0x000fe80000100a00 */
[----:B------:R-:W-:Y:S04]  /*16b20*/  STL [R1+0x660], R2 ;  /* 0x0006600201007387 */ /* 0x000fe80000100800 */
[----:B------:R0:W-:Y:S01]  /*16b30*/  STL [R1+0x3a0], R16 ;  /* 0x0003a01001007387 */ /* 0x0001e20000100800 */
[----:B------:R-:W-:-:S03]  /*16b40*/  IMAD.MOV.U32 R0, RZ, RZ, R17 ;  /* 0x000000ffff007224 */ /* 0x000fc600078e0011 */
[----:B0-----:R-:W4:Y:S04]  /*16b50*/  LDL.LU.64 R16, [R1+0x340] ;  /* 0x0003400001107983 */ /* 0x001f280000300a00 */
[----:B------:R0:W-:Y:S04]  /*16b60*/  STL [R1+0x398], R0 ;  /* 0x0003980001007387 */ /* 0x0001e80000100800 */
[----:B------:R1:W-:Y:S01]  /*16b70*/  STL [R1+0x3a4], R14 ;  /* 0x0003a40e01007387 */ /* 0x0003e20000100800 */
[----:B0-----:R-:W-:-:S03]  /*16b80*/  IMAD.MOV.U32 R0, RZ, RZ, R15 ;  /* 0x000000ffff007224 */ /* 0x001fc600078e000f */
[----:B-1----:R-:W3:Y:S04]  /*16b90*/  LDL.LU.64 R14, [R1+0x338] ;  /* 0x00033800010e7983 */ /* 0x002ee80000300a00 */
[----:B------:R0:W-:Y:S04]  /*16ba0*/  STL [R1+0x390], R0 ;  /* 0x0003900001007387 */ /* 0x0001e80000100800 */
[----:B--2---:R1:W-:Y:S01]  /*16bb0*/  STL [R1+0x5b4], R22 ;  /* 0x0005b41601007387 */ /* 0x0043e20000100800 */
[----:B0-----:R-:W-:-:S03]  /*16bc0*/  IMAD.MOV.U32 R0, RZ, RZ, R23 ;  /* 0x000000ffff007224 */ /* 0x001fc600078e0017 */
[----:B-1----:R-:W2:Y:S04]  /*16bd0*/  LDL.LU.64 R22, [R1+0x330] ;  /* 0x0003300001167983 */ /* 0x002ea80000300a00 */
[----:B------:R0:W-:Y:S04]  /*16be0*/  STL [R1+0x388], R0 ;  /* 0x0003880001007387 */ /* 0x0001e80000100800 */
[----:B------:R1:W-:Y:S01]  /*16bf0*/  STL [R1+0x5bc], R20 ;  /* 0x0005bc1401007387 */ /* 0x0003e20000100800 */
[----:B0-----:R-:W-:-:S03]  /*16c00*/  MOV R0, R21 ;  /* 0x0000001500007202 */ /* 0x001fc60000000f00 */
[----:B-1----:R-:W2:Y:S04]  /*16c10*/  LDL.LU.64 R20, [R1+0x328] ;  /* 0x0003280001147983 */ /* 0x002ea80000300a00 */
[----:B------:R0:W-:Y:S04]  /*16c20*/  STL [R1+0x380], R0 ;  /* 0x0003800001007387 */ /* 0x0001e80000100800 */
[----:B------:R1:W-:Y:S01]  /*16c30*/  STL [R1+0x5d4], R12 ;  /* 0x0005d40c01007387 */ /* 0x0003e20000100800 */
[----:B0-----:R-:W-:-:S03]  /*16c40*/  IMAD.MOV.U32 R0, RZ, RZ, R13 ;  /* 0x000000ffff007224 */ /* 0x001fc600078e000d */
        /* <DEDUP_REMOVED lines=14> */
[----:B---3--:R1:W-:Y:S01]  /*16d30*/  STL [R1+0x3b0], R6 ;  /* 0x0003b00601007387 */ /* 0x0083e20000100800 */
[----:B0-----:R-:W-:-:S03]  /*16d40*/  IMAD.MOV.U32 R0, RZ, RZ, R7 ;  /* 0x000000ffff007224 */ /* 0x001fc600078e0007 */
[----:B-1----:R-:W3:Y:S04]  /*16d50*/  LDL.LU.64 R6, [R1+0x300] ;  /* 0x0003000001067983 */ /* 0x002ee80000300a00 */
[----:B------:R0:W-:Y:S04]  /*16d60*/  STL [R1+0x358], R0 ;  /* 0x0003580001007387 */ /* 0x0001e80000100800 */
[----:B------:R1:W-:Y:S01]  /*16d70*/  STL [R1+0x3b4], R4 ;  /* 0x0003b40401007387 */ /* 0x0003e20000100800 */
[----:B0-----:R-:W-:-:S03]  /*16d80*/  IMAD.MOV.U32 R0, RZ, RZ, R5 ;  /* 0x000000ffff007224 */ /* 0x001fc600078e0005 */
[----:B-1----:R-:W3:Y:S04]  /*16d90*/  LDL.LU.64 R4, [R1+0x2f8] ;  /* 0x0002f80001047983 */ /* 0x002ee80000300a00 */
[----:B------:R0:W-:Y:S04]  /*16da0*/  STL [R1+0x350], R0 ;  /* 0x0003500001007387 */ /* 0x0001e80000100800 */
[----:B------:R1:W-:Y:S01]  /*16db0*/  STL [R1+0x3b8], R28 ;  /* 0x0003b81c01007387 */ /* 0x0003e20000100800 */
[----:B0-----:R-:W-:-:S03]  /*16dc0*/  IMAD.MOV.U32 R0, RZ, RZ, R29 ;  /* 0x000000ffff007224 */ /* 0x001fc600078e001d */
[----:B-1----:R-:W3:Y:S04]  /*16dd0*/  LDL.LU.64 R28, [R1+0x2f0] ;  /* 0x0002f000011c7983 */ /* 0x002ee80000300a00 */
[----:B------:R0:W-:Y:S04]  /*16de0*/  STL [R1+0x348], R0 ;  /* 0x0003480001007387 */ /* 0x0001e80000100800 */
[----:B----4-:R1:W-:Y:S01]  /*16df0*/  STL [R1+0x3bc], R16 ;  /* 0x0003bc1001007387 */ /* 0x0103e20000100800 */
[----:B0-----:R-:W-:-:S03]  /*16e00*/  IMAD.MOV.U32 R0, RZ, RZ, R17 ;  /* 0x000000ffff007224 */ /* 0x001fc600078e0011 */
[----:B-1----:R-:W4:Y:S04]  /*16e10*/  LDL.LU.64 R16, [R1+0x2e8] ;  /* 0x0002e80001107983 */ /* 0x002f280000300a00 */
[----:B------:R0:W-:Y:S04]  /*16e20*/  STL [R1+0x340], R0 ;  /* 0x0003400001007387 */ /* 0x0001e80000100800 */
[----:B------:R1:W-:Y:S01]  /*16e30*/  STL [R1+0x3c0], R14 ;  /* 0x0003c00e01007387 */ /* 0x0003e20000100800 */
[----:B0-----:R-:W-:-:S03]  /*16e40*/  IMAD.MOV.U32 R0, RZ, RZ, R15 ;  /* 0x000000ffff007224 */ /* 0x001fc600078e000f */
[----:B-1----:R-:W4:Y:S04]  /*16e50*/  LDL.LU.64 R14, [R1+0x2e0] ;  /* 0x0002e000010e7983 */ /* 0x002f280000300a00 */
[----:B------:R0:W-:Y:S04]  /*16e60*/  STL [R1+0x338], R0 ;  /* 0x0003380001007387 */ /* 0x0001e80000100800 */
[----:B--2---:R1:W-:Y:S01]  /*16e70*/  STL [R1+0x3c4], R22 ;  /* 0x0003c41601007387 */ /* 0x0043e20000100800 */
        /* <DEDUP_REMOVED lines=143> */
[----:B------:R-:W-:Y:S04]  /*17770*/  STL [R1+0x454], R18 ;  /* 0x0004541201007387 */ /* 0x000fe80000100800 */
[----:B------:R-:W2:Y:S01]  /*17780*/  LDL.LU.64 R24, [R1+0x1b8] ;  /* 0x0001b80001187983 */ /* 0x000ea20000300a00 */
[----:B0-----:R-:W-:-:S05]  /*17790*/  IMAD.MOV.U32 R0, RZ, RZ, R19 ;  /* 0x000000ffff007224 */ /* 0x001fca00078e0013 */
        /* <DEDUP_REMOVED lines=9> */
[----:B---3--:R-:W-:Y:S04]  /*17830*/  STL [R1+0x460], R6 ;  /* 0x0004600601007387 */ /* 0x008fe80000100800 */
[----:B------:R-:W3:Y:S01]  /*17840*/  LDL.LU.64 R18, [R1+0x1a0] ;  /* 0x0001a00001127983 */ /* 0x000ee20000300a00 */
[----:B0-----:R-:W-:-:S05]  /*17850*/  IMAD.MOV.U32 R0, RZ, RZ, R7 ;  /* 0x000000ffff007224 */ /* 0x001fca00078e0007 */
[----:B------:R0:W-:Y:S02]  /*17860*/  STL [R1+0x1f8], R0 ;  /* 0x0001f80001007387 */ /* 0x0001e40000100800 */
[----:B0-----:R-:W-:Y:S02]  /*17870*/  IMAD.MOV.U32 R0, RZ, RZ, R5 ;  /* 0x000000ffff007224 */ /* 0x001fe400078e0005 */
[----:B------:R-:W-:Y:S04]  /*17880*/  STL [R1+0x464], R4 ;  /* 0x0004640401007387 */ /* 0x000fe80000100800 */
[----:B------:R-:W3:Y:S04]  /*17890*/  LDL.LU.64 R6, [R1+0x198] ;  /* 0x0001980001067983 */ /* 0x000ee80000300a00 */
[----:B------:R0:W-:Y:S04]  /*178a0*/  STL [R1+0x1f0], R0 ;  /* 0x0001f00001007387 */ /* 0x0001e80000100800 */
[----:B------:R1:W-:Y:S01]  /*178b0*/  STL [R1+0x468], R28 ;  /* 0x0004681c01007387 */ /* 0x0003e20000100800 */
[----:B0-----:R-:W-:-:S03]  /*178c0*/  IMAD.MOV.U32 R0, RZ, RZ, R29 ;  /* 0x000000ffff007224 */ /* 0x001fc600078e001d */
[----:B------:R-:W3:Y:S04]  /*178d0*/  LDL.LU.64 R4, [R1+0x190] ;  /* 0x0001900001047983 */ /* 0x000ee80000300a00 */
[----:B----4-:R-:W-:Y:S04]  /*178e0*/  STL [R1+0x46c], R16 ;  /* 0x00046c1001007387 */ /* 0x010fe80000100800 */
[----:B------:R0:W-:Y:S04]  /*178f0*/  STL [R1+0x1e8], R0 ;  /* 0x0001e80001007387 */ /* 0x0001e80000100800 */
[----:B-1----:R-:W4:Y:S01]  /*17900*/  LDL.LU.64 R28, [R1+0x188] ;  /* 0x00018800011c7983 */ /* 0x002f220000300a00 */
[----:B0-----:R-:W-:-:S03]  /*17910*/  IMAD.MOV.U32 R0, RZ, RZ, R17 ;  /* 0x000000ffff007224 */ /* 0x001fc600078e0011 */
[----:B------:R-:W-:Y:S04]  /*17920*/  STL [R1+0x470], R14 ;  /* 0x0004700e01007387 */ /* 0x000fe80000100800 */
[----:B------:R0:W-:Y:S04]  /*17930*/  STL [R1+0x1e0], R0 ;  /* 0x0001e00001007387 */ /* 0x0001e80000100800 */
[----:B------:R-:W4:Y:S01]  /*17940*/  LDL.LU.64 R16, [R1+0x180] ;  /* 0x0001800001107983 */ /* 0x000f220000300a00 */
[----:B0-----:R-:W-:-:S03]  /*17950*/  IMAD.MOV.U32 R0, RZ, RZ, R15 ;  /* 0x000000ffff007224 */ /* 0x001fc600078e000f */
[----:B--2---:R-:W-:Y:S04]  /*17960*/  STL [R1+0x474], R22 ;  /* 0x0004741601007387 */ /* 0x004fe80000100800 */
[----:B------:R0:W-:Y:S04]  /*17970*/  STL [R1+0x1d8], R0 ;  /* 0x0001d80001007387 */ /* 0x0001e80000100800 */
[----:B------:R-:W2:Y:S01]  /*17980*/  LDL.LU.64 R14, [R1+0x178] ;  /* 0x00017800010e7983 */ /* 0x000ea20000300a00 */
[----:B0-----:R-:W-:-:S03]  /*17990*/  IMAD.MOV.U32 R0, RZ, RZ, R23 ;  /* 0x000000ffff007224 */ /* 0x001fc600078e0017 */
[----:B------:R-:W-:Y:S04]  /*179a0*/  STL [R1+0x478], R20 ;  /* 0x0004781401007387 */ /* 0x000fe80000100800 */
        /* <DEDUP_REMOVED lines=12> */
[----:B------:R0:W-:Y:S02]  /*17a70*/  STL [R1+0x1b8], R0 ;  /* 0x0001b80001007387 */ /* 0x0001e40000100800 */
[----:B0-----:R-:W-:Y:S02]  /*17a80*/  IMAD.MOV.U32 R0, RZ, RZ, R11 ;  /* 0x000000ffff007224 */ /* 0x001fe400078e000b */
[----:B------:R-:W2:Y:S04]  /*17a90*/  LDL.LU.64 R10, [R1+0x150] ;  /* 0x00015000010a7983 */ /* 0x000ea80000300a00 */
[----:B------:R0:W-:Y:S04]  /*17aa0*/  STL [R1+0x1b4], R0 ;  /* 0x0001b40001007387 */ /* 0x0001e80000100800 */
[----:B------:R1:W-:Y:S01]  /*17ab0*/  STL [R1+0x488], R8 ;  /* 0x0004880801007387 */ /* 0x0003e20000100800 */
[----:B0-----:R-:W-:-:S03]  /*17ac0*/  IMAD.MOV.U32 R0, RZ, RZ, R9 ;  /* 0x000000ffff007224 */ /* 0x001fc600078e0009 */
[----:B-1----:R-:W2:Y:S04]  /*17ad0*/  LDL.LU.64 R8, [R1+0x148] ;  /* 0x0001480001087983 */ /* 0x002ea80000300a00 */
[----:B------:R0:W-:Y:S04]  /*17ae0*/  STL [R1+0x1bc], R0 ;  /* 0x0001bc0001007387 */ /* 0x0001e80000100800 */
[----:B---3--:R1:W-:Y:S01]  /*17af0*/  STL [R1+0x48c], R18 ;  /* 0x00048c1201007387 */ /* 0x0083e20000100800 */
[----:B0-----:R-:W-:-:S03]  /*17b00*/  MOV R0, R19 ;  /* 0x0000001300007202 */ /* 0x001fc60000000f00 */
[----:B-1----:R-:W3:Y:S04]  /*17b10*/  LDL.LU.64 R18, [R1+0x140] ;  /* 0x0001400001127983 */ /* 0x002ee80000300a00 */
[----:B------:R0:W-:Y:S04]  /*17b20*/  STL [R1+0x1c4], R0 ;  /* 0x0001c40001007387 */ /* 0x0001e80000100800 */
[----:B------:R1:W-:Y:S01]  /*17b30*/  STL [R1+0x490], R6 ;  /* 0x0004900601007387 */ /* 0x0003e20000100800 */
[----:B0-----:R-:W-:-:S03]  /*17b40*/  IMAD.MOV.U32 R0, RZ, RZ, R7 ;  /* 0x000000ffff007224 */ /* 0x001fc600078e0007 */
[----:B------:R-:W-:Y:S04]  /*17b50*/  STL [R1+0x494], R4 ;  /* 0x0004940401007387 */ /* 0x000fe80000100800 */
[----:B------:R0:W-:Y:S04]  /*17b60*/  STL [R1+0x1cc], R0 ;  /* 0x0001cc0001007387 */ /* 0x0001e80000100800 */
[----:B-1----:R-:W3:Y:S01]  /*17b70*/  LDL.LU.64 R6, [R1+0x138] ;  /* 0x0001380001067983 */ /* 0x002ee20000300a00 */
[----:B0-----:R-:W-:-:S03]  /*17b80*/  IMAD.MOV.U32 R0, RZ, RZ, R5 ;  /* 0x000000ffff007224 */ /* 0x001fc600078e0005 */
[----:B----4-:R-:W-:Y:S04]  /*17b90*/  STL [R1+0x498], R28 ;  /* 0x0004981c01007387 */ /* 0x010fe80000100800 */
[----:B------:R0:W-:Y:S04]  /*17ba0*/  STL [R1+0x1d4], R0 ;  /* 0x0001d40001007387 */ /* 0x0001e80000100800 */
[----:B------:R-:W4:Y:S01]  /*17bb0*/  LDL.LU.64 R4, [R1+0x130] ;  /* 0x0001300001047983 */ /* 0x000f220000300a00 */
        /* <DEDUP_REMOVED lines=16> */
[----:B0-----:R-:W-:-:S05]  /*17cc0*/  IMAD.MOV.U32 R0, RZ, RZ, R21 ;  /* 0x000000ffff007224 */ /* 0x001fca00078e0015 */
[----:B------:R0:W-:Y:S04]  /*17cd0*/  STL [R1+0x1fc], R0 ;  /* 0x0001fc0001007387 */ /* 0x0001e80000100800 */
[----:B------:R1:W-:Y:S04]  /*17ce0*/  STL [R1+0x4ac], R12 ;  /* 0x0004ac0c01007387 */ /* 0x0003e80000100800 */
[----:B------:R-:W2:Y:S01]  /*17cf0*/  LDL.LU.64 R24, [R1+0x108] ;  /* 0x0001080001187983 */ /* 0x000ea20000300a00 */
[----:B0-----:R-:W-:-:S03]  /*17d00*/  IMAD.MOV.U32 R0, RZ, RZ, R13 ;  /* 0x000000ffff007224 */ /* 0x001fc600078e000d */
[----:B-1----:R-:W2:Y:S04]  /*17d10*/  LDL.LU.64 R12, [R1+0x100] ;  /* 0x00010000010c7983 */ /* 0x002ea80000300a00 */
[----:B------:R0:W-:Y:S04]  /*17d20*/  STL [R1+0x204], R0 ;  /* 0x0002040001007387 */ /* 0x0001e80000100800 */
[----:B------:R1:W-:Y:S01]  /*17d30*/  STL [R1+0x4b0], R10 ;  /* 0x0004b00a01007387 */ /* 0x0003e20000100800 */
[----:B0-----:R-:W-:-:S03]  /*17d40*/  IMAD.MOV.U32 R0, RZ, RZ, R11 ;  /* 0x000000ffff007224 */ /* 0x001fc600078e000b */
[----:B------:R-:W2:Y:S04]  /*17d50*/  LDL.LU.64 R22, [R1+0xf8] ;  /* 0x0000f80001167983 */ /* 0x000ea80000300a00 */
[----:B------:R-:W-:Y:S04]  /*17d60*/  STL [R1+0x4b4], R8 ;  /* 0x0004b40801007387 */ /* 0x000fe80000100800 */
[----:B------:R0:W-:Y:S04]  /*17d70*/  STL [R1+0x20c], R0 ;  /* 0x00020c0001007387 */ /* 0x0001e80000100800 */
[----:B-1----:R-:W2:Y:S01]  /*17d80*/  LDL.LU.64 R10, [R1+0xf0] ;  /* 0x0000f000010a7983 */ /* 0x002ea20000300a00 */
[----:B0-----:R-:W-:-:S03]  /*17d90*/  IMAD.MOV.U32 R0, RZ, RZ, R9 ;  /* 0x000000ffff007224 */ /* 0x001fc600078e0009 */
[----:B---3--:R-:W-:Y:S04]  /*17da0*/  STL [R1+0x4b8], R18 ;  /* 0x0004b81201007387 */ /* 0x008fe80000100800 */
[----:B------:R0:W-:Y:S04]  /*17db0*/  STL [R1+0x214], R0 ;  /* 0x0002140001007387 */ /* 0x0001e80000100800 */
[----:B------:R-:W3:Y:S04]  /*17dc0*/  LDL.LU.64 R8, [R1+0xe8] ;  /* 0x0000e80001087983 */ /* 0x000ee80000300a00 */
[----:B------:R-:W3:Y:S01]  /*17dd0*/  LDL.LU.64 R20, [R1+0xe0] ;  /* 0x0000e00001147983 */ /* 0x000ee20000300a00 */
[----:B0-----:R-:W-:-:S05]  /*17de0*/  IMAD.MOV.U32 R0, RZ, RZ, R19 ;  /* 0x000000ffff007224 */ /* 0x001fca00078e0013 */
[----:B------:R0:W-:Y:S04]  /*17df0*/  STL [R1+0x21c], R0 ;  /* 0x00021c0001007387 */ /* 0x0001e80000100800 */
[----:B------:R1:W-:Y:S01]  /*17e00*/  STL [R1+0x4bc], R6 ;  /* 0x0004bc0601007387 */ /* 0x0003e20000100800 */
[----:B0-----:R-:W-:-:S03]  /*17e10*/  MOV R0, R7 ;  /* 0x0000000700007202 */ /* 0x001fc60000000f00 */
[----:B-1----:R-:W3:Y:S04]  /*17e20*/  LDL.LU.64 R6, [R1+0xd8] ;  /* 0x0000d80001067983 */ /* 0x002ee80000300a00 */
[----:B------:R0:W-:Y:S04]  /*17e30*/  STL [R1+0x224], R0 ;  /* 0x0002240001007387 */ /* 0x0001e80000100800 */
[----:B----4-:R1:W-:Y:S01]  /*17e40*/  STL [R1+0x4c0], R4 ;  /* 0x0004c00401007387 */ /* 0x0103e20000100800 */
[----:B0-----:R-:W-:-:S03]  /*17e50*/  IMAD.MOV.U32 R0, RZ, RZ, R5 ;  /* 0x000000ffff007224 */ /* 0x001fc600078e0005 */
[----:B-1----:R-:W4:Y:S04]  /*17e60*/  LDL.LU.64 R4, [R1+0xd0] ;  /* 0x0000d00001047983 */ /* 0x002f280000300a00 */
[----:B------:R0:W-:Y:S04]  /*17e70*/  STL [R1+0x22c], R0 ;  /* 0x00022c0001007387 */ /* 0x0001e80000100800 */
[----:B------:R1:W-:Y:S04]  /*17e80*/  STL [R1+0x4c4], R28 ;  /* 0x0004c41c01007387 */ /* 0x0003e80000100800 */
[----:B------:R-:W4:Y:S01]  /*17e90*/  LDL.LU.64 R18, [R1+0xc8] ;  /* 0x0000c80001127983 */ /* 0x000f220000300a00 */
[----:B0-----:R-:W-:-:S03]  /*17ea0*/  IMAD.MOV.U32 R0, RZ, RZ, R29 ;  /* 0x000000ffff007224 */ /* 0x001fc600078e001d */
[----:B--2---:R-:W-:Y:S04]  /*17eb0*/  STL [R1+0x4c8], R16 ;  /* 0x0004c81001007387 */ /* 0x004fe80000100800 */
[----:B------:R0:W-:Y:S04]  /*17ec0*/  STL [R1+0x234], R0 ;  /* 0x0002340001007387 */ /* 0x0001e80000100800 */
[----:B-1----:R-:W2:Y:S01]  /*17ed0*/  LDL.LU.64 R28, [R1+0xc0] ;  /* 0x0000c000011c7983 */ /* 0x002ea20000300a00 */
[----:B0-----:R-:W-:-:S03]  /*17ee0*/  IMAD.MOV.U32 R0, RZ, RZ, R17 ;  /* 0x000000ffff007224 */ /* 0x001fc600078e0011 */
[----:B------:R-:W-:Y:S04]  /*17ef0*/  STL [R1+0x4cc], R14 ;  /* 0x0004cc0e01007387 */ /* 0x000fe80000100800 */
[----:B------:R0:W-:Y:S04]  /*17f00*/  STL [R1+0x23c], R0 ;  /* 0x00023c0001007387 */ /* 0x0001e80000100800 */
[----:B------:R-:W2:Y:S01]  /*17f10*/  LDL.LU.64 R16, [R1+0xb8] ;  /* 0x0000b80001107983 */ /* 0x000ea20000300a00 */
[----:B0-----:R-:W-:-:S03]  /*17f20*/  IMAD.MOV.U32 R0, RZ, RZ, R15 ;  /* 0x000000ffff007224 */ /* 0x001fc600078e000f */
[----:B------:R-:W2:Y:S04]  /*17f30*/  LDL.LU.64 R14, [R1+0xb0] ;  /* 0x0000b000010e7983 */ /* 0x000ea80000300a00 */
[----:B------:R0:W-:Y:S04]  /*17f40*/  STL [R1+0x244], R0 ;  /* 0x0002440001007387 */ /* 0x0001e80000100800 */
[----:B------:R-:W-:Y:S01]  /*17f50*/  STL [R1+0x4d0], R26 ;  /* 0x0004d01a01007387 */ /* 0x000fe20000100800 */
[----:B0-----:R-:W-:-:S03]  /*17f60*/  IMAD.MOV.U32 R0, RZ, RZ, R27 ;  /* 0x000000ffff007224 */ /* 0x001fc600078e001b */
[----:B------:R-:W-:Y:S04]  /*17f70*/  STL [R1+0x4d4], R24 ;  /* 0x0004d41801007387 */ /* 0x000fe80000100800 */
[----:B------:R0:W-:Y:S04]  /*17f80*/  STL [R1+0x24c], R0 ;  /* 0x00024c0001007387 */ /* 0x0001e80000100800 */
[----:B------:R-:W-:Y:S01]  /*17f90*/  STL [R1+0x4d8], R12 ;  /* 0x0004d80c01007387 */ /* 0x000fe20000100800 */
[----:B0-----:R-:W-:-:S05]  /*17fa0*/  IMAD.MOV.U32 R0, RZ, RZ, R25 ;  /* 0x000000ffff007224 */ /* 0x001fca00078e0019 */
[----:B------:R0:W-:Y:S04]  /*17fb0*/  STL [R1+0x254], R0 ;  /* 0x0002540001007387 */ /* 0x0001e80000100800 */
[----:B------:R-:W-:Y:S01]  /*17fc0*/  STL [R1+0x4dc], R22 ;  /* 0x0004dc1601007387 */ /* 0x000fe20000100800 */
[----:B0-----:R-:W-:-:S05]  /*17fd0*/  IMAD.MOV.U32 R0, RZ, RZ, R13 ;  /* 0x000000ffff007224 */ /* 0x001fca00078e000d */
        /* <DEDUP_REMOVED lines=8> */
[----:B---3--:R1:W-:Y:S01]  /*18060*/  STL [R1+0x4e4], R8 ;  /* 0x0004e40801007387 */ /* 0x0083e20000100800 */
[----:B0-----:R-:W-:-:S03]  /*18070*/  IMAD.MOV.U32 R0, RZ, RZ, R9 ;  /* 0x000000ffff007224 */ /* 0x001fc600078e0009 */
[----:B------:R-:W-:Y:S04]  /*18080*/  STL [R1+0x4e8], R20 ;  /* 0x0004e81401007387 */ /* 0x000fe80000100800 */
[----:B------:R0:W-:Y:S04]  /*18090*/  STL [R1+0x274], R0 ;  /* 0x0002740001007387 */ /* 0x0001e80000100800 */
[----:B-1----:R-:W3:Y:S01]  /*180a0*/  LDL.LU.64 R8, [R1+0x98] ;  /* 0x0000980001087983 */ /* 0x002ee20000300a00 */
[----:B0-----:R-:W-:-:S03]  /*180b0*/  IMAD.MOV.U32 R0, RZ, RZ, R21 ;  /* 0x000000ffff007224 */ /* 0x001fc600078e0015 */
[----:B------:R-:W-:Y:S04]  /*180c0*/  STL [R1+0x4ec], R6 ;  /* 0x0004ec0601007387 */ /* 0x000fe80000100800 */
[----:B------:R0:W-:Y:S02]  /*180d0*/  STL [R1+0x27c], R0 ;  /* 0x00027c0001007387 */ /* 0x0001e40000100800 */
[----:B0-----:R-:W-:Y:S02]  /*180e0*/  MOV R0, R7 ;  /* 0x0000000700007202 */ /* 0x001fe40000000f00 */
[----:B------:R-:W3:Y:S04]  /*180f0*/  LDL.LU.64 R6, [R1+0x90] ;  /* 0x0000900001067983 */ /* 0x000ee80000300a00 */
[----:B------:R0:W-:Y:S04]  /*18100*/  STL [R1+0x284], R0 ;  /* 0x0002840001007387 */ /* 0x0001e80000100800 */
[----:B----4-:R1:W-:Y:S01]  /*18110*/  STL [R1+0x4f0], R4 ;  /* 0x0004f00401007387 */ /* 0x0103e20000100800 */
[----:B0-----:R-:W-:-:S03]  /*18120*/  IMAD.MOV.U32 R0, RZ, RZ, R5 ;  /* 0x000000ffff007224 */ /* 0x001fc600078e0005 */
[----:B------:R-:W-:Y:S04]  /*18130*/  STL [R1+0x4f4], R18 ;  /* 0x0004f41201007387 */ /* 0x000fe80000100800 */
[----:B------:R0:W-:Y:S04]  /*18140*/  STL [R1+0x28c], R0 ;  /* 0x00028c0001007387 */ /* 0x0001e80000100800 */
[----:B-1----:R-:W4:Y:S01]  /*18150*/  LDL.LU.64 R4, [R1+0x88] ;  /* 0x0000880001047983 */ /* 0x002f220000300a00 */
[----:B0-----:R-:W-:-:S03]  /*18160*/  IMAD.MOV.U32 R0, RZ, RZ, R19 ;  /* 0x000000ffff007224 */ /* 0x001fc600078e0013 */
[----:B--2---:R-:W-:Y:S04]  /*18170*/  STL [R1+0x4f8], R28 ;  /* 0x0004f81c01007387 */ /* 0x004fe80000100800 */
[----:B------:R0:W-:Y:S02]  /*18180*/  STL [R1+0x294], R0 ;  /* 0x0002940001007387 */ /* 0x0001e40000100800 */
[----:B0-----:R-:W-:Y:S02]  /*18190*/  IMAD.MOV.U32 R0, RZ, RZ, R29 ;  /* 0x000000ffff007224 */ /* 0x001fe400078e001d */
[----:B------:R-:W2:Y:S04]  /*181a0*/  LDL.LU.64 R28, [R1+0x80] ;  /* 0x00008000011c7983 */ /* 0x000ea80000300a00 */
[----:B------:R0:W-:Y:S04]  /*181b0*/  STL [R1+0x29c], R0 ;  /* 0x00029c0001007387 */ /* 0x0001e80000100800 */
[----:B------:R-:W-:Y:S01]  /*181c0*/  STL [R1+0x4fc], R16 ;  /* 0x0004fc1001007387 */ /* 0x000fe20000100800 */
[----:B0-----:R-:W-:-:S03]  /*181d0*/  IMAD.MOV.U32 R0, RZ, RZ, R17 ;  /* 0x000000ffff007224 */ /* 0x001fc600078e0011 */
[----:B------:R-:W-:Y:S04]  /*181e0*/  STL [R1+0x500], R14 ;  /* 0x0005000e01007387 */ /* 0x000fe80000100800 */
[----:B------:R-:W-:Y:S04]  /*181f0*/  STL [R1+0x2a4], R0 ;  /* 0x0002a40001007387 */ /* 0x000fe80000100800 */
[----:B------:R-:W2:Y:S04]  /*18200*/  LDL.LU.64 R26, [R1+0x68] ;  /* 0x00006800011a7983 */ /* 0x000ea80000300a00 */
[----:B--2---:R0:W-:Y:S04]  /*18210*/  STL.64 [R1+0x670], R26 ;  /* 0x0006701a01007387 */ /* 0x0041e80000100a00 */
[----:B0-----:R-:W2:Y:S01]  /*18220*/  LDL.LU.64 R26, [R1+0x70] ;  /* 0x00007000011a7983 */ /* 0x001ea20000300a00 */
[----:B------:R-:W-:-:S03]  /*18230*/  IMAD.MOV.U32 R0, RZ, RZ, R15 ;  /* 0x000000ffff007224 */ /* 0x000fc600078e000f */
[----:B--2---:R0:W-:Y:S04]  /*18240*/  STL.64 [R1+0x678], R26 ;  /* 0x0006781a01007387 */ /* 0x0041e80000100a00 */
[----:B0-----:R-:W2:Y:S04]  /*18250*/  LDL.LU.64 R26, [R1+0x78] ;  /* 0x00007800011a7983 */ /* 0x001ea80000300a00 */
[----:B------:R-:W2:Y:S04]  /*18260*/  LDL.LU.64 R2, [R1+0x60] ;  /* 0x0000600001027983 */ /* 0x000ea80000300a00 */
[----:B------:R0:W-:Y:S04]  /*18270*/  STL [R1+0x2ac], R0 ;  /* 0x0002ac0001007387 */ /* 0x0001e80000100800 */
[----:B------:R-:W-:Y:S04]  /*18280*/  STL [R1+0x504], R12 ;  /* 0x0005040c01007387 */ /* 0x000fe80000100800 */
[----:B------:R-:W2:Y:S01]  /*18290*/  LDL.LU.64 R24, [R1+0x58] ;  /* 0x0000580001187983 */ /* 0x000ea20000300a00 */
[----:B0-----:R-:W-:-:S03]  /*182a0*/  IMAD.MOV.U32 R0, RZ, RZ, R13 ;  /* 0x000000ffff007224 */ /* 0x001fc600078e000d */
[----:B------:R-:W2:Y:S04]  /*182b0*/  LDL.LU.64 R22, [R1+0x50] ;  /* 0x0000500001167983 */ /* 0x000ea80000300a00 */
[----:B------:R0:W-:Y:S04]  /*182c0*/  STL [R1+0x2b4], R0 ;  /* 0x0002b40001007387 */ /* 0x0001e80000100800 */
[----:B------:R-:W-:Y:S04]  /*182d0*/  STL [R1+0x508], R10 ;  /* 0x0005080a01007387 */ /* 0x000fe80000100800 */
[----:B------:R-:W2:Y:S01]  /*182e0*/  LDL.LU.64 R20, [R1+0x48] ;  /* 0x0000480001147983 */ /* 0x000ea20000300a00 */
[----:B0-----:R-:W-:-:S03]  /*182f0*/  IMAD.MOV.U32 R0, RZ, RZ, R11 ;  /* 0x000000ffff007224 */ /* 0x001fc600078e000b */
[----:B------:R-:W2:Y:S04]  /*18300*/  LDL.LU.64 R18, [R1+0x40] ;  /* 0x0000400001127983 */ /* 0x000ea80000300a00 */
[----:B------:R0:W-:Y:S04]  /*18310*/  STL [R1+0x2bc], R0 ;  /* 0x0002bc0001007387 */ /* 0x0001e80000100800 */
[----:B---3--:R-:W-:Y:S04]  /*18320*/  STL [R1+0x50c], R8 ;  /* 0x00050c0801007387 */ /* 0x008fe80000100800 */
[----:B------:R-:W3:Y:S01]  /*18330*/  LDL.LU.64 R16, [R1+0x38] ;  /* 0x0000380001107983 */ /* 0x000ee20000300a00 */
[----:B0-----:R-:W-:-:S03]  /*18340*/  IMAD.MOV.U32 R0, RZ, RZ, R9 ;  /* 0x000000ffff007224 */ /* 0x001fc600078e0009 */
[----:B------:R-:W3:Y:S04]  /*18350*/  LDL.LU.64 R14, [R1+0x30] ;  /* 0x00003000010e7983 */ /* 0x000ee80000300a00 */
[----:B------:R0:W-:Y:S04]  /*18360*/  STL [R1+0x2c4], R0 ;  /* 0x0002c40001007387 */ /* 0x0001e80000100800 */
[----:B------:R-:W-:Y:S04]  /*18370*/  STL [R1+0x510], R6 ;  /* 0x0005100601007387 */ /* 0x000fe80000100800 */
[----:B------:R-:W3:Y:S01]  /*18380*/  LDL.LU.64 R12, [R1+0x28] ;  /* 0x00002800010c7983 */ /* 0x000ee20000300a00 */
[----:B0-----:R-:W-:-:S03]  /*18390*/  IMAD.MOV.U32 R0, RZ, RZ, R7 ;  /* 0x000000ffff007224 */ /* 0x001fc600078e0007 */
[----:B------:R-:W3:Y:S04]  /*183a0*/  LDL.LU.64 R10, [R1+0x20] ;  /* 0x00002000010a7983 */ /* 0x000ee80000300a00 */
[----:B------:R0:W-:Y:S04]  /*183b0*/  STL [R1+0x2cc], R0 ;  /* 0x0002cc0001007387 */ /* 0x0001e80000100800 */
[----:B----4-:R1:W-:Y:S04]  /*183c0*/  STL [R1+0x514], R4 ;  /* 0x0005140401007387 */ /* 0x0103e80000100800 */
[----:B------:R-:W4:Y:S01]  /*183d0*/  LDL.LU.64 R8, [R1+0x18] ;  /* 0x0000180001087983 */ /* 0x000f220000300a00 */
[----:B0-----:R-:W-:-:S03]  /*183e0*/  IMAD.MOV.U32 R0, RZ, RZ, R5 ;  /* 0x000000ffff007224 */ /* 0x001fc600078e0005 */
[----:B------:R-:W3:Y:S04]  /*183f0*/  LDL.LU.64 R6, [R1+0x10] ;  /* 0x0000100001067983 */ /* 0x000ee80000300a00 */
[----:B------:R0:W-:Y:S04]  /*18400*/  STL [R1+0x2d4], R0 ;  /* 0x0002d40001007387 */ /* 0x0001e80000100800 */
[----:B------:R0:W-:Y:S04]  /*18410*/  STL [R1+0x518], R28 ;  /* 0x0005181c01007387 */ /* 0x0001e80000100800 */
[----:B-1----:R-:W3:Y:S01]  /*18420*/  LDL.LU.64 R4, [R1+0x8] ;  /* 0x0000080001047983 */ /* 0x002ee20000300a00 */
[----:B0-----:R-:W-:-:S03]  /*18430*/  IMAD.MOV.U32 R0, RZ, RZ, R29 ;  /* 0x000000ffff007224 */ /* 0x001fc600078e001d */
[----:B------:R-:W3:Y:S04]  /*18440*/  LDL.LU.64 R28, [R1] ;  /* 0x00000000011c7983 */ /* 0x000ee80000300a00 */
[----:B------:R0:W-:Y:S04]  /*18450*/  STL [R1+0x2dc], R0 ;  /* 0x0002dc0001007387 */ /* 0x0001e80000100800 */
[----:B--2---:R1:W-:Y:S01]  /*18460*/  STL [R1+0x51c], R26 ;  /* 0x00051c1a01007387 */ /* 0x0043e20000100800 */
[----:B0-----:R-:W-:-:S03]  /*18470*/  MOV R0, R27 ;  /* 0x0000001b00007202 */ /* 0x001fc60000000f00 */
[----:B-1----:R-:W2:Y:S04]  /*18480*/  LDL.LU.64 R26, [R1+0x678] ;  /* 0x00067800011a7983 */ /* 0x002ea80000300a00 */
[----:B--2---:R-:W-:Y:S04]  /*18490*/  STL [R1+0x520], R26 ;  /* 0x0005201a01007387 */ /* 0x004fe80000100800 */
[----:B------:R0:W-:Y:S02]  /*184a0*/  STL [R1+0x2e4], R0 ;  /* 0x0002e40001007387 */ /* 0x0001e40000100800 */
[----:B0-----:R-:W-:-:S02]  /*184b0*/  IMAD.MOV.U32 R0, RZ, RZ, R27 ;  /* 0x000000ffff007224 */ /* 0x001fc400078e001b */
[----:B------:R-:W2:Y:S04]  /*184c0*/  LDL.LU.64 R26, [R1+0x670] ;  /* 0x00067000011a7983 */ /* 0x000ea80000300a00 */
[----:B--2---:R-:W-:Y:S04]  /*184d0*/  STL [R1+0x524], R26 ;  /* 0x0005241a01007387 */ /* 0x004fe80000100800 */
[----:B------:R0:W-:Y:S02]  /*184e0*/  STL [R1+0x2ec], R0 ;  /* 0x0002ec0001007387 */ /* 0x0001e40000100800 */
[----:B0-----:R-:W-:-:S02]  /*184f0*/  IMAD.MOV.U32 R0, RZ, RZ, R27 ;  /* 0x000000ffff007224 */ /* 0x001fc400078e001b */
[----:B------:R-:W2:Y:S04]  /*18500*/  LDL.LU.64 R26, [R1+0x668] ;  /* 0x00066800011a7983 */ /* 0x000ea80000300a00 */
[----:B------:R0:W-:Y:S04]  /*18510*/  STL [R1+0x2f4], R0 ;  /* 0x0002f40001007387 */ /* 0x0001e80000100800 */
[----:B0-----:R0:W5:Y:S04]  /*18520*/  LDL.LU R0, [R1+0x664] ;  /* 0x0006640001007983 */ /* 0x0011680000300800 */
[----:B------:R1:W-:Y:S04]  /*18530*/  STL [R1+0x528], R2 ;  /* 0x0005280201007387 */ /* 0x0003e80000100800 */
[----:B-1----:R0:W5:Y:S04]  /*18540*/  LDL.LU R2, [R1+0x660] ;  /* 0x0006600001027983 */ /* 0x0021680000300800 */
[----:B------:R-:W-:Y:S04]  /*18550*/  STL [R1+0x52c], R24 ;  /* 0x00052c1801007387 */ /* 0x000fe80000100800 */
[----:B------:R1:W-:Y:S02]  /*18560*/  STL [R1+0x2fc], R3 ;  /* 0x0002fc0301007387 */ /* 0x0003e40000100800 */
[----:B-1----:R-:W-:-:S02]  /*18570*/  IMAD.MOV.U32 R3, RZ, RZ, R25 ;  /* 0x000000ffff037224 */ /* 0x002fc400078e0019 */
[----:B------:R-:W2:Y:S04]  /*18580*/  LDL.LU.64 R24, [R1+0x658] ;  /* 0x0006580001187983 */ /* 0x000ea80000300a00 */
        /* <DEDUP_REMOVED lines=12> */
[----:B---3--:R-:W-:Y:S04]  /*18650*/  STL [R1+0x53c], R16 ;  /* 0x00053c1001007387 */ /* 0x008fe80000100800 */
[----:B------:R1:W-:Y:S02]  /*18660*/  STL [R1+0x31c], R3 ;  /* 0x00031c0301007387 */ /* 0x0003e40000100800 */
[----:B-1----:R-:W-:-:S02]  /*18670*/  IMAD.MOV.U32 R3, RZ, RZ, R17 ;  /* 0x000000ffff037224 */ /* 0x002fc400078e0011 */
[----:B------:R-:W3:Y:S04]  /*18680*/  LDL.LU.64 R16, [R1+0x638] ;  /* 0x0006380001107983 */ /* 0x000ee80000300a00 */
        /* <DEDUP_REMOVED lines=12> */
[----:B----4-:R-:W-:Y:S04]  /*18750*/  STL [R1+0x54c], R8 ;  /* 0x00054c0801007387 */ /* 0x010fe80000100800 */
[----:B------:R1:W-:Y:S02]  /*18760*/  STL [R1+0x33c], R3 ;  /* 0x00033c0301007387 */ /* 0x0003e40000100800 */
[----:B-1----:R-:W-:-:S02]  /*18770*/  IMAD.MOV.U32 R3, RZ, RZ, R9 ;  /* 0x000000ffff037224 */ /* 0x002fc400078e0009 */
[----:B------:R-:W4:Y:S04]  /*18780*/  LDL.LU.64 R8, [R1+0x618] ;  /* 0x0006180001087983 */ /* 0x000f280000300a00 */
[----:B------:R-:W-:Y:S04]  /*18790*/  STL [R1+0x560], R6 ;  /* 0x0005600601007387 */ /* 0x000fe80000100800 */
[----:B------:R1:W-:Y:S02]  /*187a0*/  STL [R1+0x344], R3 ;  /* 0x0003440301007387 */ /* 0x0003e40000100800 */
[----:B-1----:R-:W-:-:S02]  /*187b0*/  MOV R3, R7 ;  /* 0x0000000700037202 */ /* 0x002fc40000000f00 */
        /* <DEDUP_REMOVED lines=8> */
[----:B------:R-:W2:Y:S01]  /*18840*/  LDL.LU.64 R28, [R1+0x600] ;  /* 0x00060000011c7983 */ /* 0x000ea20000300a00 */
[----:B------:R-:W-:-:S03]  /*18850*/  UIADD3 UR5, UPT, UPT, UR5, -0x1, URZ ;  /* 0xffffffff05057890 */ /* 0x000fc6000fffe0ff */
[----:B--2---:R-:W-:Y:S04]  /*18860*/  STL [R1+0x56c], R28 ;  /* 0x00056c1c01007387 */ /* 0x004fe80000100800 */
[----:B------:R-:W-:Y:S04]  /*18870*/  STL [R1+0x35c], R3 ;  /* 0x00035c0301007387 */ /* 0x000fe80000100800 */
[----:B------:R1:W-:Y:S04]  /*18880*/  STL [R1+0x364], R29 ;  /* 0x0003641d01007387 */ /* 0x0003e80000100800 */
[----:B-1----:R-:W2:Y:S04]  /*18890*/  LDL.LU.64 R28, [R1+0x168] ;  /* 0x00016800011c7983 */ /* 0x002ea80000300a00 */
[----:B------:R1:W-:Y:S04]  /*188a0*/  STL [R1+0x570], R4 ;  /* 0x0005700401007387 */ /* 0x0003e80000100800 */
[----:B------:R2:W-:Y:S04]  /*188b0*/  STL [R1+0x36c], R5 ;  /* 0x00036c0501007387 */ /* 0x0005e80000100800 */
[----:B------:R-:W-:Y:S04]  /*188c0*/  STL [R1+0x574], R6 ;  /* 0x0005740601007387 */ /* 0x000fe80000100800 */
[----:B------:R0:W-:Y:S01]  /*188d0*/  STL [R1+0x374], R7 ;  /* 0x0003740701007387 */ /* 0x0001e20000100800 */
[----:B-1----:R-:W1:Y:S03]  /*188e0*/  LDC R4, c[0x0][0x3a8] ;  /* 0x0000ea00ff047b82 */ /* 0x002e660000000800 */
[----:B----4-:R4:W-:Y:S04]  /*188f0*/  STL [R1+0x578], R8 ;  /* 0x0005780801007387 */ /* 0x0109e80000100800 */
[----:B------:R4:W-:Y:S04]  /*18900*/  STL [R1+0x37c], R9 ;  /* 0x00037c0901007387 */ /* 0x0009e80000100800 */
[----:B------:R4:W-:Y:S04]  /*18910*/  STL [R1+0x57c], R10 ;  /* 0x00057c0a01007387 */ /* 0x0009e80000100800 */
[----:B------:R4:W-:Y:S04]  /*18920*/  STL [R1+0x384], R11 ;  /* 0x0003840b01007387 */ /* 0x0009e80000100800 */
[----:B------:R4:W-:Y:S04]  /*18930*/  STL [R1+0x580], R12 ;  /* 0x0005800c01007387 */ /* 0x0009e80000100800 */
[----:B------:R4:W-:Y:S04]  /*18940*/  STL [R1+0x1a0], R13 ;  /* 0x0001a00d01007387 */ /* 0x0009e80000100800 */
[----:B------:R4:W-:Y:S04]  /*18950*/  STL [R1+0x584], R14 ;  /* 0x0005840e01007387 */ /* 0x0009e80000100800 */
[----:B------:R4:W-:Y:S04]  /*18960*/  STL [R1+0x1a4], R15 ;  /* 0x0001a40f01007387 */ /* 0x0009e80000100800 */
[----:B---3--:R4:W-:Y:S04]  /*18970*/  STL [R1+0x588], R16 ;  /* 0x0005881001007387 */ /* 0x0089e80000100800 */
[----:B------:R4:W-:Y:S04]  /*18980*/  STL [R1+0x1a8], R17 ;  /* 0x0001a81101007387 */ /* 0x0009e80000100800 */
        /* <DEDUP_REMOVED lines=9> */
[----:B------:R4:W-:Y:S01]  /*18a20*/  STL [R1+0x39c], R27 ;  /* 0x00039c1b01007387 */ /* 0x0009e20000100800 */
[----:B------:R-:W-:Y:S01]  /*18a30*/  UISETP.NE.U32.AND UP0, UPT, UR5, URZ, UPT ;  /* 0x000000ff0500728c */ /* 0x000fe2000bf05070 */
[----:B-1----:R-:W-:Y:S01]  /*18a40*/  IMAD.SHL.U32 R4, R4, 0x80, RZ ;  /* 0x0000008004047824 */ /* 0x002fe200078e00ff */
[----:B------:R-:W-:-:S03]  /*18a50*/  UIADD3 UR7, UPT, UPT, UR7, -0x80, URZ ;  /* 0xffffff8007077890 */ /* 0x000fc6000fffe0ff */
[----:B--2---:R-:W-:-:S04]  /*18a60*/  IMAD.WIDE R4, R4, 0x2, R28 ;  /* 0x0000000204047825 */ /* 0x004fc800078e021c */
[----:B0-----:R-:W-:Y:S02]  /*18a70*/  IMAD.MOV.U32 R7, RZ, RZ, R4 ;  /* 0x000000ffff077224 */ /* 0x001fe400078e0004 */
[----:B------:R-:W-:Y:S01]  /*18a80*/  IMAD.MOV.U32 R3, RZ, RZ, R5 ;  /* 0x000000ffff037224 */ /* 0x000fe200078e0005 */
[----:B----4-:R-:W-:Y:S06]  /*18a90*/  BRA.U UP0, `(.L_x_2) ;  /* 0xffffff4100807547 */ /* 0x010fec000b83ffff */
[----:B------:R-:W2:Y:S04]  /*18aa0*/  LDL.LU R21, [R1+0x59c] ;  /* 0x00059c0001157983 */ /* 0x000ea80000300800 */
[----:B------:R-:W2:Y:S04]  /*18ab0*/  LDL.LU R18, [R1+0x5ac] ;  /* 0x0005ac0001127983 */ /* 0x000ea80000300800 */
[----:B------:R-:W3:Y:S04]  /*18ac0*/  LDL.LU R19, [R1+0x55c] ;  /* 0x00055c0001137983 */ /* 0x000ee80000300800 */
[----:B------:R-:W3:Y:S04]  /*18ad0*/  LDL.LU R16, [R1+0x5cc] ;  /* 0x0005cc0001107983 */ /* 0x000ee80000300800 */
        /* <DEDUP_REMOVED lines=12> */
[----:B--2---:R-:W-:-:S02]  /*18ba0*/  F2FP.BF16.F32.PACK_AB R5, R21, R18 ;  /* 0x000000121505723e */ /* 0x004fc400000010ff */
[----:B---3--:R-:W-:Y:S02]  /*18bb0*/  F2FP.BF16.F32.PACK_AB R4, R19, R16 ;  /* 0x000000101304723e */ /* 0x008fe400000010ff */
[----:B----4-:R-:W-:Y:S02]  /*18bc0*/  F2FP.BF16.F32.PACK_AB R7, R17, R14 ;  /* 0x0000000e1107723e */ /* 0x010fe400000010ff */
[----:B------:R-:W-:Y:S02]  /*18bd0*/  F2FP.BF16.F32.PACK_AB R6, R15, R6 ;  /* 0x000000060f06723e */ /* 0x000fe400000010ff */
[----:B------:R-:W-:Y:S02]  /*18be0*/  F2FP.BF16.F32.PACK_AB R9, R12, R9 ;  /* 0x000000090c09723e */ /* 0x000fe400000010ff */
[----:B------:R-:W-:Y:S02]  /*18bf0*/  F2FP.BF16.F32.PACK_AB R8, R13, R8 ;  /* 0x000000080d08723e */ /* 0x000fe400000010ff */
[----:B------:R-:W-:-:S02]  /*18c00*/  F2FP.BF16.F32.PACK_AB R3, R10, R11 ;  /* 0x0000000b0a03723e */ /* 0x000fc400000010ff */
[----:B-----5:R-:W-:-:S07]  /*18c10*/  F2FP.BF16.F32.PACK_AB R2, R28, R29 ;  /* 0x0000001d1c02723e */ /* 0x020fce00000010ff */
.L_x_1:
[----:B-1----:R-:W2:Y:S01]  /*18c20*/  LDL.LU R12, [R1+0x5f4] ;  /* 0x0005f400010c7983 */ /* 0x002ea20000300800 */
[----:B------:R-:W1:Y:S01]  /*18c30*/  S2R R21, SR_TID.X ;  /* 0x0000000000157919 */ /* 0x000e620000002100 */
[----:B------:R-:W3:Y:S01]  /*18c40*/  S2R R15, SR_CgaCtaId ;  /* 0x00000000000f7919 */ /* 0x000ee20000008800 */
[----:B------:R-:W4:Y:S01]  /*18c50*/  S2R R16, SR_TID.X ;  /* 0x0000000000107919 */ /* 0x000f220000002100 */
[----:B------:R-:W-:Y:S01]  /*18c60*/  MOV R14, 0x400 ;  /* 0x00000400000e7802 */ /* 0x000fe20000000f00 */
[----:B------:R-:W5:Y:S01]  /*18c70*/  LDC R28, c[0x0][0x3b8] ;  /* 0x0000ee00ff1c7b82 */ /* 0x000f620000000800 */
[----:B------:R-:W0:Y:S01]  /*18c80*/  LDCU UR4, c[0x0][0x3b4] ;  /* 0x00007680ff0477ac */ /* 0x000e220008000800 */
[----:B------:R-:W0:Y:S01]  /*18c90*/  LDL.LU R19, [R1+0x5f8] ;  /* 0x0005f80001137983 */ /* 0x000e220000300800 */
[----:B------:R-:W0:Y:S03]  /*18ca0*/  LDCU.128 UR12, c[0x0][0x390] ;  /* 0x00007200ff0c77ac */ /* 0x000e260008000c00 */
[----:B------:R-:W5:Y:S01]  /*18cb0*/  LDL.LU R20, [R1+0x5ec] ;  /* 0x0005ec0001147983 */ /* 0x000f620000300800 */
[----:B-1----:R-:W-:Y:S01]  /*18cc0*/  SHF.R.S32.HI R11, RZ, 0x4, R21 ;  /* 0x00000004ff0b7819 */ /* 0x002fe20000011415 */
[C---:B0-----:R-:W-:Y:S01]  /*18cd0*/  IMAD.SHL.U32 R0, R21.reuse, 0x8, RZ ;  /* 0x0000000815007824 */ /* 0x041fe200078e00ff */
[----:B------:R-:W-:-:S02]  /*18ce0*/  LOP3.LUT R10, R21, 0xc, RZ, 0xc0, !PT ;  /* 0x0000000c150a7812 */ /* 0x000fc400078ec0ff */
[----:B------:R-:W-:-:S04]  /*18cf0*/  SGXT R11, R11, 0x1 ;  /* 0x000000010b0b781a */ /* 0x000fc80000000200 */
[----:B------:R-:W-:-:S05]  /*18d00*/  LOP3.LUT R11, R11, 0x820, RZ, 0xc0, !PT ;  /* 0x000008200b0b7812 */ /* 0x000fca00078ec0ff */
[----:B------:R-:W-:Y:S01]  /*18d10*/  IMAD R11, R10, 0x2, R11 ;  /* 0x000000020a0b7824 */ /* 0x000fe200078e020b */
[----:B---3--:R-:W-:Y:S02]  /*18d20*/  LEA R14, R15, R14, 0x18 ;  /* 0x0000000e0f0e7211 */ /* 0x008fe400078ec0ff */
[----:B------:R-:W-:Y:S02]  /*18d30*/  LOP3.LUT R13, R0, 0xf8, RZ, 0xc0, !PT ;  /* 0x000000f8000d7812 */ /* 0x000fe400078ec0ff */
[----:B----4-:R-:W-:-:S03]  /*18d40*/  LOP3.LUT R15, R16, 0x80, RZ, 0xc0, !PT ;  /* 0x00000080100f7812 */ /* 0x010fc600078ec0ff */
[----:B------:R-:W-:Y:S02]  /*18d50*/  IMAD R13, R10, 0x200, R13 ;  /* 0x000002000a0d7824 */ /* 0x000fe400078e020d */
[----:B------:R-:W-:-:S03]  /*18d60*/  IMAD R18, R15, 0x2, R14 ;  /* 0x000000020f127824 */ /* 0x000fc600078e020e */
[----:B------:R-:W-:-:S05]  /*18d70*/  LOP3.LUT R13, R13, 0x60, R21, 0x78, !PT ;  /* 0x000000600d0d7812 */ /* 0x000fca00078e7815 */
[----:B------:R-:W-:Y:S01]  /*18d80*/  IMAD.IADD R18, R13, 0x1, R18 ;  /* 0x000000010d127824 */ /* 0x000fe200078e0212 */
[----:B------:R-:W-:Y:S01]  /*18d90*/  BAR.SYNC.DEFER_BLOCKING 0x0 ;  /* 0x0000000000007b1d */ /* 0x000fe20000010000 */
[C---:B------:R-:W-:Y:S02]  /*18da0*/  LEA.HI R10, R21.reuse, 0x70, RZ, 0x1c ;  /* 0x00000070150a7811 */ /* 0x040fe400078fe0ff */
[----:B------:R-:W-:Y:S02]  /*18db0*/  LEA.HI R25, R21, 0x30, RZ, 0x1c ;  /* 0x0000003015197811 */ /* 0x000fe400078fe0ff */
[----:B--2---:R-:W-:-:S04]  /*18dc0*/  LOP3.LUT R12, R12, 0x700, R0, 0xf8, !PT ;  /* 0x000007000c0c7812 */ /* 0x004fc800078ef800 */
[----:B------:R-:W-:-:S04]  /*18dd0*/  LOP3.LUT R11, R11, R12, RZ, 0x3c, !PT ;  /* 0x0000000c0b0b7212 */ /* 0x000fc800078e3cff */
[----:B------:R-:W-:Y:S01]  /*18de0*/  LOP3.LUT R0, R11, 0x40, RZ, 0x3c, !PT ;  /* 0x000000400b007812 */ /* 0x000fe200078e3cff */
[----:B------:R-:W-:-:S03]  /*18df0*/  IMAD.IADD R11, R14, 0x1, R11 ;  /* 0x000000010e0b7824 */ /* 0x000fc600078e020b */
[----:B------:R-:W-:Y:S02]  /*18e00*/  IADD3 R0, PT, PT, R14, R0, RZ ;  /* 0x000000000e007210 */ /* 0x000fe40007ffe0ff */
[----:B------:R0:W-:Y:S04]  /*18e10*/  STS.64 [R11], R2 ;  /* 0x000000020b007388 */ /* 0x0001e80000000a00 */
[----:B------:R-:W-:Y:S04]  /*18e20*/  STS.64 [R11+0x80], R8 ;  /* 0x000080080b007388 */ /* 0x000fe80000000a00 */
[----:B------:R-:W-:Y:S04]  /*18e30*/  STS.64 [R0+0x1000], R6 ;  /* 0x0010000600007388 */ /* 0x000fe80000000a00 */
[----:B------:R5:W-:Y:S01]  /*18e40*/  STS.64 [R0+0x1080], R4 ;  /* 0x0010800400007388 */ /* 0x000be20000000a00 */
[----:B------:R-:W-:Y:S01]  /*18e50*/  BAR.SYNC.DEFER_BLOCKING 0x0 ;  /* 0x0000000000007b1d */ /* 0x000fe20000010000 */
[----:B------:R-:W-:-:S04]  /*18e60*/  SHF.R.U32.HI R12, RZ, 0x4, R21 ;  /* 0x00000004ff0c7819 */ /* 0x000fc80000011615 */
[----:B0-----:R-:W-:Y:S01]  /*18e70*/  SGXT.U32 R3, R12, 0x4 ;  /* 0x000000040c03781a */ /* 0x001fe20000000000 */
[C---:B-----5:R-:W-:Y:S01]  /*18e80*/  IMAD.IADD R0, R20.reuse, 0x1, R10 ;  /* 0x0000000114007824 */ /* 0x060fe200078e020a */
[----:B------:R-:W0:Y:S04]  /*18e90*/  LDS.64 R16, [R18] ;  /* 0x0000000012107984 */ /* 0x000e280000000a00 */
[----:B------:R-:W1:Y:S04]  /*18ea0*/  LDS.64 R14, [R18+0x200] ;  /* 0x00020000120e7984 */ /* 0x000e680000000a00 */
[----:B------:R-:W2:Y:S04]  /*18eb0*/  LDS.64 R12, [R18+0x400] ;  /* 0x00040000120c7984 */ /* 0x000ea80000000a00 */
[----:B------:R3:W4:Y:S01]  /*18ec0*/  LDS.64 R10, [R18+0x600] ;  /* 0x00060000120a7984 */ /* 0x0007220000000a00 */
[----:B------:R-:W-:Y:S01]  /*18ed0*/  LEA.HI R2, R21, R20, RZ, 0x1c ;  /* 0x0000001415027211 */ /* 0x000fe200078fe0ff */
[----:B------:R-:W-:Y:S01]  /*18ee0*/  IMAD R4, R19, UR4, RZ ;  /* 0x0000000413047c24 */ /* 0x000fe2000f8e02ff */
[----:B------:R-:W-:-:S02]  /*18ef0*/  LOP3.LUT R21, R20, R3, RZ, 0xfc, !PT ;  /* 0x0000000314157212 */ /* 0x000fc400078efcff */
[----:B------:R-:W-:Y:S02]  /*18f00*/  ISETP.GE.AND P0, PT, R19, UR14, PT ;  /* 0x0000000e13007c0c */ /* 0x000fe4000bf06270 */
[C-C-:B------:R-:W-:Y:S01]  /*18f10*/  LOP3.LUT R27, R20.reuse, 0xe0, R3.reuse, 0xfe, !PT ;  /* 0x000000e0141b7812 */ /* 0x140fe200078efe03 */
[----:B------:R-:W-:Y:S01]  /*18f20*/  IMAD R6, R21, R28, RZ ;  /* 0x0000001c15067224 */ /* 0x000fe200078e02ff */
[C-C-:B------:R-:W-:Y:S02]  /*18f30*/  LOP3.LUT R19, R20.reuse, 0xd0, R3.reuse, 0xfe, !PT ;  /* 0x000000d014137812 */ /* 0x140fe400078efe03 */
[C-C-:B------:R-:W-:Y:S02]  /*18f40*/  LOP3.LUT R26, R20.reuse, 0xc0, R3.reuse, 0xfe, !PT ;  /* 0x000000c0141a7812 */ /* 0x140fe400078efe03 */
[C-C-:B------:R-:W-:Y:S02]  /*18f50*/  LOP3.LUT R22, R20.reuse, 0xa0, R3.reuse, 0xfe, !PT ;  /* 0x000000a014167812 */ /* 0x140fe400078efe03 */
[----:B------:R-:W-:-:S02]  /*18f60*/  LOP3.LUT R5, R20, 0x90, R3, 0xfe, !PT ;  /* 0x0000009014057812 */ /* 0x000fc400078efe03 */
[C-C-:B------:R-:W-:Y:S02]  /*18f70*/  LOP3.LUT R8, R20.reuse, 0x80, R3.reuse, 0xfe, !PT ;  /* 0x0000008014087812 */ /* 0x140fe400078efe03 */
[C-C-:B------:R-:W-:Y:S02]  /*18f80*/  LOP3.LUT R7, R20.reuse, 0x60, R3.reuse, 0xfe, !PT ;  /* 0x0000006014077812 */ /* 0x140fe400078efe03 */
[C-C-:B------:R-:W-:Y:S02]  /*18f90*/  LOP3.LUT R9, R20.reuse, 0x50, R3.reuse, 0xfe, !PT ;  /* 0x0000005014097812 */ /* 0x140fe400078efe03 */
[C-C-:B------:R-:W-:Y:S02]  /*18fa0*/  LOP3.LUT R23, R20.reuse, 0x40, R3.reuse, 0xfe, !PT ;  /* 0x0000004014177812 */ /* 0x140fe400078efe03 */
[C-C-:B------:R-:W-:Y:S02]  /*18fb0*/  LOP3.LUT R24, R20.reuse, 0x20, R3.reuse, 0xfe, !PT ;  /* 0x0000002014187812 */ /* 0x140fe400078efe03 */
[----:B------:R-:W-:-:S02]  /*18fc0*/  LOP3.LUT R29, R20, 0x10, R3, 0xfe, !PT ;  /* 0x00000010141d7812 */ /* 0x000fc400078efe03 */
[C---:B------:R-:W-:Y:S02]  /*18fd0*/  LEA R3, P2, R4.reuse, UR12, 0x1 ;  /* 0x0000000c04037c11 */ /* 0x040fe4000f8408ff */
[----:B------:R-:W-:Y:S01]  /*18fe0*/  ISETP.LT.AND P1, PT, R21, UR15, !P0 ;  /* 0x0000000f15007c0c */ /* 0x000fe2000c721270 */
[C---:B------:R-:W-:Y:S01]  /*18ff0*/  IMAD R21, R29.reuse, R28, RZ ;  /* 0x0000001c1d157224 */ /* 0x040fe200078e02ff */
[----:B------:R-:W-:Y:S02]  /*19000*/  LEA.HI.X.SX32 R4, R4, UR13, 0x1, P2 ;  /* 0x0000000d04047c11 */ /* 0x000fe400090f0eff */
[----:B---3--:R-:W-:Y:S02]  /*19010*/  LEA R18, P3, R6, R3, 0x1 ;  /* 0x0000000306127211 */ /* 0x008fe400078608ff */
[----:B------:R-:W-:Y:S02]  /*19020*/  ISETP.LT.AND P5, PT, R29, UR15, !P0 ;  /* 0x0000000f1d007c0c */ /* 0x000fe4000c7a1270 */
[----:B------:R-:W-:Y:S01]  /*19030*/  ISETP.LT.AND P2, PT, R19, UR15, !P0 ;  /* 0x0000000f13007c0c */ /* 0x000fe2000c741270 */
[----:B------:R-:W-:Y:S01]  /*19040*/  IMAD.IADD R25, R20, 0x1, R25 ;  /* 0x0000000114197824 */ /* 0x000fe200078e0219 */
[----:B------:R-:W-:-:S02]  /*19050*/  LEA.HI.X.SX32 R19, R6, R4, 0x1, P3 ;  /* 0x0000000406137211 */ /* 0x000fc400018f0eff */
[C---:B------:R-:W-:Y:S01]  /*19060*/  ISETP.LT.AND P3, PT, R24.reuse, UR15, !P0 ;  /* 0x0000000f18007c0c */ /* 0x040fe2000c761270 */
[-C--:B------:R-:W-:Y:S01]  /*19070*/  IMAD R24, R24, R28.reuse, RZ ;  /* 0x0000001c18187224 */ /* 0x080fe200078e02ff */
[----:B------:R-:W-:Y:S01]  /*19080*/  LEA R20, P6, R21, R3, 0x1 ;  /* 0x0000000315147211 */ /* 0x000fe200078c08ff */
[----:B0-----:R0:W-:Y:S01]  /*19090*/  @P1 STG.E.U16 desc[UR8][R18.64], R16 ;  /* 0x0000001012001986 */ /* 0x0011e2000c101508 */
[C---:B------:R-:W-:Y:S01]  /*190a0*/  ISETP.LT.AND P4, PT, R25.reuse, UR15, !P0 ;  /* 0x0000000f19007c0c */ /* 0x040fe2000c781270 */
[----:B------:R-:W-:Y:S01]  /*190b0*/  IMAD R25, R25, R28, RZ ;  /* 0x0000001c19197224 */ /* 0x000fe200078e02ff */
[----:B------:R-:W-:-:S05]  /*190c0*/  LEA.HI.X.SX32 R21, R21, R4, 0x1, P6 ;  /* 0x0000000415157211 */ /* 0x000fca00030f0eff */
[----:B-1----:R1:W-:Y:S01]  /*190d0*/  @P5 STG.E.U16 desc[UR8][R20.64], R14 ;  /* 0x0000000e14005986 */ /* 0x0023e2000c101508 */
[----:B0-----:R-:W-:-:S04]  /*190e0*/  LEA R18, P1, R24, R3, 0x1 ;  /* 0x0000000318127211 */ /* 0x001fc800078208ff */
[----:B------:R-:W-:Y:S02]  /*190f0*/  LEA.HI.X.SX32 R19, R24, R4, 0x1, P1 ;  /* 0x0000000418137211 */ /* 0x000fe400008f0eff */
[C---:B------:R-:W-:Y:S01]  /*19100*/  ISETP.LT.AND P1, PT, R23.reuse, UR15, !P0 ;  /* 0x0000000f17007c0c */ /* 0x040fe2000c721270 */
[----:B------:R-:W-:Y:S01]  /*19110*/  IMAD R23, R23, R28, RZ ;  /* 0x0000001c17177224 */ /* 0x000fe200078e02ff */
[----:B-1----:R-:W-:Y:S01]  /*19120*/  LEA R20, P6, R25, R3, 0x1 ;  /* 0x0000000319147211 */ /* 0x002fe200078c08ff */
[----:B--2---:R0:W-:Y:S01]  /*19130*/  @P3 STG.E.U16 desc[UR8][R18.64], R12 ;  /* 0x0000000c12003986 */ /* 0x0041e2000c101508 */
[----:B------:R-:W-:Y:S02]  /*19140*/  ISETP.LT.AND P3, PT, R9, UR15, !P0 ;  /* 0x0000000f09007c0c */ /* 0x000fe4000c761270 */
[----:B------:R-:W-:Y:S01]  /*19150*/  LEA.HI.X.SX32 R21, R25, R4, 0x1, P6 ;  /* 0x0000000419157211 */ /* 0x000fe200030f0eff */
[----:B------:R-:W-:Y:S01]  /*19160*/  IMAD R9, R9, R28, RZ ;  /* 0x0000001c09097224 */ /* 0x000fe200078e02ff */
[----:B------:R-:W-:-:S03]  /*19170*/  PRMT R16, R16, 0x7632, R16 ;  /* 0x0000763210107816 */ /* 0x000fc60000000010 */
[----:B----4-:R1:W-:Y:S01]  /*19180*/  @P4 STG.E.U16 desc[UR8][R20.64], R10 ;  /* 0x0000000a14004986 */ /* 0x0103e2000c101508 */
[-C--:B0-----:R-:W-:Y:S02]  /*19190*/  LEA R18, P6, R23, R3.reuse, 0x1 ;  /* 0x0000000317127211 */ /* 0x081fe400078c08ff */
[C---:B------:R-:W-:Y:S01]  /*191a0*/  ISETP.LT.AND P4, PT, R7.reuse, UR15, !P0 ;  /* 0x0000000f07007c0c */ /* 0x040fe2000c781270 */
[----:B------:R-:W-:Y:S01]  /*191b0*/  IMAD R7, R7, R28, RZ ;  /* 0x0000001c07077224 */ /* 0x000fe200078e02ff */
[----:B------:R-:W-:Y:S02]  /*191c0*/  LEA.HI.X.SX32 R19, R23, R4, 0x1, P6 ;  /* 0x0000000417137211 */ /* 0x000fe400030f0eff */
[----:B-1----:R-:W-:-:S03]  /*191d0*/  LEA R20, P6, R9, R3, 0x1 ;  /* 0x0000000309147211 */ /* 0x002fc600078c08ff */
[----:B------:R0:W-:Y:S01]  /*191e0*/  @P1 STG.E.U16 desc[UR8][R18.64], R16 ;  /* 0x0000001012001986 */ /* 0x0001e2000c101508 */
[----:B------:R-:W-:Y:S02]  /*191f0*/  PRMT R14, R14, 0x7632, R14 ;  /* 0x000076320e0e7816 */ /* 0x000fe4000000000e */
[----:B------:R-:W-:Y:S02]  /*19200*/  LEA.HI.X.SX32 R21, R9, R4, 0x1, P6 ;  /* 0x0000000409157211 */ /* 0x000fe400030f0eff */
[C---:B------:R-:W-:Y:S01]  /*19210*/  ISETP.LT.AND P1, PT, R0.reuse, UR15, !P0 ;  /* 0x0000000f00007c0c */ /* 0x040fe2000c721270 */
[----:B------:R-:W-:Y:S01]  /*19220*/  IMAD R0, R0, R28, RZ ;  /* 0x0000001c00007224 */ /* 0x000fe200078e02ff */
[----:B------:R-:W-:Y:S01]  /*19230*/  PRMT R9, R12, 0x7632, R9 ;  /* 0x000076320c097816 */ /* 0x000fe20000000009 */
[----:B------:R1:W-:Y:S01]  /*19240*/  @P3 STG.E.U16 desc[UR8][R20.64], R14 ;  /* 0x0000000e14003986 */ /* 0x0003e2000c101508 */
[----:B0-----:R-:W-:Y:S02]  /*19250*/  LEA R18, P6, R7, R3, 0x1 ;  /* 0x0000000307127211 */ /* 0x001fe400078c08ff */
[----:B------:R-:W-:-:S02]  /*19260*/  ISETP.LT.AND P3, PT, R8, UR15, !P0 ;  /* 0x0000000f08007c0c */ /* 0x000fc4000c761270 */
[-C--:B------:R-:W-:Y:S01]  /*19270*/  LEA.HI.X.SX32 R19, R7, R4.reuse, 0x1, P6 ;  /* 0x0000000407137211 */ /* 0x080fe200030f0eff */
[----:B------:R-:W-:Y:S01]  /*19280*/  IMAD R7, R28, 0x80, R6 ;  /* 0x000000801c077824 */ /* 0x000fe200078e0206 */
[-C--:B------:R-:W-:Y:S02]  /*19290*/  LEA R8, P6, R0, R3.reuse, 0x1 ;  /* 0x0000000300087211 */ /* 0x080fe400078c08ff */
[----:B------:R-:W-:Y:S01]  /*192a0*/  PRMT R10, R10, 0x7632, R10 ;  /* 0x000076320a0a7816 */ /* 0x000fe2000000000a */
[----:B------:R0:W-:Y:S01]  /*192b0*/  @P4 STG.E.U16 desc[UR8][R18.64], R9 ;  /* 0x0000000912004986 */ /* 0x0001e2000c101508 */
[----:B-1----:R-:W-:Y:S01]  /*192c0*/  IMAD R21, R28, 0x10, R7 ;  /* 0x000000101c157824 */ /* 0x002fe200078e0207 */
[----:B------:R-:W-:Y:S02]  /*192d0*/  ISETP.LT.AND P5, PT, R22, UR15, !P0 ;  /* 0x0000000f16007c0c */ /* 0x000fe4000c7a1270 */
[----:B------:R-:W-:Y:S02]  /*192e0*/  LEA R22, P4, R7, R3, 0x1 ;  /* 0x0000000307167211 */ /* 0x000fe400078808ff */
[----:B0-----:R-:W-:Y:S01]  /*192f0*/  LEA.HI.X.SX32 R9, R0, R4, 0x1, P6 ;  /* 0x0000000400097211 */ /* 0x001fe200030f0eff */
[----:B------:R-:W-:Y:S01]  /*19300*/  IMAD R19, R28, 0x10, R21 ;  /* 0x000000101c137824 */ /* 0x000fe200078e0215 */
[----:B------:R-:W-:Y:S01]  /*19310*/  ISETP.LT.AND P6, PT, R5, UR15, !P0 ;  /* 0x0000000f05007c0c */ /* 0x000fe2000c7c1270 */
[----:B------:R-:W-:-:S02]  /*19320*/  VIADD R5, R2, 0xb0 ;  /* 0x000000b002057836 */ /* 0x000fc40000000000 */
[----:B------:R0:W-:Y:S01]  /*19330*/  @P1 STG.E.U16 desc[UR8][R8.64], R10 ;  /* 0x0000000a08001986 */ /* 0x0001e2000c101508 */
[-C--:B------:R-:W-:Y:S01]  /*19340*/  LEA R24, P1, R21, R3.reuse, 0x1 ;  /* 0x0000000315187211 */ /* 0x080fe200078208ff */
[----:B------:R-:W-:Y:S01]  /*19350*/  IMAD R0, R5, R28, RZ ;  /* 0x0000001c05007224 */ /* 0x000fe200078e02ff */
[-C--:B------:R-:W-:Y:S02]  /*19360*/  LEA.HI.X.SX32 R23, R7, R4.reuse, 0x1, P4 ;  /* 0x0000000407177211 */ /* 0x080fe400020f0eff */
[----:B------:R-:W-:Y:S01]  /*19370*/  LEA.HI.X.SX32 R25, R21, R4, 0x1, P1 ;  /* 0x0000000415197211 */ /* 0x000fe200008f0eff */
[----:B------:R-:W-:Y:S01]  /*19380*/  IMAD R21, R28, 0x20, R19 ;  /* 0x000000201c157824 */ /* 0x000fe200078e0213 */
[----:B------:R-:W-:Y:S01]  /*19390*/  ISETP.LT.AND P4, PT, R5, UR15, !P0 ;  /* 0x0000000f05007c0c */ /* 0x000fe2000c781270 */
[----:B------:R-:W-:Y:S01]  /*193a0*/  VIADD R5, R2, 0xf0 ;  /* 0x000000f002057836 */ /* 0x000fe20000000000 */
[----:B------:R1:W-:Y:S01]  /*193b0*/  @P3 STG.E.U16 desc[UR8][R22.64], R17 ;  /* 0x0000001116003986 */ /* 0x0003e2000c101508 */
[----:B------:R-:W-:Y:S01]  /*193c0*/  IMAD R29, R28, 0x10, R21 ;  /* 0x000000101c1d7824 */ /* 0x000fe200078e0215 */
[-C--:B------:R-:W-:Y:S01]  /*193d0*/  LEA R6, P3, R0, R3.reuse, 0x1 ;  /* 0x0000000300067211 */ /* 0x080fe200078608ff */
[----:B0-----:R-:W-:Y:S01]  /*193e0*/  IMAD R10, R5, R28, RZ ;  /* 0x0000001c050a7224 */ /* 0x001fe200078e02ff */
[-C--:B------:R-:W-:Y:S01]  /*193f0*/  LEA R8, P1, R19, R3.reuse, 0x1 ;  /* 0x0000000313087211 */ /* 0x080fe200078208ff */
[----:B------:R-:W-:Y:S01]  /*19400*/  IMAD R28, R28, 0x10, R29 ;  /* 0x000000101c1c7824 */ /* 0x000fe200078e021d */
[----:B------:R-:W-:Y:S01]  /*19410*/  LEA.HI.X.SX32 R7, R0, R4, 0x1, P3 ;  /* 0x0000000400077211 */ /* 0x000fe200018f0eff */
[----:B------:R0:W-:Y:S01]  /*19420*/  @P6 STG.E.U16 desc[UR8][R24.64], R15 ;  /* 0x0000000f18006986 */ /* 0x0001e2000c101508 */
[----:B------:R-:W-:-:S02]  /*19430*/  LEA R18, P3, R21, R3, 0x1 ;  /* 0x0000000315127211 */ /* 0x000fc400078608ff */
[-C--:B------:R-:W-:Y:S02]  /*19440*/  LEA R20, P6, R29, R3.reuse, 0x1 ;  /* 0x000000031d147211 */ /* 0x080fe400078c08ff */
[-C--:B------:R-:W-:Y:S02]  /*19450*/  LEA.HI.X.SX32 R9, R19, R4.reuse, 0x1, P1 ;  /* 0x0000000413097211 */ /* 0x080fe400008f0eff */
[-C--:B------:R-:W-:Y:S02]  /*19460*/  LEA R2, P1, R28, R3.reuse, 0x1 ;  /* 0x000000031c027211 */ /* 0x080fe400078208ff */
[-C--:B------:R-:W-:Y:S02]  /*19470*/  LEA.HI.X.SX32 R19, R21, R4.reuse, 0x1, P3 ;  /* 0x0000000415137211 */ /* 0x080fe400018f0eff */
[----:B------:R-:W-:Y:S02]  /*19480*/  LEA.HI.X.SX32 R21, R29, R4, 0x1, P6 ;  /* 0x000000041d157211 */ /* 0x000fe400030f0eff */
[----:B-1----:R-:W-:-:S02]  /*19490*/  LEA R22, P6, R10, R3, 0x1 ;  /* 0x000000030a167211 */ /* 0x002fc400078c08ff */
[----:B------:R-:W-:Y:S02]  /*194a0*/  ISETP.LT.AND P3, PT, R26, UR15, !P0 ;  /* 0x0000000f1a007c0c */ /* 0x000fe4000c761270 */
[-C--:B------:R-:W-:Y:S02]  /*194b0*/  LEA.HI.X.SX32 R3, R28, R4.reuse, 0x1, P1 ;  /* 0x000000041c037211 */ /* 0x080fe400008f0eff */
[----:B------:R-:W-:Y:S02]  /*194c0*/  ISETP.LT.AND P1, PT, R5, UR15, !P0 ;  /* 0x0000000f05007c0c */ /* 0x000fe4000c721270 */
[----:B------:R-:W-:Y:S02]  /*194d0*/  ISETP.LT.AND P0, PT, R27, UR15, !P0 ;  /* 0x0000000f1b007c0c */ /* 0x000fe4000c701270 */
[----:B------:R-:W-:Y:S02]  /*194e0*/  LEA.HI.X.SX32 R23, R10, R4, 0x1, P6 ;  /* 0x000000040a177211 */ /* 0x000fe400030f0eff */
[----:B------:R-:W-:-:S02]  /*194f0*/  PRMT R17, R17, 0x7632, R17 ;  /* 0x0000763211117816 */ /* 0x000fc40000000011 */
[----:B------:R-:W-:Y:S01]  /*19500*/  PRMT R10, R15, 0x7632, R10 ;  /* 0x000076320f0a7816 */ /* 0x000fe2000000000a */
[----:B------:R0:W-:Y:S01]  /*19510*/  @P5 STG.E.U16 desc[UR8][R8.64], R13 ;  /* 0x0000000d08005986 */ /* 0x0001e2000c101508 */
[----:B------:R-:W-:-:S03]  /*19520*/  PRMT R0, R13, 0x7632, R0 ;  /* 0x000076320d007816 */ /* 0x000fc60000000000 */
[----:B------:R0:W-:Y:S04]  /*19530*/  @P4 STG.E.U16 desc[UR8][R6.64], R11 ;  /* 0x0000000b06004986 */ /* 0x0001e8000c101508 */
[----:B------:R0:W-:Y:S04]  /*19540*/  @P3 STG.E.U16 desc[UR8][R18.64], R17 ;  /* 0x0000001112003986 */ /* 0x0001e8000c101508 */
[----:B------:R0:W-:Y:S04]  /*19550*/  @P2 STG.E.U16 desc[UR8][R20.64], R10 ;  /* 0x0000000a14002986 */ /* 0x0001e8000c101508 */
[----:B------:R0:W-:Y:S01]  /*19560*/  @P0 STG.E.U16 desc[UR8][R2.64], R0 ;  /* 0x0000000002000986 */ /* 0x0001e2000c101508 */
[----:B------:R-:W-:Y:S05]  /*19570*/  @!P1 EXIT ;  /* 0x000000000000994d */ /* 0x000fea0003800000 */
[----:B0-----:R-:W-:-:S05]  /*19580*/  PRMT R11, R11, 0x7632, R11 ;  /* 0x000076320b0b7816 */ /* 0x001fca000000000b */
[----:B------:R-:W-:Y:S01]  /*19590*/  STG.E.U16 desc[UR8][R22.64], R11 ;  /* 0x0000000b16007986 */ /* 0x000fe2000c101508 */
[----:B------:R-:W-:Y:S05]  /*195a0*/  EXIT ;  /* 0x000000000000794d */ /* 0x000fea0003800000 */
.L_x_3:
[----:B------:R-:W-:-:S00]  /*195b0*/  BRA `(.L_x_3) ;  /* 0xfffffffc00fc7947 */ /* 0x000fc0000383ffff */
[----:B------:R-:W-:-:S00]  /*195c0*/  NOP ;  /* 0x0000000000007918 */ /* 0x000fc00000000000 */
        /* <DEDUP_REMOVED lines=11> */
.L_x_4:


//--------------------- .nv.shared.matmul_kernel  --------------------------
	.section	.nv.shared.matmul_kernel,"aw",@nobits
	.sectionflags	@""
	.align	16
	.zero		1024


//--------------------- .nv.shared.reserved.0     --------------------------
	.section	.nv.shared.reserved.0,"aw",@nobits
	.weak		__nv_reservedSMEM_offset_0_alias
	.size		__nv_reservedSMEM_offset_0_alias, 0, 64
	.other		__nv_reservedSMEM_offset_0_alias,@"STO_CUDA_RESERVED_SHARED STV_DEFAULT"
__nv_reservedSMEM_offset_0_alias:
	.zero		0
	.zero		64


//--------------------- .nv.constant0.matmul_kernel --------------------------
	.section	.nv.constant0.matmul_kernel,"a",@progbits
	.sectionflags	@""
	.align	4
.nv.constant0.matmul_kernel:
	.zero		976


//--------------------- SYMBOLS --------------------------

	.type		.nv.reservedSmem.offset0,@object
	.size		.nv.reservedSmem.offset0,0x4
	.type		.nv.reservedSmem.cap,@object
	.size		.nv.reservedSmem.cap,0x4
